	.target	sm_80

	.elftype	@"ET_EXEC"


//--------------------- .note.nv.tkinfo           --------------------------
	.section	.note.nv.tkinfo,"",@"SHT_NOTE"
	.sectionflags	@"SHF_NOTE_NV_TKINFO"
	.tkinfo
        /*0018*/ 	.word	0x00000002
        /*0030*/ 	.string	""
        /*0030*/ 	.string	"ptxas"
        /*0030*/ 	.string	"Cuda compilation tools, release 13.0, V13.0.88"
        /*0030*/ 	.string	"Build cuda_13.0.r13.0/compiler.36424714_0"
        /*0030*/ 	.string	"-arch sm_80 -m 64 "



//--------------------- .note.nv.cuinfo           --------------------------
	.section	.note.nv.cuinfo,"",@"SHT_NOTE"
	.sectionflags	@"SHF_NOTE_NV_CUINFO"
        /*0018*/ 	.short	0x0002
        /*001a*/ 	.short	0x0050
        /*001c*/ 	.short	0x0082
	.zero		2


//--------------------- .nv.info                  --------------------------
	.section	.nv.info,"",@"SHT_CUDA_INFO"
	.align	4


	//----- nvinfo : EIATTR_REGCOUNT
	.align		4
        /*0000*/ 	.byte	0x04, 0x2f
        /*0002*/ 	.short	(.L_29 - .L_28)
	.align		4
.L_28:
        /*0004*/ 	.word	index@(_ZN2at6native63_GLOBAL__N__862fb238_30_ForeachBinaryOpScalarTensor_cu_64fe0ca525multi_tensor_apply_kernelINS1_18TensorListMetadataILi1EEENS1_27BinaryOpScalarTensorFunctorIhLi1ELi1ELi0EEEJSt4plusIhEPhhEEEvT_T0_DpT1_)
        /*0008*/ 	.word	0x0000001c


	//----- nvinfo : EIATTR_FRAME_SIZE
	.align		4
.L_29:
        /*000c*/ 	.byte	0x04, 0x11
        /*000e*/ 	.short	(.L_31 - .L_30)
	.align		4
.L_30:
        /*0010*/ 	.word	index@(_ZN2at6native63_GLOBAL__N__862fb238_30_ForeachBinaryOpScalarTensor_cu_64fe0ca525multi_tensor_apply_kernelINS1_18TensorListMetadataILi1EEENS1_27BinaryOpScalarTensorFunctorIhLi1ELi1ELi0EEEJSt4plusIhEPhhEEEvT_T0_DpT1_)
        /*0014*/ 	.word	0x00000000


	//----- nvinfo : EIATTR_REGCOUNT
	.align		4
.L_31:
        /*0018*/ 	.byte	0x04, 0x2f
        /*001a*/ 	.short	(.L_33 - .L_32)
	.align		4
.L_32:
        /*001c*/ 	.word	index@(_ZN2at6native63_GLOBAL__N__862fb238_30_ForeachBinaryOpScalarTensor_cu_64fe0ca525multi_tensor_apply_kernelINS1_18TensorListMetadataILi1EEENS1_27BinaryOpScalarTensorFunctorIaLi1ELi1ELi0EEEJSt4plusIaEPaaEEEvT_T0_DpT1_)
        /*0020*/ 	.word	0x0000001c


	//----- nvinfo : EIATTR_FRAME_SIZE
	.align		4
.L_33:
        /*0024*/ 	.byte	0x04, 0x11
        /*0026*/ 	.short	(.L_35 - .L_34)
	.align		4
.L_34:
        /*0028*/ 	.word	index@(_ZN2at6native63_GLOBAL__N__862fb238_30_ForeachBinaryOpScalarTensor_cu_64fe0ca525multi_tensor_apply_kernelINS1_18TensorListMetadataILi1EEENS1_27BinaryOpScalarTensorFunctorIaLi1ELi1ELi0EEEJSt4plusIaEPaaEEEvT_T0_DpT1_)
        /*002c*/ 	.word	0x00000000


	//----- nvinfo : EIATTR_REGCOUNT
	.align		4
.L_35:
        /*0030*/ 	.byte	0x04, 0x2f
        /*0032*/ 	.short	(.L_37 - .L_36)
	.align		4
.L_36:
        /*0034*/ 	.word	index@(_ZN2at6native63_GLOBAL__N__862fb238_30_ForeachBinaryOpScalarTensor_cu_64fe0ca525multi_tensor_apply_kernelINS1_18TensorListMetadataILi1EEENS1_27BinaryOpScalarTensorFunctorIiLi1ELi1ELi0EEEJSt4plusIiEPiiEEEvT_T0_DpT1_)
        /*0038*/ 	.word	0x0000001a


	//----- nvinfo : EIATTR_FRAME_SIZE
	.align		4
.L_37:
        /*003c*/ 	.byte	0x04, 0x11
        /*003e*/ 	.short	(.L_39 - .L_38)
	.align		4
.L_38:
        /*0040*/ 	.word	index@(_ZN2at6native63_GLOBAL__N__862fb238_30_ForeachBinaryOpScalarTensor_cu_64fe0ca525multi_tensor_apply_kernelINS1_18TensorListMetadataILi1EEENS1_27BinaryOpScalarTensorFunctorIiLi1ELi1ELi0EEEJSt4plusIiEPiiEEEvT_T0_DpT1_)
        /*0044*/ 	.word	0x00000000


	//----- nvinfo : EIATTR_REGCOUNT
	.align		4
.L_39:
        /*0048*/ 	.byte	0x04, 0x2f
        /*004a*/ 	.short	(.L_41 - .L_40)
	.align		4
.L_40:
        /*004c*/ 	.word	index@(_ZN2at6native63_GLOBAL__N__862fb238_30_ForeachBinaryOpScalarTensor_cu_64fe0ca525multi_tensor_apply_kernelINS1_18TensorListMetadataILi1EEENS1_27BinaryOpScalarTensorFunctorIlLi1ELi1ELi0EEEJSt4plusIlEPllEEEvT_T0_DpT1_)
        /*0050*/ 	.word	0x0000001e


	//----- nvinfo : EIATTR_FRAME_SIZE
	.align		4
.L_41:
        /*0054*/ 	.byte	0x04, 0x11
        /*0056*/ 	.short	(.L_43 - .L_42)
	.align		4
.L_42:
        /*0058*/ 	.word	index@(_ZN2at6native63_GLOBAL__N__862fb238_30_ForeachBinaryOpScalarTensor_cu_64fe0ca525multi_tensor_apply_kernelINS1_18TensorListMetadataILi1EEENS1_27BinaryOpScalarTensorFunctorIlLi1ELi1ELi0EEEJSt4plusIlEPllEEEvT_T0_DpT1_)
        /*005c*/ 	.word	0x00000000


	//----- nvinfo : EIATTR_REGCOUNT
	.align		4
.L_43:
        /*0060*/ 	.byte	0x04, 0x2f
        /*0062*/ 	.short	(.L_45 - .L_44)
	.align		4
.L_44:
        /*0064*/ 	.word	index@(_ZN2at6native63_GLOBAL__N__862fb238_30_ForeachBinaryOpScalarTensor_cu_64fe0ca525multi_tensor_apply_kernelINS1_18TensorListMetadataILi1EEENS1_27BinaryOpScalarTensorFunctorIsLi1ELi1ELi0EEEJSt4plusIsEPssEEEvT_T0_DpT1_)
        /*0068*/ 	.word	0x0000001c


	//----- nvinfo : EIATTR_FRAME_SIZE
	.align		4
.L_45:
        /*006c*/ 	.byte	0x04, 0x11
        /*006e*/ 	.short	(.L_47 - .L_46)
	.align		4
.L_46:
        /*0070*/ 	.word	index@(_ZN2at6native63_GLOBAL__N__862fb238_30_ForeachBinaryOpScalarTensor_cu_64fe0ca525multi_tensor_apply_kernelINS1_18TensorListMetadataILi1EEENS1_27BinaryOpScalarTensorFunctorIsLi1ELi1ELi0EEEJSt4plusIsEPssEEEvT_T0_DpT1_)
        /*0074*/ 	.word	0x00000000


	//----- nvinfo : EIATTR_REGCOUNT
	.align		4
.L_47:
        /*0078*/ 	.byte	0x04, 0x2f
        /*007a*/ 	.short	(.L_49 - .L_48)
	.align		4
.L_48:
        /*007c*/ 	.word	index@(_ZN2at6native63_GLOBAL__N__862fb238_30_ForeachBinaryOpScalarTensor_cu_64fe0ca525multi_tensor_apply_kernelINS1_18TensorListMetadataILi1EEENS1_27BinaryOpScalarTensorFunctorIdLi1ELi1ELi0EEEJSt4plusIdEPddEEEvT_T0_DpT1_)
        /*0080*/ 	.word	0x0000001e


	//----- nvinfo : EIATTR_FRAME_SIZE
	.align		4
.L_49:
        /*0084*/ 	.byte	0x04, 0x11
        /*0086*/ 	.short	(.L_51 - .L_50)
	.align		4
.L_50:
        /*0088*/ 	.word	index@(_ZN2at6native63_GLOBAL__N__862fb238_30_ForeachBinaryOpScalarTensor_cu_64fe0ca525multi_tensor_apply_kernelINS1_18TensorListMetadataILi1EEENS1_27BinaryOpScalarTensorFunctorIdLi1ELi1ELi0EEEJSt4plusIdEPddEEEvT_T0_DpT1_)
        /*008c*/ 	.word	0x00000000


	//----- nvinfo : EIATTR_REGCOUNT
	.align		4
.L_51:
        /*0090*/ 	.byte	0x04, 0x2f
        /*0092*/ 	.short	(.L_53 - .L_52)
	.align		4
.L_52:
        /*0094*/ 	.word	index@(_ZN2at6native63_GLOBAL__N__862fb238_30_ForeachBinaryOpScalarTensor_cu_64fe0ca525multi_tensor_apply_kernelINS1_18TensorListMetadataILi1EEENS1_27BinaryOpScalarTensorFunctorIfLi1ELi1ELi0EEEJSt4plusIfEPffEEEvT_T0_DpT1_)
        /*0098*/ 	.word	0x0000001c


	//----- nvinfo : EIATTR_FRAME_SIZE
	.align		4
.L_53:
        /*009c*/ 	.byte	0x04, 0x11
        /*009e*/ 	.short	(.L_55 - .L_54)
	.align		4
.L_54:
        /*00a0*/ 	.word	index@(_ZN2at6native63_GLOBAL__N__862fb238_30_ForeachBinaryOpScalarTensor_cu_64fe0ca525multi_tensor_apply_kernelINS1_18TensorListMetadataILi1EEENS1_27BinaryOpScalarTensorFunctorIfLi1ELi1ELi0EEEJSt4plusIfEPffEEEvT_T0_DpT1_)
        /*00a4*/ 	.word	0x00000000


	//----- nvinfo : EIATTR_REGCOUNT
	.align		4
.L_55:
        /*00a8*/ 	.byte	0x04, 0x2f
        /*00aa*/ 	.short	(.L_57 - .L_56)
	.align		4
.L_56:
        /*00ac*/ 	.word	index@(_ZN2at6native63_GLOBAL__N__862fb238_30_ForeachBinaryOpScalarTensor_cu_64fe0ca525multi_tensor_apply_kernelINS1_18TensorListMetadataILi1EEENS1_27BinaryOpScalarTensorFunctorIN3c107complexIdEELi1ELi1ELi0EEEJSt4plusIS8_EPS8_S8_EEEvT_T0_DpT1_)
        /*00b0*/ 	.word	0x00000024


	//----- nvinfo : EIATTR_FRAME_SIZE
	.align		4
.L_57:
        /*00b4*/ 	.byte	0x04, 0x11
        /*00b6*/ 	.short	(.L_59 - .L_58)
	.align		4
.L_58:
        /*00b8*/ 	.word	index@(_ZN2at6native63_GLOBAL__N__862fb238_30_ForeachBinaryOpScalarTensor_cu_64fe0ca525multi_tensor_apply_kernelINS1_18TensorListMetadataILi1EEENS1_27BinaryOpScalarTensorFunctorIN3c107complexIdEELi1ELi1ELi0EEEJSt4plusIS8_EPS8_S8_EEEvT_T0_DpT1_)
        /*00bc*/ 	.word	0x00000000


	//----- nvinfo : EIATTR_REGCOUNT
	.align		4
.L_59:
        /*00c0*/ 	.byte	0x04, 0x2f
        /*00c2*/ 	.short	(.L_61 - .L_60)
	.align		4
.L_60:
        /*00c4*/ 	.word	index@(_ZN2at6native63_GLOBAL__N__862fb238_30_ForeachBinaryOpScalarTensor_cu_64fe0ca525multi_tensor_apply_kernelINS1_18TensorListMetadataILi1EEENS1_27BinaryOpScalarTensorFunctorIN3c107complexIfEELi1ELi1ELi0EEEJSt4plusIS8_EPS8_S8_EEEvT_T0_DpT1_)
        /*00c8*/ 	.word	0x0000001e


	//----- nvinfo : EIATTR_FRAME_SIZE
	.align		4
.L_61:
        /*00cc*/ 	.byte	0x04, 0x11
        /*00ce*/ 	.short	(.L_63 - .L_62)
	.align		4
.L_62:
        /*00d0*/ 	.word	index@(_ZN2at6native63_GLOBAL__N__862fb238_30_ForeachBinaryOpScalarTensor_cu_64fe0ca525multi_tensor_apply_kernelINS1_18TensorListMetadataILi1EEENS1_27BinaryOpScalarTensorFunctorIN3c107complexIfEELi1ELi1ELi0EEEJSt4plusIS8_EPS8_S8_EEEvT_T0_DpT1_)
        /*00d4*/ 	.word	0x00000000


	//----- nvinfo : EIATTR_REGCOUNT
	.align		4
.L_63:
        /*00d8*/ 	.byte	0x04, 0x2f
        /*00da*/ 	.short	(.L_65 - .L_64)
	.align		4
.L_64:
        /*00dc*/ 	.word	index@(_ZN2at6native63_GLOBAL__N__862fb238_30_ForeachBinaryOpScalarTensor_cu_64fe0ca525multi_tensor_apply_kernelINS1_18TensorListMetadataILi1EEENS1_27BinaryOpScalarTensorFunctorIbLi1ELi1ELi0EEEJSt4plusIbEPbbEEEvT_T0_DpT1_)
        /*00e0*/ 	.word	0x0000001c


	//----- nvinfo : EIATTR_FRAME_SIZE
	.align		4
.L_65:
        /*00e4*/ 	.byte	0x04, 0x11
        /*00e6*/ 	.short	(.L_67 - .L_66)
	.align		4
.L_66:
        /*00e8*/ 	.word	index@(_ZN2at6native63_GLOBAL__N__862fb238_30_ForeachBinaryOpScalarTensor_cu_64fe0ca525multi_tensor_apply_kernelINS1_18TensorListMetadataILi1EEENS1_27BinaryOpScalarTensorFunctorIbLi1ELi1ELi0EEEJSt4plusIbEPbbEEEvT_T0_DpT1_)
        /*00ec*/ 	.word	0x00000000


	//----- nvinfo : EIATTR_REGCOUNT
	.align		4
.L_67:
        /*00f0*/ 	.byte	0x04, 0x2f
        /*00f2*/ 	.short	(.L_69 - .L_68)
	.align		4
.L_68:
        /*00f4*/ 	.word	index@(_ZN2at6native63_GLOBAL__N__862fb238_30_ForeachBinaryOpScalarTensor_cu_64fe0ca525multi_tensor_apply_kernelINS1_18TensorListMetadataILi1EEENS1_27BinaryOpScalarTensorFunctorIN3c104HalfELi1ELi1ELi0EEEJSt4plusIfEPS7_fEEEvT_T0_DpT1_)
        /*00f8*/ 	.word	0x0000001a


	//----- nvinfo : EIATTR_FRAME_SIZE
	.align		4
.L_69:
        /*00fc*/ 	.byte	0x04, 0x11
        /*00fe*/ 	.short	(.L_71 - .L_70)
	.align		4
.L_70:
        /*0100*/ 	.word	index@(_ZN2at6native63_GLOBAL__N__862fb238_30_ForeachBinaryOpScalarTensor_cu_64fe0ca525multi_tensor_apply_kernelINS1_18TensorListMetadataILi1EEENS1_27BinaryOpScalarTensorFunctorIN3c104HalfELi1ELi1ELi0EEEJSt4plusIfEPS7_fEEEvT_T0_DpT1_)
        /*0104*/ 	.word	0x00000000


	//----- nvinfo : EIATTR_REGCOUNT
	.align		4
.L_71:
        /*0108*/ 	.byte	0x04, 0x2f
        /*010a*/ 	.short	(.L_73 - .L_72)
	.align		4
.L_72:
        /*010c*/ 	.word	index@(_ZN2at6native63_GLOBAL__N__862fb238_30_ForeachBinaryOpScalarTensor_cu_64fe0ca525multi_tensor_apply_kernelINS1_18TensorListMetadataILi1EEENS1_27BinaryOpScalarTensorFunctorIN3c108BFloat16ELi1ELi1ELi0EEEJSt4plusIfEPS7_fEEEvT_T0_DpT1_)
        /*0110*/ 	.word	0x0000001a


	//----- nvinfo : EIATTR_FRAME_SIZE
	.align		4
.L_73:
        /*0114*/ 	.byte	0x04, 0x11
        /*0116*/ 	.short	(.L_75 - .L_74)
	.align		4
.L_74:
        /*0118*/ 	.word	index@(_ZN2at6native63_GLOBAL__N__862fb238_30_ForeachBinaryOpScalarTensor_cu_64fe0ca525multi_tensor_apply_kernelINS1_18TensorListMetadataILi1EEENS1_27BinaryOpScalarTensorFunctorIN3c108BFloat16ELi1ELi1ELi0EEEJSt4plusIfEPS7_fEEEvT_T0_DpT1_)
        /*011c*/ 	.word	0x00000000


	//----- nvinfo : EIATTR_REGCOUNT
	.align		4
.L_75:
        /*0120*/ 	.byte	0x04, 0x2f
        /*0122*/ 	.short	(.L_77 - .L_76)
	.align		4
.L_76:
        /*0124*/ 	.word	index@(_ZN2at6native63_GLOBAL__N__862fb238_30_ForeachBinaryOpScalarTensor_cu_64fe0ca525multi_tensor_apply_kernelINS1_18TensorListMetadataILi2EEENS1_27BinaryOpScalarTensorFunctorIhLi2ELi1ELi1EEEJSt4plusIhEPhhEEEvT_T0_DpT1_)
        /*0128*/ 	.word	0x00000020


	//----- nvinfo : EIATTR_FRAME_SIZE
	.align		4
.L_77:
        /*012c*/ 	.byte	0x04, 0x11
        /*012e*/ 	.short	(.L_79 - .L_78)
	.align		4
.L_78:
        /*0130*/ 	.word	index@(_ZN2at6native63_GLOBAL__N__862fb238_30_ForeachBinaryOpScalarTensor_cu_64fe0ca525multi_tensor_apply_kernelINS1_18TensorListMetadataILi2EEENS1_27BinaryOpScalarTensorFunctorIhLi2ELi1ELi1EEEJSt4plusIhEPhhEEEvT_T0_DpT1_)
        /*0134*/ 	.word	0x00000000


	//----- nvinfo : EIATTR_REGCOUNT
	.align		4
.L_79:
        /*0138*/ 	.byte	0x04, 0x2f
        /*013a*/ 	.short	(.L_81 - .L_80)
	.align		4
.L_80:
        /*013c*/ 	.word	index@(_ZN2at6native63_GLOBAL__N__862fb238_30_ForeachBinaryOpScalarTensor_cu_64fe0ca525multi_tensor_apply_kernelINS1_18TensorListMetadataILi2EEENS1_27BinaryOpScalarTensorFunctorIaLi2ELi1ELi1EEEJSt4plusIaEPaaEEEvT_T0_DpT1_)
        /*0140*/ 	.word	0x00000020


	//----- nvinfo : EIATTR_FRAME_SIZE
	.align		4
.L_81:
        /*0144*/ 	.byte	0x04, 0x11
        /*0146*/ 	.short	(.L_83 - .L_82)
	.align		4
.L_82:
        /*0148*/ 	.word	index@(_ZN2at6native63_GLOBAL__N__862fb238_30_ForeachBinaryOpScalarTensor_cu_64fe0ca525multi_tensor_apply_kernelINS1_18TensorListMetadataILi2EEENS1_27BinaryOpScalarTensorFunctorIaLi2ELi1ELi1EEEJSt4plusIaEPaaEEEvT_T0_DpT1_)
        /*014c*/ 	.word	0x00000000


	//----- nvinfo : EIATTR_REGCOUNT
	.align		4
.L_83:
        /*0150*/ 	.byte	0x04, 0x2f
        /*0152*/ 	.short	(.L_85 - .L_84)
	.align		4
.L_84:
        /*0154*/ 	.word	index@(_ZN2at6native63_GLOBAL__N__862fb238_30_ForeachBinaryOpScalarTensor_cu_64fe0ca525multi_tensor_apply_kernelINS1_18TensorListMetadataILi2EEENS1_27BinaryOpScalarTensorFunctorIiLi2ELi1ELi1EEEJSt4plusIiEPiiEEEvT_T0_DpT1_)
        /*0158*/ 	.word	0x00000020


	//----- nvinfo : EIATTR_FRAME_SIZE
	.align		4
.L_85:
        /*015c*/ 	.byte	0x04, 0x11
        /*015e*/ 	.short	(.L_87 - .L_86)
	.align		4
.L_86:
        /*0160*/ 	.word	index@(_ZN2at6native63_GLOBAL__N__862fb238_30_ForeachBinaryOpScalarTensor_cu_64fe0ca525multi_tensor_apply_kernelINS1_18TensorListMetadataILi2EEENS1_27BinaryOpScalarTensorFunctorIiLi2ELi1ELi1EEEJSt4plusIiEPiiEEEvT_T0_DpT1_)
        /*0164*/ 	.word	0x00000000


	//----- nvinfo : EIATTR_REGCOUNT
	.align		4
.L_87:
        /*0168*/ 	.byte	0x04, 0x2f
        /*016a*/ 	.short	(.L_89 - .L_88)
	.align		4
.L_88:
        /*016c*/ 	.word	index@(_ZN2at6native63_GLOBAL__N__862fb238_30_ForeachBinaryOpScalarTensor_cu_64fe0ca525multi_tensor_apply_kernelINS1_18TensorListMetadataILi2EEENS1_27BinaryOpScalarTensorFunctorIlLi2ELi1ELi1EEEJSt4plusIlEPllEEEvT_T0_DpT1_)
        /*0170*/ 	.word	0x00000020


	//----- nvinfo : EIATTR_FRAME_SIZE
	.align		4
.L_89:
        /*0174*/ 	.byte	0x04, 0x11
        /*0176*/ 	.short	(.L_91 - .L_90)
	.align		4
.L_90:
        /*0178*/ 	.word	index@(_ZN2at6native63_GLOBAL__N__862fb238_30_ForeachBinaryOpScalarTensor_cu_64fe0ca525multi_tensor_apply_kernelINS1_18TensorListMetadataILi2EEENS1_27BinaryOpScalarTensorFunctorIlLi2ELi1ELi1EEEJSt4plusIlEPllEEEvT_T0_DpT1_)
        /*017c*/ 	.word	0x00000000


	//----- nvinfo : EIATTR_REGCOUNT
	.align		4
.L_91:
        /*0180*/ 	.byte	0x04, 0x2f
        /*0182*/ 	.short	(.L_93 - .L_92)
	.align		4
.L_92:
        /*0184*/ 	.word	index@(_ZN2at6native63_GLOBAL__N__862fb238_30_ForeachBinaryOpScalarTensor_cu_64fe0ca525multi_tensor_apply_kernelINS1_18TensorListMetadataILi2EEENS1_27BinaryOpScalarTensorFunctorIsLi2ELi1ELi1EEEJSt4plusIsEPssEEEvT_T0_DpT1_)
        /*0188*/ 	.word	0x00000022


	//----- nvinfo : EIATTR_FRAME_SIZE
	.align		4
.L_93:
        /*018c*/ 	.byte	0x04, 0x11
        /*018e*/ 	.short	(.L_95 - .L_94)
	.align		4
.L_94:
        /*0190*/ 	.word	index@(_ZN2at6native63_GLOBAL__N__862fb238_30_ForeachBinaryOpScalarTensor_cu_64fe0ca525multi_tensor_apply_kernelINS1_18TensorListMetadataILi2EEENS1_27BinaryOpScalarTensorFunctorIsLi2ELi1ELi1EEEJSt4plusIsEPssEEEvT_T0_DpT1_)
        /*0194*/ 	.word	0x00000000


	//----- nvinfo : EIATTR_REGCOUNT
	.align		4
.L_95:
        /*0198*/ 	.byte	0x04, 0x2f
        /*019a*/ 	.short	(.L_97 - .L_96)
	.align		4
.L_96:
        /*019c*/ 	.word	index@(_ZN2at6native63_GLOBAL__N__862fb238_30_ForeachBinaryOpScalarTensor_cu_64fe0ca525multi_tensor_apply_kernelINS1_18TensorListMetadataILi2EEENS1_27BinaryOpScalarTensorFunctorIdLi2ELi1ELi1EEEJSt4plusIdEPddEEEvT_T0_DpT1_)
        /*01a0*/ 	.word	0x0000001f


	//----- nvinfo : EIATTR_FRAME_SIZE
	.align		4
.L_97:
        /*01a4*/ 	.byte	0x04, 0x11
        /*01a6*/ 	.short	(.L_99 - .L_98)
	.align		4
.L_98:
        /*01a8*/ 	.word	index@(_ZN2at6native63_GLOBAL__N__862fb238_30_ForeachBinaryOpScalarTensor_cu_64fe0ca525multi_tensor_apply_kernelINS1_18TensorListMetadataILi2EEENS1_27BinaryOpScalarTensorFunctorIdLi2ELi1ELi1EEEJSt4plusIdEPddEEEvT_T0_DpT1_)
        /*01ac*/ 	.word	0x00000000


	//----- nvinfo : EIATTR_REGCOUNT
	.align		4
.L_99:
        /*01b0*/ 	.byte	0x04, 0x2f
        /*01b2*/ 	.short	(.L_101 - .L_100)
	.align		4
.L_100:
        /*01b4*/ 	.word	index@(_ZN2at6native63_GLOBAL__N__862fb238_30_ForeachBinaryOpScalarTensor_cu_64fe0ca525multi_tensor_apply_kernelINS1_18TensorListMetadataILi2EEENS1_27BinaryOpScalarTensorFunctorIfLi2ELi1ELi1EEEJSt4plusIfEPffEEEvT_T0_DpT1_)
        /*01b8*/ 	.word	0x00000020


	//----- nvinfo : EIATTR_FRAME_SIZE
	.align		4
.L_101:
        /*01bc*/ 	.byte	0x04, 0x11
        /*01be*/ 	.short	(.L_103 - .L_102)
	.align		4
.L_102:
        /*01c0*/ 	.word	index@(_ZN2at6native63_GLOBAL__N__862fb238_30_ForeachBinaryOpScalarTensor_cu_64fe0ca525multi_tensor_apply_kernelINS1_18TensorListMetadataILi2EEENS1_27BinaryOpScalarTensorFunctorIfLi2ELi1ELi1EEEJSt4plusIfEPffEEEvT_T0_DpT1_)
        /*01c4*/ 	.word	0x00000000


	//----- nvinfo : EIATTR_REGCOUNT
	.align		4
.L_103:
        /*01c8*/ 	.byte	0x04, 0x2f
        /*01ca*/ 	.short	(.L_105 - .L_104)
	.align		4
.L_104:
        /*01cc*/ 	.word	index@(_ZN2at6native63_GLOBAL__N__862fb238_30_ForeachBinaryOpScalarTensor_cu_64fe0ca525multi_tensor_apply_kernelINS1_18TensorListMetadataILi2EEENS1_27BinaryOpScalarTensorFunctorIN3c107complexIdEELi2ELi1ELi1EEEJSt4plusIS8_EPS8_S8_EEEvT_T0_DpT1_)
        /*01d0*/ 	.word	0x00000028


	//----- nvinfo : EIATTR_FRAME_SIZE
	.align		4
.L_105:
        /*01d4*/ 	.byte	0x04, 0x11
        /*01d6*/ 	.short	(.L_107 - .L_106)
	.align		4
.L_106:
        /*01d8*/ 	.word	index@(_ZN2at6native63_GLOBAL__N__862fb238_30_ForeachBinaryOpScalarTensor_cu_64fe0ca525multi_tensor_apply_kernelINS1_18TensorListMetadataILi2EEENS1_27BinaryOpScalarTensorFunctorIN3c107complexIdEELi2ELi1ELi1EEEJSt4plusIS8_EPS8_S8_EEEvT_T0_DpT1_)
        /*01dc*/ 	.word	0x00000000


	//----- nvinfo : EIATTR_REGCOUNT
	.align		4
.L_107:
        /*01e0*/ 	.byte	0x04, 0x2f
        /*01e2*/ 	.short	(.L_109 - .L_108)
	.align		4
.L_108:
        /*01e4*/ 	.word	index@(_ZN2at6native63_GLOBAL__N__862fb238_30_ForeachBinaryOpScalarTensor_cu_64fe0ca525multi_tensor_apply_kernelINS1_18TensorListMetadataILi2EEENS1_27BinaryOpScalarTensorFunctorIN3c107complexIfEELi2ELi1ELi1EEEJSt4plusIS8_EPS8_S8_EEEvT_T0_DpT1_)
        /*01e8*/ 	.word	0x00000020


	//----- nvinfo : EIATTR_FRAME_SIZE
	.align		4
.L_109:
        /*01ec*/ 	.byte	0x04, 0x11
        /*01ee*/ 	.short	(.L_111 - .L_110)
	.align		4
.L_110:
        /*01f0*/ 	.word	index@(_ZN2at6native63_GLOBAL__N__862fb238_30_ForeachBinaryOpScalarTensor_cu_64fe0ca525multi_tensor_apply_kernelINS1_18TensorListMetadataILi2EEENS1_27BinaryOpScalarTensorFunctorIN3c107complexIfEELi2ELi1ELi1EEEJSt4plusIS8_EPS8_S8_EEEvT_T0_DpT1_)
        /*01f4*/ 	.word	0x00000000


	//----- nvinfo : EIATTR_REGCOUNT
	.align		4
.L_111:
        /*01f8*/ 	.byte	0x04, 0x2f
        /*01fa*/ 	.short	(.L_113 - .L_112)
	.align		4
.L_112:
        /*01fc*/ 	.word	index@(_ZN2at6native63_GLOBAL__N__862fb238_30_ForeachBinaryOpScalarTensor_cu_64fe0ca525multi_tensor_apply_kernelINS1_18TensorListMetadataILi2EEENS1_27BinaryOpScalarTensorFunctorIbLi2ELi1ELi1EEEJSt4plusIbEPbbEEEvT_T0_DpT1_)
        /*0200*/ 	.word	0x00000020


	//----- nvinfo : EIATTR_FRAME_SIZE
	.align		4
.L_113:
        /*0204*/ 	.byte	0x04, 0x11
        /*0206*/ 	.short	(.L_115 - .L_114)
	.align		4
.L_114:
        /*0208*/ 	.word	index@(_ZN2at6native63_GLOBAL__N__862fb238_30_ForeachBinaryOpScalarTensor_cu_64fe0ca525multi_tensor_apply_kernelINS1_18TensorListMetadataILi2EEENS1_27BinaryOpScalarTensorFunctorIbLi2ELi1ELi1EEEJSt4plusIbEPbbEEEvT_T0_DpT1_)
        /*020c*/ 	.word	0x00000000


	//----- nvinfo : EIATTR_REGCOUNT
	.align		4
.L_115:
        /*0210*/ 	.byte	0x04, 0x2f
        /*0212*/ 	.short	(.L_117 - .L_116)
	.align		4
.L_116:
        /*0214*/ 	.word	index@(_ZN2at6native63_GLOBAL__N__862fb238_30_ForeachBinaryOpScalarTensor_cu_64fe0ca525multi_tensor_apply_kernelINS1_18TensorListMetadataILi2EEENS1_27BinaryOpScalarTensorFunctorIN3c104HalfELi2ELi1ELi1EEEJSt4plusIfEPS7_fEEEvT_T0_DpT1_)
        /*0218*/ 	.word	0x00000020


	//----- nvinfo : EIATTR_FRAME_SIZE
	.align		4
.L_117:
        /*021c*/ 	.byte	0x04, 0x11
        /*021e*/ 	.short	(.L_119 - .L_118)
	.align		4
.L_118:
        /*0220*/ 	.word	index@(_ZN2at6native63_GLOBAL__N__862fb238_30_ForeachBinaryOpScalarTensor_cu_64fe0ca525multi_tensor_apply_kernelINS1_18TensorListMetadataILi2EEENS1_27BinaryOpScalarTensorFunctorIN3c104HalfELi2ELi1ELi1EEEJSt4plusIfEPS7_fEEEvT_T0_DpT1_)
        /*0224*/ 	.word	0x00000000


	//----- nvinfo : EIATTR_REGCOUNT
	.align		4
.L_119:
        /*0228*/ 	.byte	0x04, 0x2f
        /*022a*/ 	.short	(.L_121 - .L_120)
	.align		4
.L_120:
        /*022c*/ 	.word	index@(_ZN2at6native63_GLOBAL__N__862fb238_30_ForeachBinaryOpScalarTensor_cu_64fe0ca525multi_tensor_apply_kernelINS1_18TensorListMetadataILi2EEENS1_27BinaryOpScalarTensorFunctorIN3c108BFloat16ELi2ELi1ELi1EEEJSt4plusIfEPS7_fEEEvT_T0_DpT1_)
        /*0230*/ 	.word	0x00000020


	//----- nvinfo : EIATTR_FRAME_SIZE
	.align		4
.L_121:
        /*0234*/ 	.byte	0x04, 0x11
        /*0236*/ 	.short	(.L_123 - .L_122)
	.align		4
.L_122:
        /*0238*/ 	.word	index@(_ZN2at6native63_GLOBAL__N__862fb238_30_ForeachBinaryOpScalarTensor_cu_64fe0ca525multi_tensor_apply_kernelINS1_18TensorListMetadataILi2EEENS1_27BinaryOpScalarTensorFunctorIN3c108BFloat16ELi2ELi1ELi1EEEJSt4plusIfEPS7_fEEEvT_T0_DpT1_)
        /*023c*/ 	.word	0x00000000


	//----- nvinfo : EIATTR_REGCOUNT
	.align		4
.L_123:
        /*0240*/ 	.byte	0x04, 0x2f
        /*0242*/ 	.short	(.L_125 - .L_124)
	.align		4
.L_124:
        /*0244*/ 	.word	index@(_ZN2at6native63_GLOBAL__N__862fb238_30_ForeachBinaryOpScalarTensor_cu_64fe0ca525multi_tensor_apply_kernelINS1_18TensorListMetadataILi1EEENS1_27BinaryOpScalarTensorFunctorIhLi1ELi1ELi0EEEJSt10multipliesIhEPhhEEEvT_T0_DpT1_)
        /*0248*/ 	.word	0x0000001c


	//----- nvinfo : EIATTR_FRAME_SIZE
	.align		4
.L_125:
        /*024c*/ 	.byte	0x04, 0x11
        /*024e*/ 	.short	(.L_127 - .L_126)
	.align		4
.L_126:
        /*0250*/ 	.word	index@(_ZN2at6native63_GLOBAL__N__862fb238_30_ForeachBinaryOpScalarTensor_cu_64fe0ca525multi_tensor_apply_kernelINS1_18TensorListMetadataILi1EEENS1_27BinaryOpScalarTensorFunctorIhLi1ELi1ELi0EEEJSt10multipliesIhEPhhEEEvT_T0_DpT1_)
        /*0254*/ 	.word	0x00000000


	//----- nvinfo : EIATTR_REGCOUNT
	.align		4
.L_127:
        /*0258*/ 	.byte	0x04, 0x2f
        /*025a*/ 	.short	(.L_129 - .L_128)
	.align		4
.L_128:
        /*025c*/ 	.word	index@(_ZN2at6native63_GLOBAL__N__862fb238_30_ForeachBinaryOpScalarTensor_cu_64fe0ca525multi_tensor_apply_kernelINS1_18TensorListMetadataILi1EEENS1_27BinaryOpScalarTensorFunctorIaLi1ELi1ELi0EEEJSt10multipliesIaEPaaEEEvT_T0_DpT1_)
        /*0260*/ 	.word	0x0000001c


	//----- nvinfo : EIATTR_FRAME_SIZE
	.align		4
.L_129:
        /*0264*/ 	.byte	0x04, 0x11
        /*0266*/ 	.short	(.L_131 - .L_130)
	.align		4
.L_130:
        /*0268*/ 	.word	index@(_ZN2at6native63_GLOBAL__N__862fb238_30_ForeachBinaryOpScalarTensor_cu_64fe0ca525multi_tensor_apply_kernelINS1_18TensorListMetadataILi1EEENS1_27BinaryOpScalarTensorFunctorIaLi1ELi1ELi0EEEJSt10multipliesIaEPaaEEEvT_T0_DpT1_)
        /*026c*/ 	.word	0x00000000


	//----- nvinfo : EIATTR_REGCOUNT
	.align		4
.L_131:
        /*0270*/ 	.byte	0x04, 0x2f
        /*0272*/ 	.short	(.L_133 - .L_132)
	.align		4
.L_132:
        /*0274*/ 	.word	index@(_ZN2at6native63_GLOBAL__N__862fb238_30_ForeachBinaryOpScalarTensor_cu_64fe0ca525multi_tensor_apply_kernelINS1_18TensorListMetadataILi1EEENS1_27BinaryOpScalarTensorFunctorIiLi1ELi1ELi0EEEJSt10multipliesIiEPiiEEEvT_T0_DpT1_)
        /*0278*/ 	.word	0x0000001a


	//----- nvinfo : EIATTR_FRAME_SIZE
	.align		4
.L_133:
        /*027c*/ 	.byte	0x04, 0x11
        /*027e*/ 	.short	(.L_135 - .L_134)
	.align		4
.L_134:
        /*0280*/ 	.word	index@(_ZN2at6native63_GLOBAL__N__862fb238_30_ForeachBinaryOpScalarTensor_cu_64fe0ca525multi_tensor_apply_kernelINS1_18TensorListMetadataILi1EEENS1_27BinaryOpScalarTensorFunctorIiLi1ELi1ELi0EEEJSt10multipliesIiEPiiEEEvT_T0_DpT1_)
        /*0284*/ 	.word	0x00000000


	//----- nvinfo : EIATTR_REGCOUNT
	.align		4
.L_135:
        /*0288*/ 	.byte	0x04, 0x2f
        /*028a*/ 	.short	(.L_137 - .L_136)
	.align		4
.L_136:
        /*028c*/ 	.word	index@(_ZN2at6native63_GLOBAL__N__862fb238_30_ForeachBinaryOpScalarTensor_cu_64fe0ca525multi_tensor_apply_kernelINS1_18TensorListMetadataILi1EEENS1_27BinaryOpScalarTensorFunctorIlLi1ELi1ELi0EEEJSt10multipliesIlEPllEEEvT_T0_DpT1_)
        /*0290*/ 	.word	0x0000001e


	//----- nvinfo : EIATTR_FRAME_SIZE
	.align		4
.L_137:
        /*0294*/ 	.byte	0x04, 0x11
        /*0296*/ 	.short	(.L_139 - .L_138)
	.align		4
.L_138:
        /*0298*/ 	.word	index@(_ZN2at6native63_GLOBAL__N__862fb238_30_ForeachBinaryOpScalarTensor_cu_64fe0ca525multi_tensor_apply_kernelINS1_18TensorListMetadataILi1EEENS1_27BinaryOpScalarTensorFunctorIlLi1ELi1ELi0EEEJSt10multipliesIlEPllEEEvT_T0_DpT1_)
        /*029c*/ 	.word	0x00000000


	//----- nvinfo : EIATTR_REGCOUNT
	.align		4
.L_139:
        /*02a0*/ 	.byte	0x04, 0x2f
        /*02a2*/ 	.short	(.L_141 - .L_140)
	.align		4
.L_140:
        /*02a4*/ 	.word	index@(_ZN2at6native63_GLOBAL__N__862fb238_30_ForeachBinaryOpScalarTensor_cu_64fe0ca525multi_tensor_apply_kernelINS1_18TensorListMetadataILi1EEENS1_27BinaryOpScalarTensorFunctorIsLi1ELi1ELi0EEEJSt10multipliesIsEPssEEEvT_T0_DpT1_)
        /*02a8*/ 	.word	0x0000001c


	//----- nvinfo : EIATTR_FRAME_SIZE
	.align		4
.L_141:
        /*02ac*/ 	.byte	0x04, 0x11
        /*02ae*/ 	.short	(.L_143 - .L_142)
	.align		4
.L_142:
        /*02b0*/ 	.word	index@(_ZN2at6native63_GLOBAL__N__862fb238_30_ForeachBinaryOpScalarTensor_cu_64fe0ca525multi_tensor_apply_kernelINS1_18TensorListMetadataILi1EEENS1_27BinaryOpScalarTensorFunctorIsLi1ELi1ELi0EEEJSt10multipliesIsEPssEEEvT_T0_DpT1_)
        /*02b4*/ 	.word	0x00000000


	//----- nvinfo : EIATTR_REGCOUNT
	.align		4
.L_143:
        /*02b8*/ 	.byte	0x04, 0x2f
        /*02ba*/ 	.short	(.L_145 - .L_144)
	.align		4
.L_144:
        /*02bc*/ 	.word	index@(_ZN2at6native63_GLOBAL__N__862fb238_30_ForeachBinaryOpScalarTensor_cu_64fe0ca525multi_tensor_apply_kernelINS1_18TensorListMetadataILi1EEENS1_27BinaryOpScalarTensorFunctorIdLi1ELi1ELi0EEEJSt10multipliesIdEPddEEEvT_T0_DpT1_)
        /*02c0*/ 	.word	0x00000020


	//----- nvinfo : EIATTR_FRAME_SIZE
	.align		4
.L_145:
        /*02c4*/ 	.byte	0x04, 0x11
        /*02c6*/ 	.short	(.L_147 - .L_146)
	.align		4
.L_146:
        /*02c8*/ 	.word	index@(_ZN2at6native63_GLOBAL__N__862fb238_30_ForeachBinaryOpScalarTensor_cu_64fe0ca525multi_tensor_apply_kernelINS1_18TensorListMetadataILi1EEENS1_27BinaryOpScalarTensorFunctorIdLi1ELi1ELi0EEEJSt10multipliesIdEPddEEEvT_T0_DpT1_)
        /*02cc*/ 	.word	0x00000000


	//----- nvinfo : EIATTR_REGCOUNT
	.align		4
.L_147:
        /*02d0*/ 	.byte	0x04, 0x2f
        /*02d2*/ 	.short	(.L_149 - .L_148)
	.align		4
.L_148:
        /*02d4*/ 	.word	index@(_ZN2at6native63_GLOBAL__N__862fb238_30_ForeachBinaryOpScalarTensor_cu_64fe0ca525multi_tensor_apply_kernelINS1_18TensorListMetadataILi1EEENS1_27BinaryOpScalarTensorFunctorIfLi1ELi1ELi0EEEJSt10multipliesIfEPffEEEvT_T0_DpT1_)
        /*02d8*/ 	.word	0x0000001c


	//----- nvinfo : EIATTR_FRAME_SIZE
	.align		4
.L_149:
        /*02dc*/ 	.byte	0x04, 0x11
        /*02de*/ 	.short	(.L_151 - .L_150)
	.align		4
.L_150:
        /*02e0*/ 	.word	index@(_ZN2at6native63_GLOBAL__N__862fb238_30_ForeachBinaryOpScalarTensor_cu_64fe0ca525multi_tensor_apply_kernelINS1_18TensorListMetadataILi1EEENS1_27BinaryOpScalarTensorFunctorIfLi1ELi1ELi0EEEJSt10multipliesIfEPffEEEvT_T0_DpT1_)
        /*02e4*/ 	.word	0x00000000


	//----- nvinfo : EIATTR_REGCOUNT
	.align		4
.L_151:
        /*02e8*/ 	.byte	0x04, 0x2f
        /*02ea*/ 	.short	(.L_153 - .L_152)
	.align		4
.L_152:
        /*02ec*/ 	.word	index@(_ZN2at6native63_GLOBAL__N__862fb238_30_ForeachBinaryOpScalarTensor_cu_64fe0ca525multi_tensor_apply_kernelINS1_18TensorListMetadataILi1EEENS1_27BinaryOpScalarTensorFunctorIN3c107complexIdEELi1ELi1ELi0EEEJSt10multipliesIS8_EPS8_S8_EEEvT_T0_DpT1_)
        /*02f0*/ 	.word	0x0000002c


	//----- nvinfo : EIATTR_FRAME_SIZE
	.align		4
.L_153:
        /*02f4*/ 	.byte	0x04, 0x11
        /*02f6*/ 	.short	(.L_155 - .L_154)
	.align		4
.L_154:
        /*02f8*/ 	.word	index@(_ZN2at6native63_GLOBAL__N__862fb238_30_ForeachBinaryOpScalarTensor_cu_64fe0ca525multi_tensor_apply_kernelINS1_18TensorListMetadataILi1EEENS1_27BinaryOpScalarTensorFunctorIN3c107complexIdEELi1ELi1ELi0EEEJSt10multipliesIS8_EPS8_S8_EEEvT_T0_DpT1_)
        /*02fc*/ 	.word	0x00000000


	//----- nvinfo : EIATTR_REGCOUNT
	.align		4
.L_155:
        /*0300*/ 	.byte	0x04, 0x2f
        /*0302*/ 	.short	(.L_157 - .L_156)
	.align		4
.L_156:
        /*0304*/ 	.word	index@(_ZN2at6native63_GLOBAL__N__862fb238_30_ForeachBinaryOpScalarTensor_cu_64fe0ca525multi_tensor_apply_kernelINS1_18TensorListMetadataILi1EEENS1_27BinaryOpScalarTensorFunctorIN3c107complexIfEELi1ELi1ELi0EEEJSt10multipliesIS8_EPS8_S8_EEEvT_T0_DpT1_)
        /*0308*/ 	.word	0x00000020


	//----- nvinfo : EIATTR_FRAME_SIZE
	.align		4
.L_157:
        /*030c*/ 	.byte	0x04, 0x11
        /*030e*/ 	.short	(.L_159 - .L_158)
	.align		4
.L_158:
        /*0310*/ 	.word	index@(_ZN2at6native63_GLOBAL__N__862fb238_30_ForeachBinaryOpScalarTensor_cu_64fe0ca525multi_tensor_apply_kernelINS1_18TensorListMetadataILi1EEENS1_27BinaryOpScalarTensorFunctorIN3c107complexIfEELi1ELi1ELi0EEEJSt10multipliesIS8_EPS8_S8_EEEvT_T0_DpT1_)
        /*0314*/ 	.word	0x00000000


	//----- nvinfo : EIATTR_REGCOUNT
	.align		4
.L_159:
        /*0318*/ 	.byte	0x04, 0x2f
        /*031a*/ 	.short	(.L_161 - .L_160)
	.align		4
.L_160:
        /*031c*/ 	.word	index@(_ZN2at6native63_GLOBAL__N__862fb238_30_ForeachBinaryOpScalarTensor_cu_64fe0ca525multi_tensor_apply_kernelINS1_18TensorListMetadataILi1EEENS1_27BinaryOpScalarTensorFunctorIbLi1ELi1ELi0EEEJSt10multipliesIbEPbbEEEvT_T0_DpT1_)
        /*0320*/ 	.word	0x0000001c


	//----- nvinfo : EIATTR_FRAME_SIZE
	.align		4
.L_161:
        /*0324*/ 	.byte	0x04, 0x11
        /*0326*/ 	.short	(.L_163 - .L_162)
	.align		4
.L_162:
        /*0328*/ 	.word	index@(_ZN2at6native63_GLOBAL__N__862fb238_30_ForeachBinaryOpScalarTensor_cu_64fe0ca525multi_tensor_apply_kernelINS1_18TensorListMetadataILi1EEENS1_27BinaryOpScalarTensorFunctorIbLi1ELi1ELi0EEEJSt10multipliesIbEPbbEEEvT_T0_DpT1_)
        /*032c*/ 	.word	0x00000000


	//----- nvinfo : EIATTR_REGCOUNT
	.align		4
.L_163:
        /*0330*/ 	.byte	0x04, 0x2f
        /*0332*/ 	.short	(.L_165 - .L_164)
	.align		4
.L_164:
        /*0334*/ 	.word	index@(_ZN2at6native63_GLOBAL__N__862fb238_30_ForeachBinaryOpScalarTensor_cu_64fe0ca525multi_tensor_apply_kernelINS1_18TensorListMetadataILi1EEENS1_27BinaryOpScalarTensorFunctorIN3c104HalfELi1ELi1ELi0EEEJSt10multipliesIfEPS7_fEEEvT_T0_DpT1_)
        /*0338*/ 	.word	0x0000001a


	//----- nvinfo : EIATTR_FRAME_SIZE
	.align		4
.L_165:
        /*033c*/ 	.byte	0x04, 0x11
        /*033e*/ 	.short	(.L_167 - .L_166)
	.align		4
.L_166:
        /*0340*/ 	.word	index@(_ZN2at6native63_GLOBAL__N__862fb238_30_ForeachBinaryOpScalarTensor_cu_64fe0ca525multi_tensor_apply_kernelINS1_18TensorListMetadataILi1EEENS1_27BinaryOpScalarTensorFunctorIN3c104HalfELi1ELi1ELi0EEEJSt10multipliesIfEPS7_fEEEvT_T0_DpT1_)
        /*0344*/ 	.word	0x00000000


	//----- nvinfo : EIATTR_REGCOUNT
	.align		4
.L_167:
        /*0348*/ 	.byte	0x04, 0x2f
        /*034a*/ 	.short	(.L_169 - .L_168)
	.align		4
.L_168:
        /*034c*/ 	.word	index@(_ZN2at6native63_GLOBAL__N__862fb238_30_ForeachBinaryOpScalarTensor_cu_64fe0ca525multi_tensor_apply_kernelINS1_18TensorListMetadataILi1EEENS1_27BinaryOpScalarTensorFunctorIN3c108BFloat16ELi1ELi1ELi0EEEJSt10multipliesIfEPS7_fEEEvT_T0_DpT1_)
        /*0350*/ 	.word	0x0000001a


	//----- nvinfo : EIATTR_FRAME_SIZE
	.align		4
.L_169:
        /*0354*/ 	.byte	0x04, 0x11
        /*0356*/ 	.short	(.L_171 - .L_170)
	.align		4
.L_170:
        /*0358*/ 	.word	index@(_ZN2at6native63_GLOBAL__N__862fb238_30_ForeachBinaryOpScalarTensor_cu_64fe0ca525multi_tensor_apply_kernelINS1_18TensorListMetadataILi1EEENS1_27BinaryOpScalarTensorFunctorIN3c108BFloat16ELi1ELi1ELi0EEEJSt10multipliesIfEPS7_fEEEvT_T0_DpT1_)
        /*035c*/ 	.word	0x00000000


	//----- nvinfo : EIATTR_REGCOUNT
	.align		4
.L_171:
        /*0360*/ 	.byte	0x04, 0x2f
        /*0362*/ 	.short	(.L_173 - .L_172)
	.align		4
.L_172:
        /*0364*/ 	.word	index@(_ZN2at6native63_GLOBAL__N__862fb238_30_ForeachBinaryOpScalarTensor_cu_64fe0ca525multi_tensor_apply_kernelINS1_18TensorListMetadataILi2EEENS1_27BinaryOpScalarTensorFunctorIhLi2ELi1ELi1EEEJSt10multipliesIhEPhhEEEvT_T0_DpT1_)
        /*0368*/ 	.word	0x00000020


	//----- nvinfo : EIATTR_FRAME_SIZE
	.align		4
.L_173:
        /*036c*/ 	.byte	0x04, 0x11
        /*036e*/ 	.short	(.L_175 - .L_174)
	.align		4
.L_174:
        /*0370*/ 	.word	index@(_ZN2at6native63_GLOBAL__N__862fb238_30_ForeachBinaryOpScalarTensor_cu_64fe0ca525multi_tensor_apply_kernelINS1_18TensorListMetadataILi2EEENS1_27BinaryOpScalarTensorFunctorIhLi2ELi1ELi1EEEJSt10multipliesIhEPhhEEEvT_T0_DpT1_)
        /*0374*/ 	.word	0x00000000


	//----- nvinfo : EIATTR_REGCOUNT
	.align		4
.L_175:
        /*0378*/ 	.byte	0x04, 0x2f
        /*037a*/ 	.short	(.L_177 - .L_176)
	.align		4
.L_176:
        /*037c*/ 	.word	index@(_ZN2at6native63_GLOBAL__N__862fb238_30_ForeachBinaryOpScalarTensor_cu_64fe0ca525multi_tensor_apply_kernelINS1_18TensorListMetadataILi2EEENS1_27BinaryOpScalarTensorFunctorIaLi2ELi1ELi1EEEJSt10multipliesIaEPaaEEEvT_T0_DpT1_)
        /*0380*/ 	.word	0x00000020


	//----- nvinfo : EIATTR_FRAME_SIZE
	.align		4
.L_177:
        /*0384*/ 	.byte	0x04, 0x11
        /*0386*/ 	.short	(.L_179 - .L_178)
	.align		4
.L_178:
        /*0388*/ 	.word	index@(_ZN2at6native63_GLOBAL__N__862fb238_30_ForeachBinaryOpScalarTensor_cu_64fe0ca525multi_tensor_apply_kernelINS1_18TensorListMetadataILi2EEENS1_27BinaryOpScalarTensorFunctorIaLi2ELi1ELi1EEEJSt10multipliesIaEPaaEEEvT_T0_DpT1_)
        /*038c*/ 	.word	0x00000000


	//----- nvinfo : EIATTR_REGCOUNT
	.align		4
.L_179:
        /*0390*/ 	.byte	0x04, 0x2f
        /*0392*/ 	.short	(.L_181 - .L_180)
	.align		4
.L_180:
        /*0394*/ 	.word	index@(_ZN2at6native63_GLOBAL__N__862fb238_30_ForeachBinaryOpScalarTensor_cu_64fe0ca525multi_tensor_apply_kernelINS1_18TensorListMetadataILi2EEENS1_27BinaryOpScalarTensorFunctorIiLi2ELi1ELi1EEEJSt10multipliesIiEPiiEEEvT_T0_DpT1_)
        /*0398*/ 	.word	0x00000022


	//----- nvinfo : EIATTR_FRAME_SIZE
	.align		4
.L_181:
        /*039c*/ 	.byte	0x04, 0x11
        /*039e*/ 	.short	(.L_183 - .L_182)
	.align		4
.L_182:
        /*03a0*/ 	.word	index@(_ZN2at6native63_GLOBAL__N__862fb238_30_ForeachBinaryOpScalarTensor_cu_64fe0ca525multi_tensor_apply_kernelINS1_18TensorListMetadataILi2EEENS1_27BinaryOpScalarTensorFunctorIiLi2ELi1ELi1EEEJSt10multipliesIiEPiiEEEvT_T0_DpT1_)
        /*03a4*/ 	.word	0x00000000


	//----- nvinfo : EIATTR_REGCOUNT
	.align		4
.L_183:
        /*03a8*/ 	.byte	0x04, 0x2f
        /*03aa*/ 	.short	(.L_185 - .L_184)
	.align		4
.L_184:
        /*03ac*/ 	.word	index@(_ZN2at6native63_GLOBAL__N__862fb238_30_ForeachBinaryOpScalarTensor_cu_64fe0ca525multi_tensor_apply_kernelINS1_18TensorListMetadataILi2EEENS1_27BinaryOpScalarTensorFunctorIlLi2ELi1ELi1EEEJSt10multipliesIlEPllEEEvT_T0_DpT1_)
        /*03b0*/ 	.word	0x00000020


	//----- nvinfo : EIATTR_FRAME_SIZE
	.align		4
.L_185:
        /*03b4*/ 	.byte	0x04, 0x11
        /*03b6*/ 	.short	(.L_187 - .L_186)
	.align		4
.L_186:
        /*03b8*/ 	.word	index@(_ZN2at6native63_GLOBAL__N__862fb238_30_ForeachBinaryOpScalarTensor_cu_64fe0ca525multi_tensor_apply_kernelINS1_18TensorListMetadataILi2EEENS1_27BinaryOpScalarTensorFunctorIlLi2ELi1ELi1EEEJSt10multipliesIlEPllEEEvT_T0_DpT1_)
        /*03bc*/ 	.word	0x00000000


	//----- nvinfo : EIATTR_REGCOUNT
	.align		4
.L_187:
        /*03c0*/ 	.byte	0x04, 0x2f
        /*03c2*/ 	.short	(.L_189 - .L_188)
	.align		4
.L_188:
        /*03c4*/ 	.word	index@(_ZN2at6native63_GLOBAL__N__862fb238_30_ForeachBinaryOpScalarTensor_cu_64fe0ca525multi_tensor_apply_kernelINS1_18TensorListMetadataILi2EEENS1_27BinaryOpScalarTensorFunctorIsLi2ELi1ELi1EEEJSt10multipliesIsEPssEEEvT_T0_DpT1_)
        /*03c8*/ 	.word	0x00000020


	//----- nvinfo : EIATTR_FRAME_SIZE
	.align		4
.L_189:
        /*03cc*/ 	.byte	0x04, 0x11
        /*03ce*/ 	.short	(.L_191 - .L_190)
	.align		4
.L_190:
        /*03d0*/ 	.word	index@(_ZN2at6native63_GLOBAL__N__862fb238_30_ForeachBinaryOpScalarTensor_cu_64fe0ca525multi_tensor_apply_kernelINS1_18TensorListMetadataILi2EEENS1_27BinaryOpScalarTensorFunctorIsLi2ELi1ELi1EEEJSt10multipliesIsEPssEEEvT_T0_DpT1_)
        /*03d4*/ 	.word	0x00000000


	//----- nvinfo : EIATTR_REGCOUNT
	.align		4
.L_191:
        /*03d8*/ 	.byte	0x04, 0x2f
        /*03da*/ 	.short	(.L_193 - .L_192)
	.align		4
.L_192:
        /*03dc*/ 	.word	index@(_ZN2at6native63_GLOBAL__N__862fb238_30_ForeachBinaryOpScalarTensor_cu_64fe0ca525multi_tensor_apply_kernelINS1_18TensorListMetadataILi2EEENS1_27BinaryOpScalarTensorFunctorIdLi2ELi1ELi1EEEJSt10multipliesIdEPddEEEvT_T0_DpT1_)
        /*03e0*/ 	.word	0x0000001f


	//----- nvinfo : EIATTR_FRAME_SIZE
	.align		4
.L_193:
        /*03e4*/ 	.byte	0x04, 0x11
        /*03e6*/ 	.short	(.L_195 - .L_194)
	.align		4
.L_194:
        /*03e8*/ 	.word	index@(_ZN2at6native63_GLOBAL__N__862fb238_30_ForeachBinaryOpScalarTensor_cu_64fe0ca525multi_tensor_apply_kernelINS1_18TensorListMetadataILi2EEENS1_27BinaryOpScalarTensorFunctorIdLi2ELi1ELi1EEEJSt10multipliesIdEPddEEEvT_T0_DpT1_)
        /*03ec*/ 	.word	0x00000000


	//----- nvinfo : EIATTR_REGCOUNT
	.align		4
.L_195:
        /*03f0*/ 	.byte	0x04, 0x2f
        /*03f2*/ 	.short	(.L_197 - .L_196)
	.align		4
.L_196:
        /*03f4*/ 	.word	index@(_ZN2at6native63_GLOBAL__N__862fb238_30_ForeachBinaryOpScalarTensor_cu_64fe0ca525multi_tensor_apply_kernelINS1_18TensorListMetadataILi2EEENS1_27BinaryOpScalarTensorFunctorIfLi2ELi1ELi1EEEJSt10multipliesIfEPffEEEvT_T0_DpT1_)
        /*03f8*/ 	.word	0x00000020


	//----- nvinfo : EIATTR_FRAME_SIZE
	.align		4
.L_197:
        /*03fc*/ 	.byte	0x04, 0x11
        /*03fe*/ 	.short	(.L_199 - .L_198)
	.align		4
.L_198:
        /*0400*/ 	.word	index@(_ZN2at6native63_GLOBAL__N__862fb238_30_ForeachBinaryOpScalarTensor_cu_64fe0ca525multi_tensor_apply_kernelINS1_18TensorListMetadataILi2EEENS1_27BinaryOpScalarTensorFunctorIfLi2ELi1ELi1EEEJSt10multipliesIfEPffEEEvT_T0_DpT1_)
        /*0404*/ 	.word	0x00000000


	//----- nvinfo : EIATTR_REGCOUNT
	.align		4
.L_199:
        /*0408*/ 	.byte	0x04, 0x2f
        /*040a*/ 	.short	(.L_201 - .L_200)
	.align		4
.L_200:
        /*040c*/ 	.word	index@(_ZN2at6native63_GLOBAL__N__862fb238_30_ForeachBinaryOpScalarTensor_cu_64fe0ca525multi_tensor_apply_kernelINS1_18TensorListMetadataILi2EEENS1_27BinaryOpScalarTensorFunctorIN3c107complexIdEELi2ELi1ELi1EEEJSt10multipliesIS8_EPS8_S8_EEEvT_T0_DpT1_)
        /*0410*/ 	.word	0x00000028


	//----- nvinfo : EIATTR_FRAME_SIZE
	.align		4
.L_201:
        /*0414*/ 	.byte	0x04, 0x11
        /*0416*/ 	.short	(.L_203 - .L_202)
	.align		4
.L_202:
        /*0418*/ 	.word	index@(_ZN2at6native63_GLOBAL__N__862fb238_30_ForeachBinaryOpScalarTensor_cu_64fe0ca525multi_tensor_apply_kernelINS1_18TensorListMetadataILi2EEENS1_27BinaryOpScalarTensorFunctorIN3c107complexIdEELi2ELi1ELi1EEEJSt10multipliesIS8_EPS8_S8_EEEvT_T0_DpT1_)
        /*041c*/ 	.word	0x00000000


	//----- nvinfo : EIATTR_REGCOUNT
	.align		4
.L_203:
        /*0420*/ 	.byte	0x04, 0x2f
        /*0422*/ 	.short	(.L_205 - .L_204)
	.align		4
.L_204:
        /*0424*/ 	.word	index@(_ZN2at6native63_GLOBAL__N__862fb238_30_ForeachBinaryOpScalarTensor_cu_64fe0ca525multi_tensor_apply_kernelINS1_18TensorListMetadataILi2EEENS1_27BinaryOpScalarTensorFunctorIN3c107complexIfEELi2ELi1ELi1EEEJSt10multipliesIS8_EPS8_S8_EEEvT_T0_DpT1_)
        /*0428*/ 	.word	0x00000020


	//----- nvinfo : EIATTR_FRAME_SIZE
	.align		4
.L_205:
        /*042c*/ 	.byte	0x04, 0x11
        /*042e*/ 	.short	(.L_207 - .L_206)
	.align		4
.L_206:
        /*0430*/ 	.word	index@(_ZN2at6native63_GLOBAL__N__862fb238_30_ForeachBinaryOpScalarTensor_cu_64fe0ca525multi_tensor_apply_kernelINS1_18TensorListMetadataILi2EEENS1_27BinaryOpScalarTensorFunctorIN3c107complexIfEELi2ELi1ELi1EEEJSt10multipliesIS8_EPS8_S8_EEEvT_T0_DpT1_)
        /*0434*/ 	.word	0x00000000


	//----- nvinfo : EIATTR_REGCOUNT
	.align		4
.L_207:
        /*0438*/ 	.byte	0x04, 0x2f
        /*043a*/ 	.short	(.L_209 - .L_208)
	.align		4
.L_208:
        /*043c*/ 	.word	index@(_ZN2at6native63_GLOBAL__N__862fb238_30_ForeachBinaryOpScalarTensor_cu_64fe0ca525multi_tensor_apply_kernelINS1_18TensorListMetadataILi2EEENS1_27BinaryOpScalarTensorFunctorIbLi2ELi1ELi1EEEJSt10multipliesIbEPbbEEEvT_T0_DpT1_)
        /*0440*/ 	.word	0x00000020


	//----- nvinfo : EIATTR_FRAME_SIZE
	.align		4
.L_209:
        /*0444*/ 	.byte	0x04, 0x11
        /*0446*/ 	.short	(.L_211 - .L_210)
	.align		4
.L_210:
        /*0448*/ 	.word	index@(_ZN2at6native63_GLOBAL__N__862fb238_30_ForeachBinaryOpScalarTensor_cu_64fe0ca525multi_tensor_apply_kernelINS1_18TensorListMetadataILi2EEENS1_27BinaryOpScalarTensorFunctorIbLi2ELi1ELi1EEEJSt10multipliesIbEPbbEEEvT_T0_DpT1_)
        /*044c*/ 	.word	0x00000000


	//----- nvinfo : EIATTR_REGCOUNT
	.align		4
.L_211:
        /*0450*/ 	.byte	0x04, 0x2f
        /*0452*/ 	.short	(.L_213 - .L_212)
	.align		4
.L_212:
        /*0454*/ 	.word	index@(_ZN2at6native63_GLOBAL__N__862fb238_30_ForeachBinaryOpScalarTensor_cu_64fe0ca525multi_tensor_apply_kernelINS1_18TensorListMetadataILi2EEENS1_27BinaryOpScalarTensorFunctorIN3c104HalfELi2ELi1ELi1EEEJSt10multipliesIfEPS7_fEEEvT_T0_DpT1_)
        /*0458*/ 	.word	0x00000020


	//----- nvinfo : EIATTR_FRAME_SIZE
	.align		4
.L_213:
        /*045c*/ 	.byte	0x04, 0x11
        /*045e*/ 	.short	(.L_215 - .L_214)
	.align		4
.L_214:
        /*0460*/ 	.word	index@(_ZN2at6native63_GLOBAL__N__862fb238_30_ForeachBinaryOpScalarTensor_cu_64fe0ca525multi_tensor_apply_kernelINS1_18TensorListMetadataILi2EEENS1_27BinaryOpScalarTensorFunctorIN3c104HalfELi2ELi1ELi1EEEJSt10multipliesIfEPS7_fEEEvT_T0_DpT1_)
        /*0464*/ 	.word	0x00000000


	//----- nvinfo : EIATTR_REGCOUNT
	.align		4
.L_215:
        /*0468*/ 	.byte	0x04, 0x2f
        /*046a*/ 	.short	(.L_217 - .L_216)
	.align		4
.L_216:
        /*046c*/ 	.word	index@(_ZN2at6native63_GLOBAL__N__862fb238_30_ForeachBinaryOpScalarTensor_cu_64fe0ca525multi_tensor_apply_kernelINS1_18TensorListMetadataILi2EEENS1_27BinaryOpScalarTensorFunctorIN3c108BFloat16ELi2ELi1ELi1EEEJSt10multipliesIfEPS7_fEEEvT_T0_DpT1_)
        /*0470*/ 	.word	0x00000020


	//----- nvinfo : EIATTR_FRAME_SIZE
	.align		4
.L_217:
        /*0474*/ 	.byte	0x04, 0x11
        /*0476*/ 	.short	(.L_219 - .L_218)
	.align		4
.L_218:
        /*0478*/ 	.word	index@(_ZN2at6native63_GLOBAL__N__862fb238_30_ForeachBinaryOpScalarTensor_cu_64fe0ca525multi_tensor_apply_kernelINS1_18TensorListMetadataILi2EEENS1_27BinaryOpScalarTensorFunctorIN3c108BFloat16ELi2ELi1ELi1EEEJSt10multipliesIfEPS7_fEEEvT_T0_DpT1_)
        /*047c*/ 	.word	0x00000000


	//----- nvinfo : EIATTR_REGCOUNT
	.align		4
.L_219:
        /*0480*/ 	.byte	0x04, 0x2f
        /*0482*/ 	.short	(.L_221 - .L_220)
	.align		4
.L_220:
        /*0484*/ 	.word	index@(_ZN2at6native63_GLOBAL__N__862fb238_30_ForeachBinaryOpScalarTensor_cu_64fe0ca525multi_tensor_apply_kernelINS1_18TensorListMetadataILi1EEENS1_27BinaryOpScalarTensorFunctorIhLi1ELi1ELi0EEEJSt7dividesIhEPhhEEEvT_T0_DpT1_)
        /*0488*/ 	.word	0x0000001f


	//----- nvinfo : EIATTR_FRAME_SIZE
	.align		4
.L_221:
        /*048c*/ 	.byte	0x04, 0x11
        /*048e*/ 	.short	(.L_223 - .L_222)
	.align		4
.L_222:
        /*0490*/ 	.word	index@($__internal_9_$__cuda_sm20_div_u16)
        /*0494*/ 	.word	0x00000000


	//----- nvinfo : EIATTR_FRAME_SIZE
	.align		4
.L_223:
        /*0498*/ 	.byte	0x04, 0x11
        /*049a*/ 	.short	(.L_225 - .L_224)
	.align		4
.L_224:
        /*049c*/ 	.word	index@(_ZN2at6native63_GLOBAL__N__862fb238_30_ForeachBinaryOpScalarTensor_cu_64fe0ca525multi_tensor_apply_kernelINS1_18TensorListMetadataILi1EEENS1_27BinaryOpScalarTensorFunctorIhLi1ELi1ELi0EEEJSt7dividesIhEPhhEEEvT_T0_DpT1_)
        /*04a0*/ 	.word	0x00000000


	//----- nvinfo : EIATTR_REGCOUNT
	.align		4
.L_225:
        /*04a4*/ 	.byte	0x04, 0x2f
        /*04a6*/ 	.short	(.L_227 - .L_226)
	.align		4
.L_226:
        /*04a8*/ 	.word	index@(_ZN2at6native63_GLOBAL__N__862fb238_30_ForeachBinaryOpScalarTensor_cu_64fe0ca525multi_tensor_apply_kernelINS1_18TensorListMetadataILi1EEENS1_27BinaryOpScalarTensorFunctorIaLi1ELi1ELi0EEEJSt7dividesIaEPaaEEEvT_T0_DpT1_)
        /*04ac*/ 	.word	0x0000001f


	//----- nvinfo : EIATTR_FRAME_SIZE
	.align		4
.L_227:
        /*04b0*/ 	.byte	0x04, 0x11
        /*04b2*/ 	.short	(.L_229 - .L_228)
	.align		4
.L_228:
        /*04b4*/ 	.word	index@(_ZN2at6native63_GLOBAL__N__862fb238_30_ForeachBinaryOpScalarTensor_cu_64fe0ca525multi_tensor_apply_kernelINS1_18TensorListMetadataILi1EEENS1_27BinaryOpScalarTensorFunctorIaLi1ELi1ELi0EEEJSt7dividesIaEPaaEEEvT_T0_DpT1_)
        /*04b8*/ 	.word	0x00000000


	//----- nvinfo : EIATTR_REGCOUNT
	.align		4
.L_229:
        /*04bc*/ 	.byte	0x04, 0x2f
        /*04be*/ 	.short	(.L_231 - .L_230)
	.align		4
.L_230:
        /*04c0*/ 	.word	index@(_ZN2at6native63_GLOBAL__N__862fb238_30_ForeachBinaryOpScalarTensor_cu_64fe0ca525multi_tensor_apply_kernelINS1_18TensorListMetadataILi1EEENS1_27BinaryOpScalarTensorFunctorIiLi1ELi1ELi0EEEJSt7dividesIiEPiiEEEvT_T0_DpT1_)
        /*04c4*/ 	.word	0x00000020


	//----- nvinfo : EIATTR_FRAME_SIZE
	.align		4
.L_231:
        /*04c8*/ 	.byte	0x04, 0x11
        /*04ca*/ 	.short	(.L_233 - .L_232)
	.align		4
.L_232:
        /*04cc*/ 	.word	index@(_ZN2at6native63_GLOBAL__N__862fb238_30_ForeachBinaryOpScalarTensor_cu_64fe0ca525multi_tensor_apply_kernelINS1_18TensorListMetadataILi1EEENS1_27BinaryOpScalarTensorFunctorIiLi1ELi1ELi0EEEJSt7dividesIiEPiiEEEvT_T0_DpT1_)
        /*04d0*/ 	.word	0x00000000


	//----- nvinfo : EIATTR_REGCOUNT
	.align		4
.L_233:
        /*04d4*/ 	.byte	0x04, 0x2f
        /*04d6*/ 	.short	(.L_235 - .L_234)
	.align		4
.L_234:
        /*04d8*/ 	.word	index@(_ZN2at6native63_GLOBAL__N__862fb238_30_ForeachBinaryOpScalarTensor_cu_64fe0ca525multi_tensor_apply_kernelINS1_18TensorListMetadataILi1EEENS1_27BinaryOpScalarTensorFunctorIlLi1ELi1ELi0EEEJSt7dividesIlEPllEEEvT_T0_DpT1_)
        /*04dc*/ 	.word	0x00000026


	//----- nvinfo : EIATTR_FRAME_SIZE
	.align		4
.L_235:
        /*04e0*/ 	.byte	0x04, 0x11
        /*04e2*/ 	.short	(.L_237 - .L_236)
	.align		4
.L_236:
        /*04e4*/ 	.word	index@($__internal_8_$__cuda_sm20_div_s64)
        /*04e8*/ 	.word	0x00000000


	//----- nvinfo : EIATTR_FRAME_SIZE
	.align		4
.L_237:
        /*04ec*/ 	.byte	0x04, 0x11
        /*04ee*/ 	.short	(.L_239 - .L_238)
	.align		4
.L_238:
        /*04f0*/ 	.word	index@(_ZN2at6native63_GLOBAL__N__862fb238_30_ForeachBinaryOpScalarTensor_cu_64fe0ca525multi_tensor_apply_kernelINS1_18TensorListMetadataILi1EEENS1_27BinaryOpScalarTensorFunctorIlLi1ELi1ELi0EEEJSt7dividesIlEPllEEEvT_T0_DpT1_)
        /*04f4*/ 	.word	0x00000000


	//----- nvinfo : EIATTR_REGCOUNT
	.align		4
.L_239:
        /*04f8*/ 	.byte	0x04, 0x2f
        /*04fa*/ 	.short	(.L_241 - .L_240)
	.align		4
.L_240:
        /*04fc*/ 	.word	index@(_ZN2at6native63_GLOBAL__N__862fb238_30_ForeachBinaryOpScalarTensor_cu_64fe0ca525multi_tensor_apply_kernelINS1_18TensorListMetadataILi1EEENS1_27BinaryOpScalarTensorFunctorIsLi1ELi1ELi0EEEJSt7dividesIsEPssEEEvT_T0_DpT1_)
        /*0500*/ 	.word	0x0000001f


	//----- nvinfo : EIATTR_FRAME_SIZE
	.align		4
.L_241:
        /*0504*/ 	.byte	0x04, 0x11
        /*0506*/ 	.short	(.L_243 - .L_242)
	.align		4
.L_242:
        /*0508*/ 	.word	index@(_ZN2at6native63_GLOBAL__N__862fb238_30_ForeachBinaryOpScalarTensor_cu_64fe0ca525multi_tensor_apply_kernelINS1_18TensorListMetadataILi1EEENS1_27BinaryOpScalarTensorFunctorIsLi1ELi1ELi0EEEJSt7dividesIsEPssEEEvT_T0_DpT1_)
        /*050c*/ 	.word	0x00000000


	//----- nvinfo : EIATTR_REGCOUNT
	.align		4
.L_243:
        /*0510*/ 	.byte	0x04, 0x2f
        /*0512*/ 	.short	(.L_245 - .L_244)
	.align		4
.L_244:
        /*0514*/ 	.word	index@(_ZN2at6native63_GLOBAL__N__862fb238_30_ForeachBinaryOpScalarTensor_cu_64fe0ca525multi_tensor_apply_kernelINS1_18TensorListMetadataILi1EEENS1_27BinaryOpScalarTensorFunctorIdLi1ELi1ELi0EEEJSt7dividesIdEPddEEEvT_T0_DpT1_)
        /*0518*/ 	.word	0x00000028


	//----- nvinfo : EIATTR_FRAME_SIZE
	.align		4
.L_245:
        /*051c*/ 	.byte	0x04, 0x11
        /*051e*/ 	.short	(.L_247 - .L_246)
	.align		4
.L_246:
        /*0520*/ 	.word	index@($__internal_7_$__cuda_sm20_div_rn_f64_full)
        /*0524*/ 	.word	0x00000000


	//----- nvinfo : EIATTR_FRAME_SIZE
	.align		4
.L_247:
        /*0528*/ 	.byte	0x04, 0x11
        /*052a*/ 	.short	(.L_249 - .L_248)
	.align		4
.L_248:
        /*052c*/ 	.word	index@(_ZN2at6native63_GLOBAL__N__862fb238_30_ForeachBinaryOpScalarTensor_cu_64fe0ca525multi_tensor_apply_kernelINS1_18TensorListMetadataILi1EEENS1_27BinaryOpScalarTensorFunctorIdLi1ELi1ELi0EEEJSt7dividesIdEPddEEEvT_T0_DpT1_)
        /*0530*/ 	.word	0x00000000


	//----- nvinfo : EIATTR_REGCOUNT
	.align		4
.L_249:
        /*0534*/ 	.byte	0x04, 0x2f
        /*0536*/ 	.short	(.L_251 - .L_250)
	.align		4
.L_250:
        /*0538*/ 	.word	index@(_ZN2at6native63_GLOBAL__N__862fb238_30_ForeachBinaryOpScalarTensor_cu_64fe0ca525multi_tensor_apply_kernelINS1_18TensorListMetadataILi1EEENS1_27BinaryOpScalarTensorFunctorIfLi1ELi1ELi0EEEJSt7dividesIfEPffEEEvT_T0_DpT1_)
        /*053c*/ 	.word	0x0000001e


	//----- nvinfo : EIATTR_FRAME_SIZE
	.align		4
.L_251:
        /*0540*/ 	.byte	0x04, 0x11
        /*0542*/ 	.short	(.L_253 - .L_252)
	.align		4
.L_252:
        /*0544*/ 	.word	index@(_ZN2at6native63_GLOBAL__N__862fb238_30_ForeachBinaryOpScalarTensor_cu_64fe0ca525multi_tensor_apply_kernelINS1_18TensorListMetadataILi1EEENS1_27BinaryOpScalarTensorFunctorIfLi1ELi1ELi0EEEJSt7dividesIfEPffEEEvT_T0_DpT1_)
        /*0548*/ 	.word	0x00000000


	//----- nvinfo : EIATTR_REGCOUNT
	.align		4
.L_253:
        /*054c*/ 	.byte	0x04, 0x2f
        /*054e*/ 	.short	(.L_255 - .L_254)
	.align		4
.L_254:
        /*0550*/ 	.word	index@(_ZN2at6native63_GLOBAL__N__862fb238_30_ForeachBinaryOpScalarTensor_cu_64fe0ca525multi_tensor_apply_kernelINS1_18TensorListMetadataILi1EEENS1_27BinaryOpScalarTensorFunctorIN3c107complexIdEELi1ELi1ELi0EEEJSt7dividesIS8_EPS8_S8_EEEvT_T0_DpT1_)
        /*0554*/ 	.word	0x0000003e


	//----- nvinfo : EIATTR_FRAME_SIZE
	.align		4
.L_255:
        /*0558*/ 	.byte	0x04, 0x11
        /*055a*/ 	.short	(.L_257 - .L_256)
	.align		4
.L_256:
        /*055c*/ 	.word	index@($__internal_6_$__cuda_sm20_div_rn_f64_full)
        /*0560*/ 	.word	0x00000000


	//----- nvinfo : EIATTR_FRAME_SIZE
	.align		4
.L_257:
        /*0564*/ 	.byte	0x04, 0x11
        /*0566*/ 	.short	(.L_259 - .L_258)
	.align		4
.L_258:
        /*0568*/ 	.word	index@($__internal_5_$__cuda_sm20_dblrcp_rn_slowpath_v3)
        /*056c*/ 	.word	0x00000000


	//----- nvinfo : EIATTR_FRAME_SIZE
	.align		4
.L_259:
        /*0570*/ 	.byte	0x04, 0x11
        /*0572*/ 	.short	(.L_261 - .L_260)
	.align		4
.L_260:
        /*0574*/ 	.word	index@(_ZN2at6native63_GLOBAL__N__862fb238_30_ForeachBinaryOpScalarTensor_cu_64fe0ca525multi_tensor_apply_kernelINS1_18TensorListMetadataILi1EEENS1_27BinaryOpScalarTensorFunctorIN3c107complexIdEELi1ELi1ELi0EEEJSt7dividesIS8_EPS8_S8_EEEvT_T0_DpT1_)
        /*0578*/ 	.word	0x00000000


	//----- nvinfo : EIATTR_REGCOUNT
	.align		4
.L_261:
        /*057c*/ 	.byte	0x04, 0x2f
        /*057e*/ 	.short	(.L_263 - .L_262)
	.align		4
.L_262:
        /*0580*/ 	.word	index@(_ZN2at6native63_GLOBAL__N__862fb238_30_ForeachBinaryOpScalarTensor_cu_64fe0ca525multi_tensor_apply_kernelINS1_18TensorListMetadataILi1EEENS1_27BinaryOpScalarTensorFunctorIN3c107complexIfEELi1ELi1ELi0EEEJSt7dividesIS8_EPS8_S8_EEEvT_T0_DpT1_)
        /*0584*/ 	.word	0x00000020


	//----- nvinfo : EIATTR_FRAME_SIZE
	.align		4
.L_263:
        /*0588*/ 	.byte	0x04, 0x11
        /*058a*/ 	.short	(.L_265 - .L_264)
	.align		4
.L_264:
        /*058c*/ 	.word	index@(_ZN2at6native63_GLOBAL__N__862fb238_30_ForeachBinaryOpScalarTensor_cu_64fe0ca525multi_tensor_apply_kernelINS1_18TensorListMetadataILi1EEENS1_27BinaryOpScalarTensorFunctorIN3c107complexIfEELi1ELi1ELi0EEEJSt7dividesIS8_EPS8_S8_EEEvT_T0_DpT1_)
        /*0590*/ 	.word	0x00000000


	//----- nvinfo : EIATTR_REGCOUNT
	.align		4
.L_265:
        /*0594*/ 	.byte	0x04, 0x2f
        /*0596*/ 	.short	(.L_267 - .L_266)
	.align		4
.L_266:
        /*0598*/ 	.word	index@(_ZN2at6native63_GLOBAL__N__862fb238_30_ForeachBinaryOpScalarTensor_cu_64fe0ca525multi_tensor_apply_kernelINS1_18TensorListMetadataILi1EEENS1_27BinaryOpScalarTensorFunctorIbLi1ELi1ELi0EEEJSt7dividesIbEPbbEEEvT_T0_DpT1_)
        /*059c*/ 	.word	0x0000001c


	//----- nvinfo : EIATTR_FRAME_SIZE
	.align		4
.L_267:
        /*05a0*/ 	.byte	0x04, 0x11
        /*05a2*/ 	.short	(.L_269 - .L_268)
	.align		4
.L_268:
        /*05a4*/ 	.word	index@(_ZN2at6native63_GLOBAL__N__862fb238_30_ForeachBinaryOpScalarTensor_cu_64fe0ca525multi_tensor_apply_kernelINS1_18TensorListMetadataILi1EEENS1_27BinaryOpScalarTensorFunctorIbLi1ELi1ELi0EEEJSt7dividesIbEPbbEEEvT_T0_DpT1_)
        /*05a8*/ 	.word	0x00000000


	//----- nvinfo : EIATTR_REGCOUNT
	.align		4
.L_269:
        /*05ac*/ 	.byte	0x04, 0x2f
        /*05ae*/ 	.short	(.L_271 - .L_270)
	.align		4
.L_270:
        /*05b0*/ 	.word	index@(_ZN2at6native63_GLOBAL__N__862fb238_30_ForeachBinaryOpScalarTensor_cu_64fe0ca525multi_tensor_apply_kernelINS1_18TensorListMetadataILi1EEENS1_27BinaryOpScalarTensorFunctorIN3c104HalfELi1ELi1ELi0EEEJSt7dividesIfEPS7_fEEEvT_T0_DpT1_)
        /*05b4*/ 	.word	0x0000001a


	//----- nvinfo : EIATTR_FRAME_SIZE
	.align		4
.L_271:
        /*05b8*/ 	.byte	0x04, 0x11
        /*05ba*/ 	.short	(.L_273 - .L_272)
	.align		4
.L_272:
        /*05bc*/ 	.word	index@(_ZN2at6native63_GLOBAL__N__862fb238_30_ForeachBinaryOpScalarTensor_cu_64fe0ca525multi_tensor_apply_kernelINS1_18TensorListMetadataILi1EEENS1_27BinaryOpScalarTensorFunctorIN3c104HalfELi1ELi1ELi0EEEJSt7dividesIfEPS7_fEEEvT_T0_DpT1_)
        /*05c0*/ 	.word	0x00000000


	//----- nvinfo : EIATTR_REGCOUNT
	.align		4
.L_273:
        /*05c4*/ 	.byte	0x04, 0x2f
        /*05c6*/ 	.short	(.L_275 - .L_274)
	.align		4
.L_274:
        /*05c8*/ 	.word	index@(_ZN2at6native63_GLOBAL__N__862fb238_30_ForeachBinaryOpScalarTensor_cu_64fe0ca525multi_tensor_apply_kernelINS1_18TensorListMetadataILi1EEENS1_27BinaryOpScalarTensorFunctorIN3c108BFloat16ELi1ELi1ELi0EEEJSt7dividesIfEPS7_fEEEvT_T0_DpT1_)
        /*05cc*/ 	.word	0x0000001a


	//----- nvinfo : EIATTR_FRAME_SIZE
	.align		4
.L_275:
        /*05d0*/ 	.byte	0x04, 0x11
        /*05d2*/ 	.short	(.L_277 - .L_276)
	.align		4
.L_276:
        /*05d4*/ 	.word	index@(_ZN2at6native63_GLOBAL__N__862fb238_30_ForeachBinaryOpScalarTensor_cu_64fe0ca525multi_tensor_apply_kernelINS1_18TensorListMetadataILi1EEENS1_27BinaryOpScalarTensorFunctorIN3c108BFloat16ELi1ELi1ELi0EEEJSt7dividesIfEPS7_fEEEvT_T0_DpT1_)
        /*05d8*/ 	.word	0x00000000


	//----- nvinfo : EIATTR_REGCOUNT
	.align		4
.L_277:
        /*05dc*/ 	.byte	0x04, 0x2f
        /*05de*/ 	.short	(.L_279 - .L_278)
	.align		4
.L_278:
        /*05e0*/ 	.word	index@(_ZN2at6native63_GLOBAL__N__862fb238_30_ForeachBinaryOpScalarTensor_cu_64fe0ca525multi_tensor_apply_kernelINS1_18TensorListMetadataILi2EEENS1_27BinaryOpScalarTensorFunctorIhLi2ELi1ELi1EEEJSt7dividesIhEPhhEEEvT_T0_DpT1_)
        /*05e4*/ 	.word	0x00000020


	//----- nvinfo : EIATTR_FRAME_SIZE
	.align		4
.L_279:
        /*05e8*/ 	.byte	0x04, 0x11
        /*05ea*/ 	.short	(.L_281 - .L_280)
	.align		4
.L_280:
        /*05ec*/ 	.word	index@($__internal_4_$__cuda_sm20_div_u16)
        /*05f0*/ 	.word	0x00000000


	//----- nvinfo : EIATTR_FRAME_SIZE
	.align		4
.L_281:
        /*05f4*/ 	.byte	0x04, 0x11
        /*05f6*/ 	.short	(.L_283 - .L_282)
	.align		4
.L_282:
        /*05f8*/ 	.word	index@(_ZN2at6native63_GLOBAL__N__862fb238_30_ForeachBinaryOpScalarTensor_cu_64fe0ca525multi_tensor_apply_kernelINS1_18TensorListMetadataILi2EEENS1_27BinaryOpScalarTensorFunctorIhLi2ELi1ELi1EEEJSt7dividesIhEPhhEEEvT_T0_DpT1_)
        /*05fc*/ 	.word	0x00000000


	//----- nvinfo : EIATTR_REGCOUNT
	.align		4
.L_283:
        /*0600*/ 	.byte	0x04, 0x2f
        /*0602*/ 	.short	(.L_285 - .L_284)
	.align		4
.L_284:
        /*0604*/ 	.word	index@(_ZN2at6native63_GLOBAL__N__862fb238_30_ForeachBinaryOpScalarTensor_cu_64fe0ca525multi_tensor_apply_kernelINS1_18TensorListMetadataILi2EEENS1_27BinaryOpScalarTensorFunctorIaLi2ELi1ELi1EEEJSt7dividesIaEPaaEEEvT_T0_DpT1_)
        /*0608*/ 	.word	0x00000020


	//----- nvinfo : EIATTR_FRAME_SIZE
	.align		4
.L_285:
        /*060c*/ 	.byte	0x04, 0x11
        /*060e*/ 	.short	(.L_287 - .L_286)
	.align		4
.L_286:
        /*0610*/ 	.word	index@(_ZN2at6native63_GLOBAL__N__862fb238_30_ForeachBinaryOpScalarTensor_cu_64fe0ca525multi_tensor_apply_kernelINS1_18TensorListMetadataILi2EEENS1_27BinaryOpScalarTensorFunctorIaLi2ELi1ELi1EEEJSt7dividesIaEPaaEEEvT_T0_DpT1_)
        /*0614*/ 	.word	0x00000000


	//----- nvinfo : EIATTR_REGCOUNT
	.align		4
.L_287:
        /*0618*/ 	.byte	0x04, 0x2f
        /*061a*/ 	.short	(.L_289 - .L_288)
	.align		4
.L_288:
        /*061c*/ 	.word	index@(_ZN2at6native63_GLOBAL__N__862fb238_30_ForeachBinaryOpScalarTensor_cu_64fe0ca525multi_tensor_apply_kernelINS1_18TensorListMetadataILi2EEENS1_27BinaryOpScalarTensorFunctorIiLi2ELi1ELi1EEEJSt7dividesIiEPiiEEEvT_T0_DpT1_)
        /*0620*/ 	.word	0x0000001f


	//----- nvinfo : EIATTR_FRAME_SIZE
	.align		4
.L_289:
        /*0624*/ 	.byte	0x04, 0x11
        /*0626*/ 	.short	(.L_291 - .L_290)
	.align		4
.L_290:
        /*0628*/ 	.word	index@(_ZN2at6native63_GLOBAL__N__862fb238_30_ForeachBinaryOpScalarTensor_cu_64fe0ca525multi_tensor_apply_kernelINS1_18TensorListMetadataILi2EEENS1_27BinaryOpScalarTensorFunctorIiLi2ELi1ELi1EEEJSt7dividesIiEPiiEEEvT_T0_DpT1_)
        /*062c*/ 	.word	0x00000000


	//----- nvinfo : EIATTR_REGCOUNT
	.align		4
.L_291:
        /*0630*/ 	.byte	0x04, 0x2f
        /*0632*/ 	.short	(.L_293 - .L_292)
	.align		4
.L_292:
        /*0634*/ 	.word	index@(_ZN2at6native63_GLOBAL__N__862fb238_30_ForeachBinaryOpScalarTensor_cu_64fe0ca525multi_tensor_apply_kernelINS1_18TensorListMetadataILi2EEENS1_27BinaryOpScalarTensorFunctorIlLi2ELi1ELi1EEEJSt7dividesIlEPllEEEvT_T0_DpT1_)
        /*0638*/ 	.word	0x00000026


	//----- nvinfo : EIATTR_FRAME_SIZE
	.align		4
.L_293:
        /*063c*/ 	.byte	0x04, 0x11
        /*063e*/ 	.short	(.L_295 - .L_294)
	.align		4
.L_294:
        /*0640*/ 	.word	index@($__internal_3_$__cuda_sm20_div_s64)
        /*0644*/ 	.word	0x00000000


	//----- nvinfo : EIATTR_FRAME_SIZE
	.align		4
.L_295:
        /*0648*/ 	.byte	0x04, 0x11
        /*064a*/ 	.short	(.L_297 - .L_296)
	.align		4
.L_296:
        /*064c*/ 	.word	index@(_ZN2at6native63_GLOBAL__N__862fb238_30_ForeachBinaryOpScalarTensor_cu_64fe0ca525multi_tensor_apply_kernelINS1_18TensorListMetadataILi2EEENS1_27BinaryOpScalarTensorFunctorIlLi2ELi1ELi1EEEJSt7dividesIlEPllEEEvT_T0_DpT1_)
        /*0650*/ 	.word	0x00000000


	//----- nvinfo : EIATTR_REGCOUNT
	.align		4
.L_297:
        /*0654*/ 	.byte	0x04, 0x2f
        /*0656*/ 	.short	(.L_299 - .L_298)
	.align		4
.L_298:
        /*0658*/ 	.word	index@(_ZN2at6native63_GLOBAL__N__862fb238_30_ForeachBinaryOpScalarTensor_cu_64fe0ca525multi_tensor_apply_kernelINS1_18TensorListMetadataILi2EEENS1_27BinaryOpScalarTensorFunctorIsLi2ELi1ELi1EEEJSt7dividesIsEPssEEEvT_T0_DpT1_)
        /*065c*/ 	.word	0x0000001f


	//----- nvinfo : EIATTR_FRAME_SIZE
	.align		4
.L_299:
        /*0660*/ 	.byte	0x04, 0x11
        /*0662*/ 	.short	(.L_301 - .L_300)
	.align		4
.L_300:
        /*0664*/ 	.word	index@(_ZN2at6native63_GLOBAL__N__862fb238_30_ForeachBinaryOpScalarTensor_cu_64fe0ca525multi_tensor_apply_kernelINS1_18TensorListMetadataILi2EEENS1_27BinaryOpScalarTensorFunctorIsLi2ELi1ELi1EEEJSt7dividesIsEPssEEEvT_T0_DpT1_)
        /*0668*/ 	.word	0x00000000


	//----- nvinfo : EIATTR_REGCOUNT
	.align		4
.L_301:
        /*066c*/ 	.byte	0x04, 0x2f
        /*066e*/ 	.short	(.L_303 - .L_302)
	.align		4
.L_302:
        /*0670*/ 	.word	index@(_ZN2at6native63_GLOBAL__N__862fb238_30_ForeachBinaryOpScalarTensor_cu_64fe0ca525multi_tensor_apply_kernelINS1_18TensorListMetadataILi2EEENS1_27BinaryOpScalarTensorFunctorIdLi2ELi1ELi1EEEJSt7dividesIdEPddEEEvT_T0_DpT1_)
        /*0674*/ 	.word	0x00000028


	//----- nvinfo : EIATTR_FRAME_SIZE
	.align		4
.L_303:
        /*0678*/ 	.byte	0x04, 0x11
        /*067a*/ 	.short	(.L_305 - .L_304)
	.align		4
.L_304:
        /*067c*/ 	.word	index@($__internal_2_$__cuda_sm20_div_rn_f64_full)
        /*0680*/ 	.word	0x00000000


	//----- nvinfo : EIATTR_FRAME_SIZE
	.align		4
.L_305:
        /*0684*/ 	.byte	0x04, 0x11
        /*0686*/ 	.short	(.L_307 - .L_306)
	.align		4
.L_306:
        /*0688*/ 	.word	index@(_ZN2at6native63_GLOBAL__N__862fb238_30_ForeachBinaryOpScalarTensor_cu_64fe0ca525multi_tensor_apply_kernelINS1_18TensorListMetadataILi2EEENS1_27BinaryOpScalarTensorFunctorIdLi2ELi1ELi1EEEJSt7dividesIdEPddEEEvT_T0_DpT1_)
        /*068c*/ 	.word	0x00000000


	//----- nvinfo : EIATTR_REGCOUNT
	.align		4
.L_307:
        /*0690*/ 	.byte	0x04, 0x2f
        /*0692*/ 	.short	(.L_309 - .L_308)
	.align		4
.L_308:
        /*0694*/ 	.word	index@(_ZN2at6native63_GLOBAL__N__862fb238_30_ForeachBinaryOpScalarTensor_cu_64fe0ca525multi_tensor_apply_kernelINS1_18TensorListMetadataILi2EEENS1_27BinaryOpScalarTensorFunctorIfLi2ELi1ELi1EEEJSt7dividesIfEPffEEEvT_T0_DpT1_)
        /*0698*/ 	.word	0x00000020


	//----- nvinfo : EIATTR_FRAME_SIZE
	.align		4
.L_309:
        /*069c*/ 	.byte	0x04, 0x11
        /*069e*/ 	.short	(.L_311 - .L_310)
	.align		4
.L_310:
        /*06a0*/ 	.word	index@(_ZN2at6native63_GLOBAL__N__862fb238_30_ForeachBinaryOpScalarTensor_cu_64fe0ca525multi_tensor_apply_kernelINS1_18TensorListMetadataILi2EEENS1_27BinaryOpScalarTensorFunctorIfLi2ELi1ELi1EEEJSt7dividesIfEPffEEEvT_T0_DpT1_)
        /*06a4*/ 	.word	0x00000000


	//----- nvinfo : EIATTR_REGCOUNT
	.align		4
.L_311:
        /*06a8*/ 	.byte	0x04, 0x2f
        /*06aa*/ 	.short	(.L_313 - .L_312)
	.align		4
.L_312:
        /*06ac*/ 	.word	index@(_ZN2at6native63_GLOBAL__N__862fb238_30_ForeachBinaryOpScalarTensor_cu_64fe0ca525multi_tensor_apply_kernelINS1_18TensorListMetadataILi2EEENS1_27BinaryOpScalarTensorFunctorIN3c107complexIdEELi2ELi1ELi1EEEJSt7dividesIS8_EPS8_S8_EEEvT_T0_DpT1_)
        /*06b0*/ 	.word	0x0000003e


	//----- nvinfo : EIATTR_FRAME_SIZE
	.align		4
.L_313:
        /*06b4*/ 	.byte	0x04, 0x11
        /*06b6*/ 	.short	(.L_315 - .L_314)
	.align		4
.L_314:
        /*06b8*/ 	.word	index@($__internal_1_$__cuda_sm20_div_rn_f64_full)
        /*06bc*/ 	.word	0x00000000


	//----- nvinfo : EIATTR_FRAME_SIZE
	.align		4
.L_315:
        /*06c0*/ 	.byte	0x04, 0x11
        /*06c2*/ 	.short	(.L_317 - .L_316)
	.align		4
.L_316:
        /*06c4*/ 	.word	index@($__internal_0_$__cuda_sm20_dblrcp_rn_slowpath_v3)
        /*06c8*/ 	.word	0x00000000


	//----- nvinfo : EIATTR_FRAME_SIZE
	.align		4
.L_317:
        /*06cc*/ 	.byte	0x04, 0x11
        /*06ce*/ 	.short	(.L_319 - .L_318)
	.align		4
.L_318:
        /*06d0*/ 	.word	index@(_ZN2at6native63_GLOBAL__N__862fb238_30_ForeachBinaryOpScalarTensor_cu_64fe0ca525multi_tensor_apply_kernelINS1_18TensorListMetadataILi2EEENS1_27BinaryOpScalarTensorFunctorIN3c107complexIdEELi2ELi1ELi1EEEJSt7dividesIS8_EPS8_S8_EEEvT_T0_DpT1_)
        /*06d4*/ 	.word	0x00000000


	//----- nvinfo : EIATTR_REGCOUNT
	.align		4
.L_319:
        /*06d8*/ 	.byte	0x04, 0x2f
        /*06da*/ 	.short	(.L_321 - .L_320)
	.align		4
.L_320:
        /*06dc*/ 	.word	index@(_ZN2at6native63_GLOBAL__N__862fb238_30_ForeachBinaryOpScalarTensor_cu_64fe0ca525multi_tensor_apply_kernelINS1_18TensorListMetadataILi2EEENS1_27BinaryOpScalarTensorFunctorIN3c107complexIfEELi2ELi1ELi1EEEJSt7dividesIS8_EPS8_S8_EEEvT_T0_DpT1_)
        /*06e0*/ 	.word	0x00000020


	//----- nvinfo : EIATTR_FRAME_SIZE
	.align		4
.L_321:
        /*06e4*/ 	.byte	0x04, 0x11
        /*06e6*/ 	.short	(.L_323 - .L_322)
	.align		4
.L_322:
        /*06e8*/ 	.word	index@(_ZN2at6native63_GLOBAL__N__862fb238_30_ForeachBinaryOpScalarTensor_cu_64fe0ca525multi_tensor_apply_kernelINS1_18TensorListMetadataILi2EEENS1_27BinaryOpScalarTensorFunctorIN3c107complexIfEELi2ELi1ELi1EEEJSt7dividesIS8_EPS8_S8_EEEvT_T0_DpT1_)
        /*06ec*/ 	.word	0x00000000


	//----- nvinfo : EIATTR_REGCOUNT
	.align		4
.L_323:
        /*06f0*/ 	.byte	0x04, 0x2f
        /*06f2*/ 	.short	(.L_325 - .L_324)
	.align		4
.L_324:
        /*06f4*/ 	.word	index@(_ZN2at6native63_GLOBAL__N__862fb238_30_ForeachBinaryOpScalarTensor_cu_64fe0ca525multi_tensor_apply_kernelINS1_18TensorListMetadataILi2EEENS1_27BinaryOpScalarTensorFunctorIbLi2ELi1ELi1EEEJSt7dividesIbEPbbEEEvT_T0_DpT1_)
        /*06f8*/ 	.word	0x00000020


	//----- nvinfo : EIATTR_FRAME_SIZE
	.align		4
.L_325:
        /*06fc*/ 	.byte	0x04, 0x11
        /*06fe*/ 	.short	(.L_327 - .L_326)
	.align		4
.L_326:
        /*0700*/ 	.word	index@(_ZN2at6native63_GLOBAL__N__862fb238_30_ForeachBinaryOpScalarTensor_cu_64fe0ca525multi_tensor_apply_kernelINS1_18TensorListMetadataILi2EEENS1_27BinaryOpScalarTensorFunctorIbLi2ELi1ELi1EEEJSt7dividesIbEPbbEEEvT_T0_DpT1_)
        /*0704*/ 	.word	0x00000000


	//----- nvinfo : EIATTR_REGCOUNT
	.align		4
.L_327:
        /*0708*/ 	.byte	0x04, 0x2f
        /*070a*/ 	.short	(.L_329 - .L_328)
	.align		4
.L_328:
        /*070c*/ 	.word	index@(_ZN2at6native63_GLOBAL__N__862fb238_30_ForeachBinaryOpScalarTensor_cu_64fe0ca525multi_tensor_apply_kernelINS1_18TensorListMetadataILi2EEENS1_27BinaryOpScalarTensorFunctorIN3c104HalfELi2ELi1ELi1EEEJSt7dividesIfEPS7_fEEEvT_T0_DpT1_)
        /*0710*/ 	.word	0x00000020


	//----- nvinfo : EIATTR_FRAME_SIZE
	.align		4
.L_329:
        /*0714*/ 	.byte	0x04, 0x11
        /*0716*/ 	.short	(.L_331 - .L_330)
	.align		4
.L_330:
        /*0718*/ 	.word	index@(_ZN2at6native63_GLOBAL__N__862fb238_30_ForeachBinaryOpScalarTensor_cu_64fe0ca525multi_tensor_apply_kernelINS1_18TensorListMetadataILi2EEENS1_27BinaryOpScalarTensorFunctorIN3c104HalfELi2ELi1ELi1EEEJSt7dividesIfEPS7_fEEEvT_T0_DpT1_)
        /*071c*/ 	.word	0x00000000


	//----- nvinfo : EIATTR_REGCOUNT
	.align		4
.L_331:
        /*0720*/ 	.byte	0x04, 0x2f
        /*0722*/ 	.short	(.L_333 - .L_332)
	.align		4
.L_332:
        /*0724*/ 	.word	index@(_ZN2at6native63_GLOBAL__N__862fb238_30_ForeachBinaryOpScalarTensor_cu_64fe0ca525multi_tensor_apply_kernelINS1_18TensorListMetadataILi2EEENS1_27BinaryOpScalarTensorFunctorIN3c108BFloat16ELi2ELi1ELi1EEEJSt7dividesIfEPS7_fEEEvT_T0_DpT1_)
        /*0728*/ 	.word	0x00000020


	//----- nvinfo : EIATTR_FRAME_SIZE
	.align		4
.L_333:
        /*072c*/ 	.byte	0x04, 0x11
        /*072e*/ 	.short	(.L_335 - .L_334)
	.align		4
.L_334:
        /*0730*/ 	.word	index@(_ZN2at6native63_GLOBAL__N__862fb238_30_ForeachBinaryOpScalarTensor_cu_64fe0ca525multi_tensor_apply_kernelINS1_18TensorListMetadataILi2EEENS1_27BinaryOpScalarTensorFunctorIN3c108BFloat16ELi2ELi1ELi1EEEJSt7dividesIfEPS7_fEEEvT_T0_DpT1_)
        /*0734*/ 	.word	0x00000000


	//----- nvinfo : EIATTR_MIN_STACK_SIZE
	.align		4
.L_335:
        /*0738*/ 	.byte	0x04, 0x12
        /*073a*/ 	.short	(.L_337 - .L_336)
	.align		4
.L_336:
        /*073c*/ 	.word	index@(_ZN2at6native63_GLOBAL__N__862fb238_30_ForeachBinaryOpScalarTensor_cu_64fe0ca525multi_tensor_apply_kernelINS1_18TensorListMetadataILi2EEENS1_27BinaryOpScalarTensorFunctorIN3c108BFloat16ELi2ELi1ELi1EEEJSt7dividesIfEPS7_fEEEvT_T0_DpT1_)
        /*0740*/ 	.word	0x00000000


	//----- nvinfo : EIATTR_MIN_STACK_SIZE
	.align		4
.L_337:
        /*0744*/ 	.byte	0x04, 0x12
        /*0746*/ 	.short	(.L_339 - .L_338)
	.align		4
.L_338:
        /*0748*/ 	.word	index@(_ZN2at6native63_GLOBAL__N__862fb238_30_ForeachBinaryOpScalarTensor_cu_64fe0ca525multi_tensor_apply_kernelINS1_18TensorListMetadataILi2EEENS1_27BinaryOpScalarTensorFunctorIN3c104HalfELi2ELi1ELi1EEEJSt7dividesIfEPS7_fEEEvT_T0_DpT1_)
        /*074c*/ 	.word	0x00000000


	//----- nvinfo : EIATTR_MIN_STACK_SIZE
	.align		4
.L_339:
        /*0750*/ 	.byte	0x04, 0x12
        /*0752*/ 	.short	(.L_341 - .L_340)
	.align		4
.L_340:
        /*0754*/ 	.word	index@(_ZN2at6native63_GLOBAL__N__862fb238_30_ForeachBinaryOpScalarTensor_cu_64fe0ca525multi_tensor_apply_kernelINS1_18TensorListMetadataILi2EEENS1_27BinaryOpScalarTensorFunctorIbLi2ELi1ELi1EEEJSt7dividesIbEPbbEEEvT_T0_DpT1_)
        /*0758*/ 	.word	0x00000000


	//----- nvinfo : EIATTR_MIN_STACK_SIZE
	.align		4
.L_341:
        /*075c*/ 	.byte	0x04, 0x12
        /*075e*/ 	.short	(.L_343 - .L_342)
	.align		4
.L_342:
        /*0760*/ 	.word	index@(_ZN2at6native63_GLOBAL__N__862fb238_30_ForeachBinaryOpScalarTensor_cu_64fe0ca525multi_tensor_apply_kernelINS1_18TensorListMetadataILi2EEENS1_27BinaryOpScalarTensorFunctorIN3c107complexIfEELi2ELi1ELi1EEEJSt7dividesIS8_EPS8_S8_EEEvT_T0_DpT1_)
        /*0764*/ 	.word	0x00000000


	//----- nvinfo : EIATTR_MIN_STACK_SIZE
	.align		4
.L_343:
        /*0768*/ 	.byte	0x04, 0x12
        /*076a*/ 	.short	(.L_345 - .L_344)
	.align		4
.L_344:
        /*076c*/ 	.word	index@(_ZN2at6native63_GLOBAL__N__862fb238_30_ForeachBinaryOpScalarTensor_cu_64fe0ca525multi_tensor_apply_kernelINS1_18TensorListMetadataILi2EEENS1_27BinaryOpScalarTensorFunctorIN3c107complexIdEELi2ELi1ELi1EEEJSt7dividesIS8_EPS8_S8_EEEvT_T0_DpT1_)
        /*0770*/ 	.word	0x00000000


	//----- nvinfo : EIATTR_MIN_STACK_SIZE
	.align		4
.L_345:
        /*0774*/ 	.byte	0x04, 0x12
        /*0776*/ 	.short	(.L_347 - .L_346)
	.align		4
.L_346:
        /*0778*/ 	.word	index@(_ZN2at6native63_GLOBAL__N__862fb238_30_ForeachBinaryOpScalarTensor_cu_64fe0ca525multi_tensor_apply_kernelINS1_18TensorListMetadataILi2EEENS1_27BinaryOpScalarTensorFunctorIfLi2ELi1ELi1EEEJSt7dividesIfEPffEEEvT_T0_DpT1_)
        /*077c*/ 	.word	0x00000000


	//----- nvinfo : EIATTR_MIN_STACK_SIZE
	.align		4
.L_347:
        /*0780*/ 	.byte	0x04, 0x12
        /*0782*/ 	.short	(.L_349 - .L_348)
	.align		4
.L_348:
        /*0784*/ 	.word	index@(_ZN2at6native63_GLOBAL__N__862fb238_30_ForeachBinaryOpScalarTensor_cu_64fe0ca525multi_tensor_apply_kernelINS1_18TensorListMetadataILi2EEENS1_27BinaryOpScalarTensorFunctorIdLi2ELi1ELi1EEEJSt7dividesIdEPddEEEvT_T0_DpT1_)
        /*0788*/ 	.word	0x00000000


	//----- nvinfo : EIATTR_MIN_STACK_SIZE
	.align		4
.L_349:
        /*078c*/ 	.byte	0x04, 0x12
        /*078e*/ 	.short	(.L_351 - .L_350)
	.align		4
.L_350:
        /*0790*/ 	.word	index@(_ZN2at6native63_GLOBAL__N__862fb238_30_ForeachBinaryOpScalarTensor_cu_64fe0ca525multi_tensor_apply_kernelINS1_18TensorListMetadataILi2EEENS1_27BinaryOpScalarTensorFunctorIsLi2ELi1ELi1EEEJSt7dividesIsEPssEEEvT_T0_DpT1_)
        /*0794*/ 	.word	0x00000000


	//----- nvinfo : EIATTR_MIN_STACK_SIZE
	.align		4
.L_351:
        /*0798*/ 	.byte	0x04, 0x12
        /*079a*/ 	.short	(.L_353 - .L_352)
	.align		4
.L_352:
        /*079c*/ 	.word	index@(_ZN2at6native63_GLOBAL__N__862fb238_30_ForeachBinaryOpScalarTensor_cu_64fe0ca525multi_tensor_apply_kernelINS1_18TensorListMetadataILi2EEENS1_27BinaryOpScalarTensorFunctorIlLi2ELi1ELi1EEEJSt7dividesIlEPllEEEvT_T0_DpT1_)
        /*07a0*/ 	.word	0x00000000


	//----- nvinfo : EIATTR_MIN_STACK_SIZE
	.align		4
.L_353:
        /*07a4*/ 	.byte	0x04, 0x12
        /*07a6*/ 	.short	(.L_355 - .L_354)
	.align		4
.L_354:
        /*07a8*/ 	.word	index@(_ZN2at6native63_GLOBAL__N__862fb238_30_ForeachBinaryOpScalarTensor_cu_64fe0ca525multi_tensor_apply_kernelINS1_18TensorListMetadataILi2EEENS1_27BinaryOpScalarTensorFunctorIiLi2ELi1ELi1EEEJSt7dividesIiEPiiEEEvT_T0_DpT1_)
        /*07ac*/ 	.word	0x00000000


	//----- nvinfo : EIATTR_MIN_STACK_SIZE
	.align		4
.L_355:
        /*07b0*/ 	.byte	0x04, 0x12
        /*07b2*/ 	.short	(.L_357 - .L_356)
	.align		4
.L_356:
        /*07b4*/ 	.word	index@(_ZN2at6native63_GLOBAL__N__862fb238_30_ForeachBinaryOpScalarTensor_cu_64fe0ca525multi_tensor_apply_kernelINS1_18TensorListMetadataILi2EEENS1_27BinaryOpScalarTensorFunctorIaLi2ELi1ELi1EEEJSt7dividesIaEPaaEEEvT_T0_DpT1_)
        /*07b8*/ 	.word	0x00000000


	//----- nvinfo : EIATTR_MIN_STACK_SIZE
	.align		4
.L_357:
        /*07bc*/ 	.byte	0x04, 0x12
        /*07be*/ 	.short	(.L_359 - .L_358)
	.align		4
.L_358:
        /*07c0*/ 	.word	index@(_ZN2at6native63_GLOBAL__N__862fb238_30_ForeachBinaryOpScalarTensor_cu_64fe0ca525multi_tensor_apply_kernelINS1_18TensorListMetadataILi2EEENS1_27BinaryOpScalarTensorFunctorIhLi2ELi1ELi1EEEJSt7dividesIhEPhhEEEvT_T0_DpT1_)
        /*07c4*/ 	.word	0x00000000


	//----- nvinfo : EIATTR_MIN_STACK_SIZE
	.align		4
.L_359:
        /*07c8*/ 	.byte	0x04, 0x12
        /*07ca*/ 	.short	(.L_361 - .L_360)
	.align		4
.L_360:
        /*07cc*/ 	.word	index@(_ZN2at6native63_GLOBAL__N__862fb238_30_ForeachBinaryOpScalarTensor_cu_64fe0ca525multi_tensor_apply_kernelINS1_18TensorListMetadataILi1EEENS1_27BinaryOpScalarTensorFunctorIN3c108BFloat16ELi1ELi1ELi0EEEJSt7dividesIfEPS7_fEEEvT_T0_DpT1_)
        /*07d0*/ 	.word	0x00000000


	//----- nvinfo : EIATTR_MIN_STACK_SIZE
	.align		4
.L_361:
        /*07d4*/ 	.byte	0x04, 0x12
        /*07d6*/ 	.short	(.L_363 - .L_362)
	.align		4
.L_362:
        /*07d8*/ 	.word	index@(_ZN2at6native63_GLOBAL__N__862fb238_30_ForeachBinaryOpScalarTensor_cu_64fe0ca525multi_tensor_apply_kernelINS1_18TensorListMetadataILi1EEENS1_27BinaryOpScalarTensorFunctorIN3c104HalfELi1ELi1ELi0EEEJSt7dividesIfEPS7_fEEEvT_T0_DpT1_)
        /*07dc*/ 	.word	0x00000000


	//----- nvinfo : EIATTR_MIN_STACK_SIZE
	.align		4
.L_363:
        /*07e0*/ 	.byte	0x04, 0x12
        /*07e2*/ 	.short	(.L_365 - .L_364)
	.align		4
.L_364:
        /*07e4*/ 	.word	index@(_ZN2at6native63_GLOBAL__N__862fb238_30_ForeachBinaryOpScalarTensor_cu_64fe0ca525multi_tensor_apply_kernelINS1_18TensorListMetadataILi1EEENS1_27BinaryOpScalarTensorFunctorIbLi1ELi1ELi0EEEJSt7dividesIbEPbbEEEvT_T0_DpT1_)
        /*07e8*/ 	.word	0x00000000


	//----- nvinfo : EIATTR_MIN_STACK_SIZE
	.align		4
.L_365:
        /*07ec*/ 	.byte	0x04, 0x12
        /*07ee*/ 	.short	(.L_367 - .L_366)
	.align		4
.L_366:
        /*07f0*/ 	.word	index@(_ZN2at6native63_GLOBAL__N__862fb238_30_ForeachBinaryOpScalarTensor_cu_64fe0ca525multi_tensor_apply_kernelINS1_18TensorListMetadataILi1EEENS1_27BinaryOpScalarTensorFunctorIN3c107complexIfEELi1ELi1ELi0EEEJSt7dividesIS8_EPS8_S8_EEEvT_T0_DpT1_)
        /*07f4*/ 	.word	0x00000000


	//----- nvinfo : EIATTR_MIN_STACK_SIZE
	.align		4
.L_367:
        /*07f8*/ 	.byte	0x04, 0x12
        /*07fa*/ 	.short	(.L_369 - .L_368)
	.align		4
.L_368:
        /*07fc*/ 	.word	index@(_ZN2at6native63_GLOBAL__N__862fb238_30_ForeachBinaryOpScalarTensor_cu_64fe0ca525multi_tensor_apply_kernelINS1_18TensorListMetadataILi1EEENS1_27BinaryOpScalarTensorFunctorIN3c107complexIdEELi1ELi1ELi0EEEJSt7dividesIS8_EPS8_S8_EEEvT_T0_DpT1_)
        /*0800*/ 	.word	0x00000000


	//----- nvinfo : EIATTR_MIN_STACK_SIZE
	.align		4
.L_369:
        /*0804*/ 	.byte	0x04, 0x12
        /*0806*/ 	.short	(.L_371 - .L_370)
	.align		4
.L_370:
        /*0808*/ 	.word	index@(_ZN2at6native63_GLOBAL__N__862fb238_30_ForeachBinaryOpScalarTensor_cu_64fe0ca525multi_tensor_apply_kernelINS1_18TensorListMetadataILi1EEENS1_27BinaryOpScalarTensorFunctorIfLi1ELi1ELi0EEEJSt7dividesIfEPffEEEvT_T0_DpT1_)
        /*080c*/ 	.word	0x00000000


	//----- nvinfo : EIATTR_MIN_STACK_SIZE
	.align		4
.L_371:
        /*0810*/ 	.byte	0x04, 0x12
        /*0812*/ 	.short	(.L_373 - .L_372)
	.align		4
.L_372:
        /*0814*/ 	.word	index@(_ZN2at6native63_GLOBAL__N__862fb238_30_ForeachBinaryOpScalarTensor_cu_64fe0ca525multi_tensor_apply_kernelINS1_18TensorListMetadataILi1EEENS1_27BinaryOpScalarTensorFunctorIdLi1ELi1ELi0EEEJSt7dividesIdEPddEEEvT_T0_DpT1_)
        /*0818*/ 	.word	0x00000000


	//----- nvinfo : EIATTR_MIN_STACK_SIZE
	.align		4
.L_373:
        /*081c*/ 	.byte	0x04, 0x12
        /*081e*/ 	.short	(.L_375 - .L_374)
	.align		4
.L_374:
        /*0820*/ 	.word	index@(_ZN2at6native63_GLOBAL__N__862fb238_30_ForeachBinaryOpScalarTensor_cu_64fe0ca525multi_tensor_apply_kernelINS1_18TensorListMetadataILi1EEENS1_27BinaryOpScalarTensorFunctorIsLi1ELi1ELi0EEEJSt7dividesIsEPssEEEvT_T0_DpT1_)
        /*0824*/ 	.word	0x00000000


	//----- nvinfo : EIATTR_MIN_STACK_SIZE
	.align		4
.L_375:
        /*0828*/ 	.byte	0x04, 0x12
        /*082a*/ 	.short	(.L_377 - .L_376)
	.align		4
.L_376:
        /*082c*/ 	.word	index@(_ZN2at6native63_GLOBAL__N__862fb238_30_ForeachBinaryOpScalarTensor_cu_64fe0ca525multi_tensor_apply_kernelINS1_18TensorListMetadataILi1EEENS1_27BinaryOpScalarTensorFunctorIlLi1ELi1ELi0EEEJSt7dividesIlEPllEEEvT_T0_DpT1_)
        /*0830*/ 	.word	0x00000000


	//----- nvinfo : EIATTR_MIN_STACK_SIZE
	.align		4
.L_377:
        /*0834*/ 	.byte	0x04, 0x12
        /*0836*/ 	.short	(.L_379 - .L_378)
	.align		4
.L_378:
        /*0838*/ 	.word	index@(_ZN2at6native63_GLOBAL__N__862fb238_30_ForeachBinaryOpScalarTensor_cu_64fe0ca525multi_tensor_apply_kernelINS1_18TensorListMetadataILi1EEENS1_27BinaryOpScalarTensorFunctorIiLi1ELi1ELi0EEEJSt7dividesIiEPiiEEEvT_T0_DpT1_)
        /*083c*/ 	.word	0x00000000


	//----- nvinfo : EIATTR_MIN_STACK_SIZE
	.align		4
.L_379:
        /*0840*/ 	.byte	0x04, 0x12
        /*0842*/ 	.short	(.L_381 - .L_380)
	.align		4
.L_380:
        /*0844*/ 	.word	index@(_ZN2at6native63_GLOBAL__N__862fb238_30_ForeachBinaryOpScalarTensor_cu_64fe0ca525multi_tensor_apply_kernelINS1_18TensorListMetadataILi1EEENS1_27BinaryOpScalarTensorFunctorIaLi1ELi1ELi0EEEJSt7dividesIaEPaaEEEvT_T0_DpT1_)
        /*0848*/ 	.word	0x00000000


	//----- nvinfo : EIATTR_MIN_STACK_SIZE
	.align		4
.L_381:
        /*084c*/ 	.byte	0x04, 0x12
        /*084e*/ 	.short	(.L_383 - .L_382)
	.align		4
.L_382:
        /*0850*/ 	.word	index@(_ZN2at6native63_GLOBAL__N__862fb238_30_ForeachBinaryOpScalarTensor_cu_64fe0ca525multi_tensor_apply_kernelINS1_18TensorListMetadataILi1EEENS1_27BinaryOpScalarTensorFunctorIhLi1ELi1ELi0EEEJSt7dividesIhEPhhEEEvT_T0_DpT1_)
        /*0854*/ 	.word	0x00000000


	//----- nvinfo : EIATTR_MIN_STACK_SIZE
	.align		4
.L_383:
        /*0858*/ 	.byte	0x04, 0x12
        /*085a*/ 	.short	(.L_385 - .L_384)
	.align		4
.L_384:
        /*085c*/ 	.word	index@(_ZN2at6native63_GLOBAL__N__862fb238_30_ForeachBinaryOpScalarTensor_cu_64fe0ca525multi_tensor_apply_kernelINS1_18TensorListMetadataILi2EEENS1_27BinaryOpScalarTensorFunctorIN3c108BFloat16ELi2ELi1ELi1EEEJSt10multipliesIfEPS7_fEEEvT_T0_DpT1_)
        /*0860*/ 	.word	0x00000000


	//----- nvinfo : EIATTR_MIN_STACK_SIZE
	.align		4
.L_385:
        /*0864*/ 	.byte	0x04, 0x12
        /*0866*/ 	.short	(.L_387 - .L_386)
	.align		4
.L_386:
        /*0868*/ 	.word	index@(_ZN2at6native63_GLOBAL__N__862fb238_30_ForeachBinaryOpScalarTensor_cu_64fe0ca525multi_tensor_apply_kernelINS1_18TensorListMetadataILi2EEENS1_27BinaryOpScalarTensorFunctorIN3c104HalfELi2ELi1ELi1EEEJSt10multipliesIfEPS7_fEEEvT_T0_DpT1_)
        /*086c*/ 	.word	0x00000000


	//----- nvinfo : EIATTR_MIN_STACK_SIZE
	.align		4
.L_387:
        /*0870*/ 	.byte	0x04, 0x12
        /*0872*/ 	.short	(.L_389 - .L_388)
	.align		4
.L_388:
        /*0874*/ 	.word	index@(_ZN2at6native63_GLOBAL__N__862fb238_30_ForeachBinaryOpScalarTensor_cu_64fe0ca525multi_tensor_apply_kernelINS1_18TensorListMetadataILi2EEENS1_27BinaryOpScalarTensorFunctorIbLi2ELi1ELi1EEEJSt10multipliesIbEPbbEEEvT_T0_DpT1_)
        /*0878*/ 	.word	0x00000000


	//----- nvinfo : EIATTR_MIN_STACK_SIZE
	.align		4
.L_389:
        /*087c*/ 	.byte	0x04, 0x12
        /*087e*/ 	.short	(.L_391 - .L_390)
	.align		4
.L_390:
        /*0880*/ 	.word	index@(_ZN2at6native63_GLOBAL__N__862fb238_30_ForeachBinaryOpScalarTensor_cu_64fe0ca525multi_tensor_apply_kernelINS1_18TensorListMetadataILi2EEENS1_27BinaryOpScalarTensorFunctorIN3c107complexIfEELi2ELi1ELi1EEEJSt10multipliesIS8_EPS8_S8_EEEvT_T0_DpT1_)
        /*0884*/ 	.word	0x00000000


	//----- nvinfo : EIATTR_MIN_STACK_SIZE
	.align		4
.L_391:
        /*0888*/ 	.byte	0x04, 0x12
        /*088a*/ 	.short	(.L_393 - .L_392)
	.align		4
.L_392:
        /*088c*/ 	.word	index@(_ZN2at6native63_GLOBAL__N__862fb238_30_ForeachBinaryOpScalarTensor_cu_64fe0ca525multi_tensor_apply_kernelINS1_18TensorListMetadataILi2EEENS1_27BinaryOpScalarTensorFunctorIN3c107complexIdEELi2ELi1ELi1EEEJSt10multipliesIS8_EPS8_S8_EEEvT_T0_DpT1_)
        /*0890*/ 	.word	0x00000000


	//----- nvinfo : EIATTR_MIN_STACK_SIZE
	.align		4
.L_393:
        /*0894*/ 	.byte	0x04, 0x12
        /*0896*/ 	.short	(.L_395 - .L_394)
	.align		4
.L_394:
        /*0898*/ 	.word	index@(_ZN2at6native63_GLOBAL__N__862fb238_30_ForeachBinaryOpScalarTensor_cu_64fe0ca525multi_tensor_apply_kernelINS1_18TensorListMetadataILi2EEENS1_27BinaryOpScalarTensorFunctorIfLi2ELi1ELi1EEEJSt10multipliesIfEPffEEEvT_T0_DpT1_)
        /*089c*/ 	.word	0x00000000


	//----- nvinfo : EIATTR_MIN_STACK_SIZE
	.align		4
.L_395:
        /*08a0*/ 	.byte	0x04, 0x12
        /*08a2*/ 	.short	(.L_397 - .L_396)
	.align		4
.L_396:
        /*08a4*/ 	.word	index@(_ZN2at6native63_GLOBAL__N__862fb238_30_ForeachBinaryOpScalarTensor_cu_64fe0ca525multi_tensor_apply_kernelINS1_18TensorListMetadataILi2EEENS1_27BinaryOpScalarTensorFunctorIdLi2ELi1ELi1EEEJSt10multipliesIdEPddEEEvT_T0_DpT1_)
        /*08a8*/ 	.word	0x00000000


	//----- nvinfo : EIATTR_MIN_STACK_SIZE
	.align		4
.L_397:
        /*08ac*/ 	.byte	0x04, 0x12
        /*08ae*/ 	.short	(.L_399 - .L_398)
	.align		4
.L_398:
        /*08b0*/ 	.word	index@(_ZN2at6native63_GLOBAL__N__862fb238_30_ForeachBinaryOpScalarTensor_cu_64fe0ca525multi_tensor_apply_kernelINS1_18TensorListMetadataILi2EEENS1_27BinaryOpScalarTensorFunctorIsLi2ELi1ELi1EEEJSt10multipliesIsEPssEEEvT_T0_DpT1_)
        /*08b4*/ 	.word	0x00000000


	//----- nvinfo : EIATTR_MIN_STACK_SIZE
	.align		4
.L_399:
        /*08b8*/ 	.byte	0x04, 0x12
        /*08ba*/ 	.short	(.L_401 - .L_400)
	.align		4
.L_400:
        /*08bc*/ 	.word	index@(_ZN2at6native63_GLOBAL__N__862fb238_30_ForeachBinaryOpScalarTensor_cu_64fe0ca525multi_tensor_apply_kernelINS1_18TensorListMetadataILi2EEENS1_27BinaryOpScalarTensorFunctorIlLi2ELi1ELi1EEEJSt10multipliesIlEPllEEEvT_T0_DpT1_)
        /*08c0*/ 	.word	0x00000000


	//----- nvinfo : EIATTR_MIN_STACK_SIZE
	.align		4
.L_401:
        /*08c4*/ 	.byte	0x04, 0x12
        /*08c6*/ 	.short	(.L_403 - .L_402)
	.align		4
.L_402:
        /*08c8*/ 	.word	index@(_ZN2at6native63_GLOBAL__N__862fb238_30_ForeachBinaryOpScalarTensor_cu_64fe0ca525multi_tensor_apply_kernelINS1_18TensorListMetadataILi2EEENS1_27BinaryOpScalarTensorFunctorIiLi2ELi1ELi1EEEJSt10multipliesIiEPiiEEEvT_T0_DpT1_)
        /*08cc*/ 	.word	0x00000000


	//----- nvinfo : EIATTR_MIN_STACK_SIZE
	.align		4
.L_403:
        /*08d0*/ 	.byte	0x04, 0x12
        /*08d2*/ 	.short	(.L_405 - .L_404)
	.align		4
.L_404:
        /*08d4*/ 	.word	index@(_ZN2at6native63_GLOBAL__N__862fb238_30_ForeachBinaryOpScalarTensor_cu_64fe0ca525multi_tensor_apply_kernelINS1_18TensorListMetadataILi2EEENS1_27BinaryOpScalarTensorFunctorIaLi2ELi1ELi1EEEJSt10multipliesIaEPaaEEEvT_T0_DpT1_)
        /*08d8*/ 	.word	0x00000000


	//----- nvinfo : EIATTR_MIN_STACK_SIZE
	.align		4
.L_405:
        /*08dc*/ 	.byte	0x04, 0x12
        /*08de*/ 	.short	(.L_407 - .L_406)
	.align		4
.L_406:
        /*08e0*/ 	.word	index@(_ZN2at6native63_GLOBAL__N__862fb238_30_ForeachBinaryOpScalarTensor_cu_64fe0ca525multi_tensor_apply_kernelINS1_18TensorListMetadataILi2EEENS1_27BinaryOpScalarTensorFunctorIhLi2ELi1ELi1EEEJSt10multipliesIhEPhhEEEvT_T0_DpT1_)
        /*08e4*/ 	.word	0x00000000


	//----- nvinfo : EIATTR_MIN_STACK_SIZE
	.align		4
.L_407:
        /*08e8*/ 	.byte	0x04, 0x12
        /*08ea*/ 	.short	(.L_409 - .L_408)
	.align		4
.L_408:
        /*08ec*/ 	.word	index@(_ZN2at6native63_GLOBAL__N__862fb238_30_ForeachBinaryOpScalarTensor_cu_64fe0ca525multi_tensor_apply_kernelINS1_18TensorListMetadataILi1EEENS1_27BinaryOpScalarTensorFunctorIN3c108BFloat16ELi1ELi1ELi0EEEJSt10multipliesIfEPS7_fEEEvT_T0_DpT1_)
        /*08f0*/ 	.word	0x00000000


	//----- nvinfo : EIATTR_MIN_STACK_SIZE
	.align		4
.L_409:
        /*08f4*/ 	.byte	0x04, 0x12
        /*08f6*/ 	.short	(.L_411 - .L_410)
	.align		4
.L_410:
        /*08f8*/ 	.word	index@(_ZN2at6native63_GLOBAL__N__862fb238_30_ForeachBinaryOpScalarTensor_cu_64fe0ca525multi_tensor_apply_kernelINS1_18TensorListMetadataILi1EEENS1_27BinaryOpScalarTensorFunctorIN3c104HalfELi1ELi1ELi0EEEJSt10multipliesIfEPS7_fEEEvT_T0_DpT1_)
        /*08fc*/ 	.word	0x00000000


	//----- nvinfo : EIATTR_MIN_STACK_SIZE
	.align		4
.L_411:
        /*0900*/ 	.byte	0x04, 0x12
        /*0902*/ 	.short	(.L_413 - .L_412)
	.align		4
.L_412:
        /*0904*/ 	.word	index@(_ZN2at6native63_GLOBAL__N__862fb238_30_ForeachBinaryOpScalarTensor_cu_64fe0ca525multi_tensor_apply_kernelINS1_18TensorListMetadataILi1EEENS1_27BinaryOpScalarTensorFunctorIbLi1ELi1ELi0EEEJSt10multipliesIbEPbbEEEvT_T0_DpT1_)
        /*0908*/ 	.word	0x00000000


	//----- nvinfo : EIATTR_MIN_STACK_SIZE
	.align		4
.L_413:
        /*090c*/ 	.byte	0x04, 0x12
        /*090e*/ 	.short	(.L_415 - .L_414)
	.align		4
.L_414:
        /*0910*/ 	.word	index@(_ZN2at6native63_GLOBAL__N__862fb238_30_ForeachBinaryOpScalarTensor_cu_64fe0ca525multi_tensor_apply_kernelINS1_18TensorListMetadataILi1EEENS1_27BinaryOpScalarTensorFunctorIN3c107complexIfEELi1ELi1ELi0EEEJSt10multipliesIS8_EPS8_S8_EEEvT_T0_DpT1_)
        /*0914*/ 	.word	0x00000000


	//----- nvinfo : EIATTR_MIN_STACK_SIZE
	.align		4
.L_415:
        /*0918*/ 	.byte	0x04, 0x12
        /*091a*/ 	.short	(.L_417 - .L_416)
	.align		4
.L_416:
        /*091c*/ 	.word	index@(_ZN2at6native63_GLOBAL__N__862fb238_30_ForeachBinaryOpScalarTensor_cu_64fe0ca525multi_tensor_apply_kernelINS1_18TensorListMetadataILi1EEENS1_27BinaryOpScalarTensorFunctorIN3c107complexIdEELi1ELi1ELi0EEEJSt10multipliesIS8_EPS8_S8_EEEvT_T0_DpT1_)
        /*0920*/ 	.word	0x00000000


	//----- nvinfo : EIATTR_MIN_STACK_SIZE
	.align		4
.L_417:
        /*0924*/ 	.byte	0x04, 0x12
        /*0926*/ 	.short	(.L_419 - .L_418)
	.align		4
.L_418:
        /*0928*/ 	.word	index@(_ZN2at6native63_GLOBAL__N__862fb238_30_ForeachBinaryOpScalarTensor_cu_64fe0ca525multi_tensor_apply_kernelINS1_18TensorListMetadataILi1EEENS1_27BinaryOpScalarTensorFunctorIfLi1ELi1ELi0EEEJSt10multipliesIfEPffEEEvT_T0_DpT1_)
        /*092c*/ 	.word	0x00000000


	//----- nvinfo : EIATTR_MIN_STACK_SIZE
	.align		4
.L_419:
        /*0930*/ 	.byte	0x04, 0x12
        /*0932*/ 	.short	(.L_421 - .L_420)
	.align		4
.L_420:
        /*0934*/ 	.word	index@(_ZN2at6native63_GLOBAL__N__862fb238_30_ForeachBinaryOpScalarTensor_cu_64fe0ca525multi_tensor_apply_kernelINS1_18TensorListMetadataILi1EEENS1_27BinaryOpScalarTensorFunctorIdLi1ELi1ELi0EEEJSt10multipliesIdEPddEEEvT_T0_DpT1_)
        /*0938*/ 	.word	0x00000000


	//----- nvinfo : EIATTR_MIN_STACK_SIZE
	.align		4
.L_421:
        /*093c*/ 	.byte	0x04, 0x12
        /*093e*/ 	.short	(.L_423 - .L_422)
	.align		4
.L_422:
        /*0940*/ 	.word	index@(_ZN2at6native63_GLOBAL__N__862fb238_30_ForeachBinaryOpScalarTensor_cu_64fe0ca525multi_tensor_apply_kernelINS1_18TensorListMetadataILi1EEENS1_27BinaryOpScalarTensorFunctorIsLi1ELi1ELi0EEEJSt10multipliesIsEPssEEEvT_T0_DpT1_)
        /*0944*/ 	.word	0x00000000


	//----- nvinfo : EIATTR_MIN_STACK_SIZE
	.align		4
.L_423:
        /*0948*/ 	.byte	0x04, 0x12
        /*094a*/ 	.short	(.L_425 - .L_424)
	.align		4
.L_424:
        /*094c*/ 	.word	index@(_ZN2at6native63_GLOBAL__N__862fb238_30_ForeachBinaryOpScalarTensor_cu_64fe0ca525multi_tensor_apply_kernelINS1_18TensorListMetadataILi1EEENS1_27BinaryOpScalarTensorFunctorIlLi1ELi1ELi0EEEJSt10multipliesIlEPllEEEvT_T0_DpT1_)
        /*0950*/ 	.word	0x00000000


	//----- nvinfo : EIATTR_MIN_STACK_SIZE
	.align		4
.L_425:
        /*0954*/ 	.byte	0x04, 0x12
        /*0956*/ 	.short	(.L_427 - .L_426)
	.align		4
.L_426:
        /*0958*/ 	.word	index@(_ZN2at6native63_GLOBAL__N__862fb238_30_ForeachBinaryOpScalarTensor_cu_64fe0ca525multi_tensor_apply_kernelINS1_18TensorListMetadataILi1EEENS1_27BinaryOpScalarTensorFunctorIiLi1ELi1ELi0EEEJSt10multipliesIiEPiiEEEvT_T0_DpT1_)
        /*095c*/ 	.word	0x00000000


	//----- nvinfo : EIATTR_MIN_STACK_SIZE
	.align		4
.L_427:
        /*0960*/ 	.byte	0x04, 0x12
        /*0962*/ 	.short	(.L_429 - .L_428)
	.align		4
.L_428:
        /*0964*/ 	.word	index@(_ZN2at6native63_GLOBAL__N__862fb238_30_ForeachBinaryOpScalarTensor_cu_64fe0ca525multi_tensor_apply_kernelINS1_18TensorListMetadataILi1EEENS1_27BinaryOpScalarTensorFunctorIaLi1ELi1ELi0EEEJSt10multipliesIaEPaaEEEvT_T0_DpT1_)
        /*0968*/ 	.word	0x00000000


	//----- nvinfo : EIATTR_MIN_STACK_SIZE
	.align		4
.L_429:
        /*096c*/ 	.byte	0x04, 0x12
        /*096e*/ 	.short	(.L_431 - .L_430)
	.align		4
.L_430:
        /*0970*/ 	.word	index@(_ZN2at6native63_GLOBAL__N__862fb238_30_ForeachBinaryOpScalarTensor_cu_64fe0ca525multi_tensor_apply_kernelINS1_18TensorListMetadataILi1EEENS1_27BinaryOpScalarTensorFunctorIhLi1ELi1ELi0EEEJSt10multipliesIhEPhhEEEvT_T0_DpT1_)
        /*0974*/ 	.word	0x00000000


	//----- nvinfo : EIATTR_MIN_STACK_SIZE
	.align		4
.L_431:
        /*0978*/ 	.byte	0x04, 0x12
        /*097a*/ 	.short	(.L_433 - .L_432)
	.align		4
.L_432:
        /*097c*/ 	.word	index@(_ZN2at6native63_GLOBAL__N__862fb238_30_ForeachBinaryOpScalarTensor_cu_64fe0ca525multi_tensor_apply_kernelINS1_18TensorListMetadataILi2EEENS1_27BinaryOpScalarTensorFunctorIN3c108BFloat16ELi2ELi1ELi1EEEJSt4plusIfEPS7_fEEEvT_T0_DpT1_)
        /*0980*/ 	.word	0x00000000


	//----- nvinfo : EIATTR_MIN_STACK_SIZE
	.align		4
.L_433:
        /*0984*/ 	.byte	0x04, 0x12
        /*0986*/ 	.short	(.L_435 - .L_434)
	.align		4
.L_434:
        /*0988*/ 	.word	index@(_ZN2at6native63_GLOBAL__N__862fb238_30_ForeachBinaryOpScalarTensor_cu_64fe0ca525multi_tensor_apply_kernelINS1_18TensorListMetadataILi2EEENS1_27BinaryOpScalarTensorFunctorIN3c104HalfELi2ELi1ELi1EEEJSt4plusIfEPS7_fEEEvT_T0_DpT1_)
        /*098c*/ 	.word	0x00000000


	//----- nvinfo : EIATTR_MIN_STACK_SIZE
	.align		4
.L_435:
        /*0990*/ 	.byte	0x04, 0x12
        /*0992*/ 	.short	(.L_437 - .L_436)
	.align		4
.L_436:
        /*0994*/ 	.word	index@(_ZN2at6native63_GLOBAL__N__862fb238_30_ForeachBinaryOpScalarTensor_cu_64fe0ca525multi_tensor_apply_kernelINS1_18TensorListMetadataILi2EEENS1_27BinaryOpScalarTensorFunctorIbLi2ELi1ELi1EEEJSt4plusIbEPbbEEEvT_T0_DpT1_)
        /*0998*/ 	.word	0x00000000


	//----- nvinfo : EIATTR_MIN_STACK_SIZE
	.align		4
.L_437:
        /*099c*/ 	.byte	0x04, 0x12
        /*099e*/ 	.short	(.L_439 - .L_438)
	.align		4
.L_438:
        /*09a0*/ 	.word	index@(_ZN2at6native63_GLOBAL__N__862fb238_30_ForeachBinaryOpScalarTensor_cu_64fe0ca525multi_tensor_apply_kernelINS1_18TensorListMetadataILi2EEENS1_27BinaryOpScalarTensorFunctorIN3c107complexIfEELi2ELi1ELi1EEEJSt4plusIS8_EPS8_S8_EEEvT_T0_DpT1_)
        /*09a4*/ 	.word	0x00000000


	//----- nvinfo : EIATTR_MIN_STACK_SIZE
	.align		4
.L_439:
        /*09a8*/ 	.byte	0x04, 0x12
        /*09aa*/ 	.short	(.L_441 - .L_440)
	.align		4
.L_440:
        /*09ac*/ 	.word	index@(_ZN2at6native63_GLOBAL__N__862fb238_30_ForeachBinaryOpScalarTensor_cu_64fe0ca525multi_tensor_apply_kernelINS1_18TensorListMetadataILi2EEENS1_27BinaryOpScalarTensorFunctorIN3c107complexIdEELi2ELi1ELi1EEEJSt4plusIS8_EPS8_S8_EEEvT_T0_DpT1_)
        /*09b0*/ 	.word	0x00000000


	//----- nvinfo : EIATTR_MIN_STACK_SIZE
	.align		4
.L_441:
        /*09b4*/ 	.byte	0x04, 0x12
        /*09b6*/ 	.short	(.L_443 - .L_442)
	.align		4
.L_442:
        /*09b8*/ 	.word	index@(_ZN2at6native63_GLOBAL__N__862fb238_30_ForeachBinaryOpScalarTensor_cu_64fe0ca525multi_tensor_apply_kernelINS1_18TensorListMetadataILi2EEENS1_27BinaryOpScalarTensorFunctorIfLi2ELi1ELi1EEEJSt4plusIfEPffEEEvT_T0_DpT1_)
        /*09bc*/ 	.word	0x00000000


	//----- nvinfo : EIATTR_MIN_STACK_SIZE
	.align		4
.L_443:
        /*09c0*/ 	.byte	0x04, 0x12
        /*09c2*/ 	.short	(.L_445 - .L_444)
	.align		4
.L_444:
        /*09c4*/ 	.word	index@(_ZN2at6native63_GLOBAL__N__862fb238_30_ForeachBinaryOpScalarTensor_cu_64fe0ca525multi_tensor_apply_kernelINS1_18TensorListMetadataILi2EEENS1_27BinaryOpScalarTensorFunctorIdLi2ELi1ELi1EEEJSt4plusIdEPddEEEvT_T0_DpT1_)
        /*09c8*/ 	.word	0x00000000


	//----- nvinfo : EIATTR_MIN_STACK_SIZE
	.align		4
.L_445:
        /*09cc*/ 	.byte	0x04, 0x12
        /*09ce*/ 	.short	(.L_447 - .L_446)
	.align		4
.L_446:
        /*09d0*/ 	.word	index@(_ZN2at6native63_GLOBAL__N__862fb238_30_ForeachBinaryOpScalarTensor_cu_64fe0ca525multi_tensor_apply_kernelINS1_18TensorListMetadataILi2EEENS1_27BinaryOpScalarTensorFunctorIsLi2ELi1ELi1EEEJSt4plusIsEPssEEEvT_T0_DpT1_)
        /*09d4*/ 	.word	0x00000000


	//----- nvinfo : EIATTR_MIN_STACK_SIZE
	.align		4
.L_447:
        /*09d8*/ 	.byte	0x04, 0x12
        /*09da*/ 	.short	(.L_449 - .L_448)
	.align		4
.L_448:
        /*09dc*/ 	.word	index@(_ZN2at6native63_GLOBAL__N__862fb238_30_ForeachBinaryOpScalarTensor_cu_64fe0ca525multi_tensor_apply_kernelINS1_18TensorListMetadataILi2EEENS1_27BinaryOpScalarTensorFunctorIlLi2ELi1ELi1EEEJSt4plusIlEPllEEEvT_T0_DpT1_)
        /*09e0*/ 	.word	0x00000000


	//----- nvinfo : EIATTR_MIN_STACK_SIZE
	.align		4
.L_449:
        /*09e4*/ 	.byte	0x04, 0x12
        /*09e6*/ 	.short	(.L_451 - .L_450)
	.align		4
.L_450:
        /*09e8*/ 	.word	index@(_ZN2at6native63_GLOBAL__N__862fb238_30_ForeachBinaryOpScalarTensor_cu_64fe0ca525multi_tensor_apply_kernelINS1_18TensorListMetadataILi2EEENS1_27BinaryOpScalarTensorFunctorIiLi2ELi1ELi1EEEJSt4plusIiEPiiEEEvT_T0_DpT1_)
        /*09ec*/ 	.word	0x00000000


	//----- nvinfo : EIATTR_MIN_STACK_SIZE
	.align		4
.L_451:
        /*09f0*/ 	.byte	0x04, 0x12
        /*09f2*/ 	.short	(.L_453 - .L_452)
	.align		4
.L_452:
        /*09f4*/ 	.word	index@(_ZN2at6native63_GLOBAL__N__862fb238_30_ForeachBinaryOpScalarTensor_cu_64fe0ca525multi_tensor_apply_kernelINS1_18TensorListMetadataILi2EEENS1_27BinaryOpScalarTensorFunctorIaLi2ELi1ELi1EEEJSt4plusIaEPaaEEEvT_T0_DpT1_)
        /*09f8*/ 	.word	0x00000000


	//----- nvinfo : EIATTR_MIN_STACK_SIZE
	.align		4
.L_453:
        /*09fc*/ 	.byte	0x04, 0x12
        /*09fe*/ 	.short	(.L_455 - .L_454)
	.align		4
.L_454:
        /*0a00*/ 	.word	index@(_ZN2at6native63_GLOBAL__N__862fb238_30_ForeachBinaryOpScalarTensor_cu_64fe0ca525multi_tensor_apply_kernelINS1_18TensorListMetadataILi2EEENS1_27BinaryOpScalarTensorFunctorIhLi2ELi1ELi1EEEJSt4plusIhEPhhEEEvT_T0_DpT1_)
        /*0a04*/ 	.word	0x00000000


	//----- nvinfo : EIATTR_MIN_STACK_SIZE
	.align		4
.L_455:
        /*0a08*/ 	.byte	0x04, 0x12
        /*0a0a*/ 	.short	(.L_457 - .L_456)
	.align		4
.L_456:
        /*0a0c*/ 	.word	index@(_ZN2at6native63_GLOBAL__N__862fb238_30_ForeachBinaryOpScalarTensor_cu_64fe0ca525multi_tensor_apply_kernelINS1_18TensorListMetadataILi1EEENS1_27BinaryOpScalarTensorFunctorIN3c108BFloat16ELi1ELi1ELi0EEEJSt4plusIfEPS7_fEEEvT_T0_DpT1_)
        /*0a10*/ 	.word	0x00000000


	//----- nvinfo : EIATTR_MIN_STACK_SIZE
	.align		4
.L_457:
        /*0a14*/ 	.byte	0x04, 0x12
        /*0a16*/ 	.short	(.L_459 - .L_458)
	.align		4
.L_458:
        /*0a18*/ 	.word	index@(_ZN2at6native63_GLOBAL__N__862fb238_30_ForeachBinaryOpScalarTensor_cu_64fe0ca525multi_tensor_apply_kernelINS1_18TensorListMetadataILi1EEENS1_27BinaryOpScalarTensorFunctorIN3c104HalfELi1ELi1ELi0EEEJSt4plusIfEPS7_fEEEvT_T0_DpT1_)
        /*0a1c*/ 	.word	0x00000000


	//----- nvinfo : EIATTR_MIN_STACK_SIZE
	.align		4
.L_459:
        /*0a20*/ 	.byte	0x04, 0x12
        /*0a22*/ 	.short	(.L_461 - .L_460)
	.align		4
.L_460:
        /*0a24*/ 	.word	index@(_ZN2at6native63_GLOBAL__N__862fb238_30_ForeachBinaryOpScalarTensor_cu_64fe0ca525multi_tensor_apply_kernelINS1_18TensorListMetadataILi1EEENS1_27BinaryOpScalarTensorFunctorIbLi1ELi1ELi0EEEJSt4plusIbEPbbEEEvT_T0_DpT1_)
        /*0a28*/ 	.word	0x00000000


	//----- nvinfo : EIATTR_MIN_STACK_SIZE
	.align		4
.L_461:
        /*0a2c*/ 	.byte	0x04, 0x12
        /*0a2e*/ 	.short	(.L_463 - .L_462)
	.align		4
.L_462:
        /*0a30*/ 	.word	index@(_ZN2at6native63_GLOBAL__N__862fb238_30_ForeachBinaryOpScalarTensor_cu_64fe0ca525multi_tensor_apply_kernelINS1_18TensorListMetadataILi1EEENS1_27BinaryOpScalarTensorFunctorIN3c107complexIfEELi1ELi1ELi0EEEJSt4plusIS8_EPS8_S8_EEEvT_T0_DpT1_)
        /*0a34*/ 	.word	0x00000000


	//----- nvinfo : EIATTR_MIN_STACK_SIZE
	.align		4
.L_463:
        /*0a38*/ 	.byte	0x04, 0x12
        /*0a3a*/ 	.short	(.L_465 - .L_464)
	.align		4
.L_464:
        /*0a3c*/ 	.word	index@(_ZN2at6native63_GLOBAL__N__862fb238_30_ForeachBinaryOpScalarTensor_cu_64fe0ca525multi_tensor_apply_kernelINS1_18TensorListMetadataILi1EEENS1_27BinaryOpScalarTensorFunctorIN3c107complexIdEELi1ELi1ELi0EEEJSt4plusIS8_EPS8_S8_EEEvT_T0_DpT1_)
        /*0a40*/ 	.word	0x00000000


	//----- nvinfo : EIATTR_MIN_STACK_SIZE
	.align		4
.L_465:
        /*0a44*/ 	.byte	0x04, 0x12
        /*0a46*/ 	.short	(.L_467 - .L_466)
	.align		4
.L_466:
        /*0a48*/ 	.word	index@(_ZN2at6native63_GLOBAL__N__862fb238_30_ForeachBinaryOpScalarTensor_cu_64fe0ca525multi_tensor_apply_kernelINS1_18TensorListMetadataILi1EEENS1_27BinaryOpScalarTensorFunctorIfLi1ELi1ELi0EEEJSt4plusIfEPffEEEvT_T0_DpT1_)
        /*0a4c*/ 	.word	0x00000000


	//----- nvinfo : EIATTR_MIN_STACK_SIZE
	.align		4
.L_467:
        /*0a50*/ 	.byte	0x04, 0x12
        /*0a52*/ 	.short	(.L_469 - .L_468)
	.align		4
.L_468:
        /*0a54*/ 	.word	index@(_ZN2at6native63_GLOBAL__N__862fb238_30_ForeachBinaryOpScalarTensor_cu_64fe0ca525multi_tensor_apply_kernelINS1_18TensorListMetadataILi1EEENS1_27BinaryOpScalarTensorFunctorIdLi1ELi1ELi0EEEJSt4plusIdEPddEEEvT_T0_DpT1_)
        /*0a58*/ 	.word	0x00000000


	//----- nvinfo : EIATTR_MIN_STACK_SIZE
	.align		4
.L_469:
        /*0a5c*/ 	.byte	0x04, 0x12
        /*0a5e*/ 	.short	(.L_471 - .L_470)
	.align		4
.L_470:
        /*0a60*/ 	.word	index@(_ZN2at6native63_GLOBAL__N__862fb238_30_ForeachBinaryOpScalarTensor_cu_64fe0ca525multi_tensor_apply_kernelINS1_18TensorListMetadataILi1EEENS1_27BinaryOpScalarTensorFunctorIsLi1ELi1ELi0EEEJSt4plusIsEPssEEEvT_T0_DpT1_)
        /*0a64*/ 	.word	0x00000000


	//----- nvinfo : EIATTR_MIN_STACK_SIZE
	.align		4
.L_471:
        /*0a68*/ 	.byte	0x04, 0x12
        /*0a6a*/ 	.short	(.L_473 - .L_472)
	.align		4
.L_472:
        /*0a6c*/ 	.word	index@(_ZN2at6native63_GLOBAL__N__862fb238_30_ForeachBinaryOpScalarTensor_cu_64fe0ca525multi_tensor_apply_kernelINS1_18TensorListMetadataILi1EEENS1_27BinaryOpScalarTensorFunctorIlLi1ELi1ELi0EEEJSt4plusIlEPllEEEvT_T0_DpT1_)
        /*0a70*/ 	.word	0x00000000


	//----- nvinfo : EIATTR_MIN_STACK_SIZE
	.align		4
.L_473:
        /*0a74*/ 	.byte	0x04, 0x12
        /*0a76*/ 	.short	(.L_475 - .L_474)
	.align		4
.L_474:
        /*0a78*/ 	.word	index@(_ZN2at6native63_GLOBAL__N__862fb238_30_ForeachBinaryOpScalarTensor_cu_64fe0ca525multi_tensor_apply_kernelINS1_18TensorListMetadataILi1EEENS1_27BinaryOpScalarTensorFunctorIiLi1ELi1ELi0EEEJSt4plusIiEPiiEEEvT_T0_DpT1_)
        /*0a7c*/ 	.word	0x00000000


	//----- nvinfo : EIATTR_MIN_STACK_SIZE
	.align		4
.L_475:
        /*0a80*/ 	.byte	0x04, 0x12
        /*0a82*/ 	.short	(.L_477 - .L_476)
	.align		4
.L_476:
        /*0a84*/ 	.word	index@(_ZN2at6native63_GLOBAL__N__862fb238_30_ForeachBinaryOpScalarTensor_cu_64fe0ca525multi_tensor_apply_kernelINS1_18TensorListMetadataILi1EEENS1_27BinaryOpScalarTensorFunctorIaLi1ELi1ELi0EEEJSt4plusIaEPaaEEEvT_T0_DpT1_)
        /*0a88*/ 	.word	0x00000000


	//----- nvinfo : EIATTR_MIN_STACK_SIZE
	.align		4
.L_477:
        /*0a8c*/ 	.byte	0x04, 0x12
        /*0a8e*/ 	.short	(.L_479 - .L_478)
	.align		4
.L_478:
        /*0a90*/ 	.word	index@(_ZN2at6native63_GLOBAL__N__862fb238_30_ForeachBinaryOpScalarTensor_cu_64fe0ca525multi_tensor_apply_kernelINS1_18TensorListMetadataILi1EEENS1_27BinaryOpScalarTensorFunctorIhLi1ELi1ELi0EEEJSt4plusIhEPhhEEEvT_T0_DpT1_)
        /*0a94*/ 	.word	0x00000000
.L_479:


//--------------------- .nv.info._ZN2at6native63_GLOBAL__N__862fb238_30_ForeachBinaryOpScalarTensor_cu_64fe0ca525multi_tensor_apply_kernelINS1_18TensorListMetadataILi2EEENS1_27BinaryOpScalarTensorFunctorIN3c108BFloat16ELi2ELi1ELi1EEEJSt7dividesIfEPS7_fEEEvT_T0_DpT1_ --------------------------
	.section	.nv.info._ZN2at6native63_GLOBAL__N__862fb238_30_ForeachBinaryOpScalarTensor_cu_64fe0ca525multi_tensor_apply_kernelINS1_18TensorListMetadataILi2EEENS1_27BinaryOpScalarTensorFunctorIN3c108BFloat16ELi2ELi1ELi1EEEJSt7dividesIfEPS7_fEEEvT_T0_DpT1_,"",@"SHT_CUDA_INFO"
	.sectionflags	@""
	.align	4


	//----- nvinfo : EIATTR_CUDA_API_VERSION
	.align		4
        /*0000*/ 	.byte	0x04, 0x37
        /*0002*/ 	.short	(.L_481 - .L_480)
.L_480:
        /*0004*/ 	.word	0x00000082


	//----- nvinfo : EIATTR_SW2861232_WAR
	.align		4
.L_481:
        /*0008*/ 	.byte	0x01, 0x35
	.zero		2


	//----- nvinfo : EIATTR_PARAM_CBANK
	.align		4
        /*000c*/ 	.byte	0x04, 0x0a
        /*000e*/ 	.short	(.L_483 - .L_482)
	.align		4
.L_482:
        /*0010*/ 	.word	index@(.nv.constant0._ZN2at6native63_GLOBAL__N__862fb238_30_ForeachBinaryOpScalarTensor_cu_64fe0ca525multi_tensor_apply_kernelINS1_18TensorListMetadataILi2EEENS1_27BinaryOpScalarTensorFunctorIN3c108BFloat16ELi2ELi1ELi1EEEJSt7dividesIfEPS7_fEEEvT_T0_DpT1_)
        /*0014*/ 	.short	0x0160
        /*0016*/ 	.short	0x0c5c


	//----- nvinfo : EIATTR_CBANK_PARAM_SIZE
	.align		4
.L_483:
        /*0018*/ 	.byte	0x03, 0x19
        /*001a*/ 	.short	0x0c5c


	//----- nvinfo : EIATTR_KPARAM_INFO
	.align		4
        /*001c*/ 	.byte	0x04, 0x17
        /*001e*/ 	.short	(.L_485 - .L_484)
.L_484:
        /*0020*/ 	.word	0x00000000
        /*0024*/ 	.short	0x0004
        /*0026*/ 	.short	0x0c58
        /*0028*/ 	.byte	0x00, 0xf0, 0x11, 0x00


	//----- nvinfo : EIATTR_KPARAM_INFO
	.align		4
.L_485:
        /*002c*/ 	.byte	0x04, 0x17
        /*002e*/ 	.short	(.L_487 - .L_486)
.L_486:
        /*0030*/ 	.word	0x00000000
        /*0034*/ 	.short	0x0003
        /*0036*/ 	.short	0x0c50
        /*0038*/ 	.byte	0x00, 0xf0, 0x21, 0x00


	//----- nvinfo : EIATTR_KPARAM_INFO
	.align		4
.L_487:
        /*003c*/ 	.byte	0x04, 0x17
        /*003e*/ 	.short	(.L_489 - .L_488)
.L_488:
        /*0040*/ 	.word	0x00000000
        /*0044*/ 	.short	0x0002
        /*0046*/ 	.short	0x0c49
        /*0048*/ 	.byte	0x00, 0xf0, 0x05, 0x00


	//----- nvinfo : EIATTR_KPARAM_INFO
	.align		4
.L_489:
        /*004c*/ 	.byte	0x04, 0x17
        /*004e*/ 	.short	(.L_491 - .L_490)
.L_490:
        /*0050*/ 	.word	0x00000000
        /*0054*/ 	.short	0x0001
        /*0056*/ 	.short	0x0c48
        /*0058*/ 	.byte	0x00, 0xf0, 0x05, 0x00


	//----- nvinfo : EIATTR_KPARAM_INFO
	.align		4
.L_491:
        /*005c*/ 	.byte	0x04, 0x17
        /*005e*/ 	.short	(.L_493 - .L_492)
.L_492:
        /*0060*/ 	.word	0x00000000
        /*0064*/ 	.short	0x0000
        /*0066*/ 	.short	0x0000
        /*0068*/ 	.byte	0x00, 0xf0, 0x21, 0x31


	//----- nvinfo : EIATTR_MAXREG_COUNT
	.align		4
.L_493:
        /*006c*/ 	.byte	0x03, 0x1b
        /*006e*/ 	.short	0x0080


	//----- nvinfo : EIATTR_MERCURY_ISA_VERSION
	.align		4
        /*0070*/ 	.byte	0x03, 0x5f
        /*0072*/ 	.short	0x0000


	//----- nvinfo : EIATTR_EXIT_INSTR_OFFSETS
	.align		4
        /*0074*/ 	.byte	0x04, 0x1c
        /*0076*/ 	.short	(.L_495 - .L_494)


	//   ....[0]....
.L_494:
        /*0078*/ 	.word	0x00000160


	//   ....[1]....
        /*007c*/ 	.word	0x00000690


	//   ....[2]....
        /*0080*/ 	.word	0x000006f0


	//   ....[3]....
        /*0084*/ 	.word	0x00000920


	//----- nvinfo : EIATTR_MAX_THREADS
	.align		4
.L_495:
        /*0088*/ 	.byte	0x04, 0x05
        /*008a*/ 	.short	(.L_497 - .L_496)
.L_496:
        /*008c*/ 	.word	0x00000200
        /*0090*/ 	.word	0x00000001
        /*0094*/ 	.word	0x00000001


	//----- nvinfo : EIATTR_CRS_STACK_SIZE
	.align		4
.L_497:
        /*0098*/ 	.byte	0x04, 0x1e
        /*009a*/ 	.short	(.L_499 - .L_498)
.L_498:
        /*009c*/ 	.word	0x00000000
.L_499:


//--------------------- .nv.info._ZN2at6native63_GLOBAL__N__862fb238_30_ForeachBinaryOpScalarTensor_cu_64fe0ca525multi_tensor_apply_kernelINS1_18TensorListMetadataILi2EEENS1_27BinaryOpScalarTensorFunctorIN3c104HalfELi2ELi1ELi1EEEJSt7dividesIfEPS7_fEEEvT_T0_DpT1_ --------------------------
	.section	.nv.info._ZN2at6native63_GLOBAL__N__862fb238_30_ForeachBinaryOpScalarTensor_cu_64fe0ca525multi_tensor_apply_kernelINS1_18TensorListMetadataILi2EEENS1_27BinaryOpScalarTensorFunctorIN3c104HalfELi2ELi1ELi1EEEJSt7dividesIfEPS7_fEEEvT_T0_DpT1_,"",@"SHT_CUDA_INFO"
	.sectionflags	@""
	.align	4


	//----- nvinfo : EIATTR_CUDA_API_VERSION
	.align		4
        /*0000*/ 	.byte	0x04, 0x37
        /*0002*/ 	.short	(.L_501 - .L_500)
.L_500:
        /*0004*/ 	.word	0x00000082


	//----- nvinfo : EIATTR_SW2861232_WAR
	.align		4
.L_501:
        /*0008*/ 	.byte	0x01, 0x35
	.zero		2


	//----- nvinfo : EIATTR_PARAM_CBANK
	.align		4
        /*000c*/ 	.byte	0x04, 0x0a
        /*000e*/ 	.short	(.L_503 - .L_502)
	.align		4
.L_502:
        /*0010*/ 	.word	index@(.nv.constant0._ZN2at6native63_GLOBAL__N__862fb238_30_ForeachBinaryOpScalarTensor_cu_64fe0ca525multi_tensor_apply_kernelINS1_18TensorListMetadataILi2EEENS1_27BinaryOpScalarTensorFunctorIN3c104HalfELi2ELi1ELi1EEEJSt7dividesIfEPS7_fEEEvT_T0_DpT1_)
        /*0014*/ 	.short	0x0160
        /*0016*/ 	.short	0x0c5c


	//----- nvinfo : EIATTR_CBANK_PARAM_SIZE
	.align		4
.L_503:
        /*0018*/ 	.byte	0x03, 0x19
        /*001a*/ 	.short	0x0c5c


	//----- nvinfo : EIATTR_KPARAM_INFO
	.align		4
        /*001c*/ 	.byte	0x04, 0x17
        /*001e*/ 	.short	(.L_505 - .L_504)
.L_504:
        /*0020*/ 	.word	0x00000000
        /*0024*/ 	.short	0x0004
        /*0026*/ 	.short	0x0c58
        /*0028*/ 	.byte	0x00, 0xf0, 0x11, 0x00


	//----- nvinfo : EIATTR_KPARAM_INFO
	.align		4
.L_505:
        /*002c*/ 	.byte	0x04, 0x17
        /*002e*/ 	.short	(.L_507 - .L_506)
.L_506:
        /*0030*/ 	.word	0x00000000
        /*0034*/ 	.short	0x0003
        /*0036*/ 	.short	0x0c50
        /*0038*/ 	.byte	0x00, 0xf0, 0x21, 0x00


	//----- nvinfo : EIATTR_KPARAM_INFO
	.align		4
.L_507:
        /*003c*/ 	.byte	0x04, 0x17
        /*003e*/ 	.short	(.L_509 - .L_508)
.L_508:
        /*0040*/ 	.word	0x00000000
        /*0044*/ 	.short	0x0002
        /*0046*/ 	.short	0x0c49
        /*0048*/ 	.byte	0x00, 0xf0, 0x05, 0x00


	//----- nvinfo : EIATTR_KPARAM_INFO
	.align		4
.L_509:
        /*004c*/ 	.byte	0x04, 0x17
        /*004e*/ 	.short	(.L_511 - .L_510)
.L_510:
        /*0050*/ 	.word	0x00000000
        /*0054*/ 	.short	0x0001
        /*0056*/ 	.short	0x0c48
        /*0058*/ 	.byte	0x00, 0xf0, 0x05, 0x00


	//----- nvinfo : EIATTR_KPARAM_INFO
	.align		4
.L_511:
        /*005c*/ 	.byte	0x04, 0x17
        /*005e*/ 	.short	(.L_513 - .L_512)
.L_512:
        /*0060*/ 	.word	0x00000000
        /*0064*/ 	.short	0x0000
        /*0066*/ 	.short	0x0000
        /*0068*/ 	.byte	0x00, 0xf0, 0x21, 0x31


	//----- nvinfo : EIATTR_MAXREG_COUNT
	.align		4
.L_513:
        /*006c*/ 	.byte	0x03, 0x1b
        /*006e*/ 	.short	0x0080


	//----- nvinfo : EIATTR_MERCURY_ISA_VERSION
	.align		4
        /*0070*/ 	.byte	0x03, 0x5f
        /*0072*/ 	.short	0x0000


	//----- nvinfo : EIATTR_EXIT_INSTR_OFFSETS
	.align		4
        /*0074*/ 	.byte	0x04, 0x1c
        /*0076*/ 	.short	(.L_515 - .L_514)


	//   ....[0]....
.L_514:
        /*0078*/ 	.word	0x00000160


	//   ....[1]....
        /*007c*/ 	.word	0x000006c0


	//   ....[2]....
        /*0080*/ 	.word	0x00000720


	//   ....[3]....
        /*0084*/ 	.word	0x00000950


	//----- nvinfo : EIATTR_MAX_THREADS
	.align		4
.L_515:
        /*0088*/ 	.byte	0x04, 0x05
        /*008a*/ 	.short	(.L_517 - .L_516)
.L_516:
        /*008c*/ 	.word	0x00000200
        /*0090*/ 	.word	0x00000001
        /*0094*/ 	.word	0x00000001


	//----- nvinfo : EIATTR_CRS_STACK_SIZE
	.align		4
.L_517:
        /*0098*/ 	.byte	0x04, 0x1e
        /*009a*/ 	.short	(.L_519 - .L_518)
.L_518:
        /*009c*/ 	.word	0x00000000
.L_519:


//--------------------- .nv.info._ZN2at6native63_GLOBAL__N__862fb238_30_ForeachBinaryOpScalarTensor_cu_64fe0ca525multi_tensor_apply_kernelINS1_18TensorListMetadataILi2EEENS1_27BinaryOpScalarTensorFunctorIbLi2ELi1ELi1EEEJSt7dividesIbEPbbEEEvT_T0_DpT1_ --------------------------
	.section	.nv.info._ZN2at6native63_GLOBAL__N__862fb238_30_ForeachBinaryOpScalarTensor_cu_64fe0ca525multi_tensor_apply_kernelINS1_18TensorListMetadataILi2EEENS1_27BinaryOpScalarTensorFunctorIbLi2ELi1ELi1EEEJSt7dividesIbEPbbEEEvT_T0_DpT1_,"",@"SHT_CUDA_INFO"
	.sectionflags	@""
	.align	4


	//----- nvinfo : EIATTR_CUDA_API_VERSION
	.align		4
        /*0000*/ 	.byte	0x04, 0x37
        /*0002*/ 	.short	(.L_521 - .L_520)
.L_520:
        /*0004*/ 	.word	0x00000082


	//----- nvinfo : EIATTR_SW2861232_WAR
	.align		4
.L_521:
        /*0008*/ 	.byte	0x01, 0x35
	.zero		2


	//----- nvinfo : EIATTR_PARAM_CBANK
	.align		4
        /*000c*/ 	.byte	0x04, 0x0a
        /*000e*/ 	.short	(.L_523 - .L_522)
	.align		4
.L_522:
        /*0010*/ 	.word	index@(.nv.constant0._ZN2at6native63_GLOBAL__N__862fb238_30_ForeachBinaryOpScalarTensor_cu_64fe0ca525multi_tensor_apply_kernelINS1_18TensorListMetadataILi2EEENS1_27BinaryOpScalarTensorFunctorIbLi2ELi1ELi1EEEJSt7dividesIbEPbbEEEvT_T0_DpT1_)
        /*0014*/ 	.short	0x0160
        /*0016*/ 	.short	0x0c59


	//----- nvinfo : EIATTR_CBANK_PARAM_SIZE
	.align		4
.L_523:
        /*0018*/ 	.byte	0x03, 0x19
        /*001a*/ 	.short	0x0c59


	//----- nvinfo : EIATTR_KPARAM_INFO
	.align		4
        /*001c*/ 	.byte	0x04, 0x17
        /*001e*/ 	.short	(.L_525 - .L_524)
.L_524:
        /*0020*/ 	.word	0x00000000
        /*0024*/ 	.short	0x0004
        /*0026*/ 	.short	0x0c58
        /*0028*/ 	.byte	0x00, 0xf0, 0x05, 0x00


	//----- nvinfo : EIATTR_KPARAM_INFO
	.align		4
.L_525:
        /*002c*/ 	.byte	0x04, 0x17
        /*002e*/ 	.short	(.L_527 - .L_526)
.L_526:
        /*0030*/ 	.word	0x00000000
        /*0034*/ 	.short	0x0003
        /*0036*/ 	.short	0x0c50
        /*0038*/ 	.byte	0x00, 0xf0, 0x21, 0x00


	//----- nvinfo : EIATTR_KPARAM_INFO
	.align		4
.L_527:
        /*003c*/ 	.byte	0x04, 0x17
        /*003e*/ 	.short	(.L_529 - .L_528)
.L_528:
        /*0040*/ 	.word	0x00000000
        /*0044*/ 	.short	0x0002
        /*0046*/ 	.short	0x0c49
        /*0048*/ 	.byte	0x00, 0xf0, 0x05, 0x00


	//----- nvinfo : EIATTR_KPARAM_INFO
	.align		4
.L_529:
        /*004c*/ 	.byte	0x04, 0x17
        /*004e*/ 	.short	(.L_531 - .L_530)
.L_530:
        /*0050*/ 	.word	0x00000000
        /*0054*/ 	.short	0x0001
        /*0056*/ 	.short	0x0c48
        /*0058*/ 	.byte	0x00, 0xf0, 0x05, 0x00


	//----- nvinfo : EIATTR_KPARAM_INFO
	.align		4
.L_531:
        /*005c*/ 	.byte	0x04, 0x17
        /*005e*/ 	.short	(.L_533 - .L_532)
.L_532:
        /*0060*/ 	.word	0x00000000
        /*0064*/ 	.short	0x0000
        /*0066*/ 	.short	0x0000
        /*0068*/ 	.byte	0x00, 0xf0, 0x21, 0x31


	//----- nvinfo : EIATTR_MAXREG_COUNT
	.align		4
.L_533:
        /*006c*/ 	.byte	0x03, 0x1b
        /*006e*/ 	.short	0x0080


	//----- nvinfo : EIATTR_MERCURY_ISA_VERSION
	.align		4
        /*0070*/ 	.byte	0x03, 0x5f
        /*0072*/ 	.short	0x0000


	//----- nvinfo : EIATTR_EXIT_INSTR_OFFSETS
	.align		4
        /*0074*/ 	.byte	0x04, 0x1c
        /*0076*/ 	.short	(.L_535 - .L_534)


	//   ....[0]....
.L_534:
        /*0078*/ 	.word	0x00000170


	//   ....[1]....
        /*007c*/ 	.word	0x00000620


	//   ....[2]....
        /*0080*/ 	.word	0x00000680


	//   ....[3]....
        /*0084*/ 	.word	0x000008a0


	//----- nvinfo : EIATTR_MAX_THREADS
	.align		4
.L_535:
        /*0088*/ 	.byte	0x04, 0x05
        /*008a*/ 	.short	(.L_537 - .L_536)
.L_536:
        /*008c*/ 	.word	0x00000200
        /*0090*/ 	.word	0x00000001
        /*0094*/ 	.word	0x00000001


	//----- nvinfo : EIATTR_CRS_STACK_SIZE
	.align		4
.L_537:
        /*0098*/ 	.byte	0x04, 0x1e
        /*009a*/ 	.short	(.L_539 - .L_538)
.L_538:
        /*009c*/ 	.word	0x00000000
.L_539:


//--------------------- .nv.info._ZN2at6native63_GLOBAL__N__862fb238_30_ForeachBinaryOpScalarTensor_cu_64fe0ca525multi_tensor_apply_kernelINS1_18TensorListMetadataILi2EEENS1_27BinaryOpScalarTensorFunctorIN3c107complexIfEELi2ELi1ELi1EEEJSt7dividesIS8_EPS8_S8_EEEvT_T0_DpT1_ --------------------------
	.section	.nv.info._ZN2at6native63_GLOBAL__N__862fb238_30_ForeachBinaryOpScalarTensor_cu_64fe0ca525multi_tensor_apply_kernelINS1_18TensorListMetadataILi2EEENS1_27BinaryOpScalarTensorFunctorIN3c107complexIfEELi2ELi1ELi1EEEJSt7dividesIS8_EPS8_S8_EEEvT_T0_DpT1_,"",@"SHT_CUDA_INFO"
	.sectionflags	@""
	.align	4


	//----- nvinfo : EIATTR_CUDA_API_VERSION
	.align		4
        /*0000*/ 	.byte	0x04, 0x37
        /*0002*/ 	.short	(.L_541 - .L_540)
.L_540:
        /*0004*/ 	.word	0x00000082


	//----- nvinfo : EIATTR_SW2861232_WAR
	.align		4
.L_541:
        /*0008*/ 	.byte	0x01, 0x35
	.zero		2


	//----- nvinfo : EIATTR_PARAM_CBANK
	.align		4
        /*000c*/ 	.byte	0x04, 0x0a
        /*000e*/ 	.short	(.L_543 - .L_542)
	.align		4
.L_542:
        /*0010*/ 	.word	index@(.nv.constant0._ZN2at6native63_GLOBAL__N__862fb238_30_ForeachBinaryOpScalarTensor_cu_64fe0ca525multi_tensor_apply_kernelINS1_18TensorListMetadataILi2EEENS1_27BinaryOpScalarTensorFunctorIN3c107complexIfEELi2ELi1ELi1EEEJSt7dividesIS8_EPS8_S8_EEEvT_T0_DpT1_)
        /*0014*/ 	.short	0x0160
        /*0016*/ 	.short	0x0c60


	//----- nvinfo : EIATTR_CBANK_PARAM_SIZE
	.align		4
.L_543:
        /*0018*/ 	.byte	0x03, 0x19
        /*001a*/ 	.short	0x0c60


	//----- nvinfo : EIATTR_KPARAM_INFO
	.align		4
        /*001c*/ 	.byte	0x04, 0x17
        /*001e*/ 	.short	(.L_545 - .L_544)
.L_544:
        /*0020*/ 	.word	0x00000000
        /*0024*/ 	.short	0x0004
        /*0026*/ 	.short	0x0c58
        /*0028*/ 	.byte	0x00, 0xf0, 0x21, 0x00


	//----- nvinfo : EIATTR_KPARAM_INFO
	.align		4
.L_545:
        /*002c*/ 	.byte	0x04, 0x17
        /*002e*/ 	.short	(.L_547 - .L_546)
.L_546:
        /*0030*/ 	.word	0x00000000
        /*0034*/ 	.short	0x0003
        /*0036*/ 	.short	0x0c50
        /*0038*/ 	.byte	0x00, 0xf0, 0x21, 0x00


	//----- nvinfo : EIATTR_KPARAM_INFO
	.align		4
.L_547:
        /*003c*/ 	.byte	0x04, 0x17
        /*003e*/ 	.short	(.L_549 - .L_548)
.L_548:
        /*0040*/ 	.word	0x00000000
        /*0044*/ 	.short	0x0002
        /*0046*/ 	.short	0x0c49
        /*0048*/ 	.byte	0x00, 0xf0, 0x05, 0x00


	//----- nvinfo : EIATTR_KPARAM_INFO
	.align		4
.L_549:
        /*004c*/ 	.byte	0x04, 0x17
        /*004e*/ 	.short	(.L_551 - .L_550)
.L_550:
        /*0050*/ 	.word	0x00000000
        /*0054*/ 	.short	0x0001
        /*0056*/ 	.short	0x0c48
        /*0058*/ 	.byte	0x00, 0xf0, 0x05, 0x00


	//----- nvinfo : EIATTR_KPARAM_INFO
	.align		4
.L_551:
        /*005c*/ 	.byte	0x04, 0x17
        /*005e*/ 	.short	(.L_553 - .L_552)
.L_552:
        /*0060*/ 	.word	0x00000000
        /*0064*/ 	.short	0x0000
        /*0066*/ 	.short	0x0000
        /*0068*/ 	.byte	0x00, 0xf0, 0x21, 0x31


	//----- nvinfo : EIATTR_MAXREG_COUNT
	.align		4
.L_553:
        /*006c*/ 	.byte	0x03, 0x1b
        /*006e*/ 	.short	0x0080


	//----- nvinfo : EIATTR_MERCURY_ISA_VERSION
	.align		4
        /*0070*/ 	.byte	0x03, 0x5f
        /*0072*/ 	.short	0x0000


	//----- nvinfo : EIATTR_EXIT_INSTR_OFFSETS
	.align		4
        /*0074*/ 	.byte	0x04, 0x1c
        /*0076*/ 	.short	(.L_555 - .L_554)


	//   ....[0]....
.L_554:
        /*0078*/ 	.word	0x00000190


	//   ....[1]....
        /*007c*/ 	.word	0x000009b0


	//   ....[2]....
        /*0080*/ 	.word	0x00000a10


	//   ....[3]....
        /*0084*/ 	.word	0x00000f80


	//----- nvinfo : EIATTR_MAX_THREADS
	.align		4
.L_555:
        /*0088*/ 	.byte	0x04, 0x05
        /*008a*/ 	.short	(.L_557 - .L_556)
.L_556:
        /*008c*/ 	.word	0x00000200
        /*0090*/ 	.word	0x00000001
        /*0094*/ 	.word	0x00000001


	//----- nvinfo : EIATTR_CRS_STACK_SIZE
	.align		4
.L_557:
        /*0098*/ 	.byte	0x04, 0x1e
        /*009a*/ 	.short	(.L_559 - .L_558)
.L_558:
        /*009c*/ 	.word	0x00000000
.L_559:


//--------------------- .nv.info._ZN2at6native63_GLOBAL__N__862fb238_30_ForeachBinaryOpScalarTensor_cu_64fe0ca525multi_tensor_apply_kernelINS1_18TensorListMetadataILi2EEENS1_27BinaryOpScalarTensorFunctorIN3c107complexIdEELi2ELi1ELi1EEEJSt7dividesIS8_EPS8_S8_EEEvT_T0_DpT1_ --------------------------
	.section	.nv.info._ZN2at6native63_GLOBAL__N__862fb238_30_ForeachBinaryOpScalarTensor_cu_64fe0ca525multi_tensor_apply_kernelINS1_18TensorListMetadataILi2EEENS1_27BinaryOpScalarTensorFunctorIN3c107complexIdEELi2ELi1ELi1EEEJSt7dividesIS8_EPS8_S8_EEEvT_T0_DpT1_,"",@"SHT_CUDA_INFO"
	.sectionflags	@""
	.align	4


	//----- nvinfo : EIATTR_CUDA_API_VERSION
	.align		4
        /*0000*/ 	.byte	0x04, 0x37
        /*0002*/ 	.short	(.L_561 - .L_560)
.L_560:
        /*0004*/ 	.word	0x00000082


	//----- nvinfo : EIATTR_SW2861232_WAR
	.align		4
.L_561:
        /*0008*/ 	.byte	0x01, 0x35
	.zero		2


	//----- nvinfo : EIATTR_PARAM_CBANK
	.align		4
        /*000c*/ 	.byte	0x04, 0x0a
        /*000e*/ 	.short	(.L_563 - .L_562)
	.align		4
.L_562:
        /*0010*/ 	.word	index@(.nv.constant0._ZN2at6native63_GLOBAL__N__862fb238_30_ForeachBinaryOpScalarTensor_cu_64fe0ca525multi_tensor_apply_kernelINS1_18TensorListMetadataILi2EEENS1_27BinaryOpScalarTensorFunctorIN3c107complexIdEELi2ELi1ELi1EEEJSt7dividesIS8_EPS8_S8_EEEvT_T0_DpT1_)
        /*0014*/ 	.short	0x0160
        /*0016*/ 	.short	0x0c70


	//----- nvinfo : EIATTR_CBANK_PARAM_SIZE
	.align		4
.L_563:
        /*0018*/ 	.byte	0x03, 0x19
        /*001a*/ 	.short	0x0c70


	//----- nvinfo : EIATTR_KPARAM_INFO
	.align		4
        /*001c*/ 	.byte	0x04, 0x17
        /*001e*/ 	.short	(.L_565 - .L_564)
.L_564:
        /*0020*/ 	.word	0x00000000
        /*0024*/ 	.short	0x0004
        /*0026*/ 	.short	0x0c60
        /*0028*/ 	.byte	0x00, 0xf0, 0x41, 0x00


	//----- nvinfo : EIATTR_KPARAM_INFO
	.align		4
.L_565:
        /*002c*/ 	.byte	0x04, 0x17
        /*002e*/ 	.short	(.L_567 - .L_566)
.L_566:
        /*0030*/ 	.word	0x00000000
        /*0034*/ 	.short	0x0003
        /*0036*/ 	.short	0x0c50
        /*0038*/ 	.byte	0x00, 0xf0, 0x21, 0x00


	//----- nvinfo : EIATTR_KPARAM_INFO
	.align		4
.L_567:
        /*003c*/ 	.byte	0x04, 0x17
        /*003e*/ 	.short	(.L_569 - .L_568)
.L_568:
        /*0040*/ 	.word	0x00000000
        /*0044*/ 	.short	0x0002
        /*0046*/ 	.short	0x0c49
        /*0048*/ 	.byte	0x00, 0xf0, 0x05, 0x00


	//----- nvinfo : EIATTR_KPARAM_INFO
	.align		4
.L_569:
        /*004c*/ 	.byte	0x04, 0x17
        /*004e*/ 	.short	(.L_571 - .L_570)
.L_570:
        /*0050*/ 	.word	0x00000000
        /*0054*/ 	.short	0x0001
        /*0056*/ 	.short	0x0c48
        /*0058*/ 	.byte	0x00, 0xf0, 0x05, 0x00


	//----- nvinfo : EIATTR_KPARAM_INFO
	.align		4
.L_571:
        /*005c*/ 	.byte	0x04, 0x17
        /*005e*/ 	.short	(.L_573 - .L_572)
.L_572:
        /*0060*/ 	.word	0x00000000
        /*0064*/ 	.short	0x0000
        /*0066*/ 	.short	0x0000
        /*0068*/ 	.byte	0x00, 0xf0, 0x21, 0x31


	//----- nvinfo : EIATTR_MAXREG_COUNT
	.align		4
.L_573:
        /*006c*/ 	.byte	0x03, 0x1b
        /*006e*/ 	.short	0x0080


	//----- nvinfo : EIATTR_MERCURY_ISA_VERSION
	.align		4
        /*0070*/ 	.byte	0x03, 0x5f
        /*0072*/ 	.short	0x0000


	//----- nvinfo : EIATTR_EXIT_INSTR_OFFSETS
	.align		4
        /*0074*/ 	.byte	0x04, 0x1c
        /*0076*/ 	.short	(.L_575 - .L_574)


	//   ....[0]....
.L_574:
        /*0078*/ 	.word	0x00000160


	//   ....[1]....
        /*007c*/ 	.word	0x00001a40


	//   ....[2]....
        /*0080*/ 	.word	0x00001aa0


	//   ....[3]....
        /*0084*/ 	.word	0x00003090


	//----- nvinfo : EIATTR_MAX_THREADS
	.align		4
.L_575:
        /*0088*/ 	.byte	0x04, 0x05
        /*008a*/ 	.short	(.L_577 - .L_576)
.L_576:
        /*008c*/ 	.word	0x00000200
        /*0090*/ 	.word	0x00000001
        /*0094*/ 	.word	0x00000001


	//----- nvinfo : EIATTR_CRS_STACK_SIZE
	.align		4
.L_577:
        /*0098*/ 	.byte	0x04, 0x1e
        /*009a*/ 	.short	(.L_579 - .L_578)
.L_578:
        /*009c*/ 	.word	0x00000000
.L_579:


//--------------------- .nv.info._ZN2at6native63_GLOBAL__N__862fb238_30_ForeachBinaryOpScalarTensor_cu_64fe0ca525multi_tensor_apply_kernelINS1_18TensorListMetadataILi2EEENS1_27BinaryOpScalarTensorFunctorIfLi2ELi1ELi1EEEJSt7dividesIfEPffEEEvT_T0_DpT1_ --------------------------
	.section	.nv.info._ZN2at6native63_GLOBAL__N__862fb238_30_ForeachBinaryOpScalarTensor_cu_64fe0ca525multi_tensor_apply_kernelINS1_18TensorListMetadataILi2EEENS1_27BinaryOpScalarTensorFunctorIfLi2ELi1ELi1EEEJSt7dividesIfEPffEEEvT_T0_DpT1_,"",@"SHT_CUDA_INFO"
	.sectionflags	@""
	.align	4


	//----- nvinfo : EIATTR_CUDA_API_VERSION
	.align		4
        /*0000*/ 	.byte	0x04, 0x37
        /*0002*/ 	.short	(.L_581 - .L_580)
.L_580:
        /*0004*/ 	.word	0x00000082


	//----- nvinfo : EIATTR_SW2861232_WAR
	.align		4
.L_581:
        /*0008*/ 	.byte	0x01, 0x35
	.zero		2


	//----- nvinfo : EIATTR_PARAM_CBANK
	.align		4
        /*000c*/ 	.byte	0x04, 0x0a
        /*000e*/ 	.short	(.L_583 - .L_582)
	.align		4
.L_582:
        /*0010*/ 	.word	index@(.nv.constant0._ZN2at6native63_GLOBAL__N__862fb238_30_ForeachBinaryOpScalarTensor_cu_64fe0ca525multi_tensor_apply_kernelINS1_18TensorListMetadataILi2EEENS1_27BinaryOpScalarTensorFunctorIfLi2ELi1ELi1EEEJSt7dividesIfEPffEEEvT_T0_DpT1_)
        /*0014*/ 	.short	0x0160
        /*0016*/ 	.short	0x0c5c


	//----- nvinfo : EIATTR_CBANK_PARAM_SIZE
	.align		4
.L_583:
        /*0018*/ 	.byte	0x03, 0x19
        /*001a*/ 	.short	0x0c5c


	//----- nvinfo : EIATTR_KPARAM_INFO
	.align		4
        /*001c*/ 	.byte	0x04, 0x17
        /*001e*/ 	.short	(.L_585 - .L_584)
.L_584:
        /*0020*/ 	.word	0x00000000
        /*0024*/ 	.short	0x0004
        /*0026*/ 	.short	0x0c58
        /*0028*/ 	.byte	0x00, 0xf0, 0x11, 0x00


	//----- nvinfo : EIATTR_KPARAM_INFO
	.align		4
.L_585:
        /*002c*/ 	.byte	0x04, 0x17
        /*002e*/ 	.short	(.L_587 - .L_586)
.L_586:
        /*0030*/ 	.word	0x00000000
        /*0034*/ 	.short	0x0003
        /*0036*/ 	.short	0x0c50
        /*0038*/ 	.byte	0x00, 0xf0, 0x21, 0x00


	//----- nvinfo : EIATTR_KPARAM_INFO
	.align		4
.L_587:
        /*003c*/ 	.byte	0x04, 0x17
        /*003e*/ 	.short	(.L_589 - .L_588)
.L_588:
        /*0040*/ 	.word	0x00000000
        /*0044*/ 	.short	0x0002
        /*0046*/ 	.short	0x0c49
        /*0048*/ 	.byte	0x00, 0xf0, 0x05, 0x00


	//----- nvinfo : EIATTR_KPARAM_INFO
	.align		4
.L_589:
        /*004c*/ 	.byte	0x04, 0x17
        /*004e*/ 	.short	(.L_591 - .L_590)
.L_590:
        /*0050*/ 	.word	0x00000000
        /*0054*/ 	.short	0x0001
        /*0056*/ 	.short	0x0c48
        /*0058*/ 	.byte	0x00, 0xf0, 0x05, 0x00


	//----- nvinfo : EIATTR_KPARAM_INFO
	.align		4
.L_591:
        /*005c*/ 	.byte	0x04, 0x17
        /*005e*/ 	.short	(.L_593 - .L_592)
.L_592:
        /*0060*/ 	.word	0x00000000
        /*0064*/ 	.short	0x0000
        /*0066*/ 	.short	0x0000
        /*0068*/ 	.byte	0x00, 0xf0, 0x21, 0x31


	//----- nvinfo : EIATTR_MAXREG_COUNT
	.align		4
.L_593:
        /*006c*/ 	.byte	0x03, 0x1b
        /*006e*/ 	.short	0x0080


	//----- nvinfo : EIATTR_MERCURY_ISA_VERSION
	.align		4
        /*0070*/ 	.byte	0x03, 0x5f
        /*0072*/ 	.short	0x0000


	//----- nvinfo : EIATTR_EXIT_INSTR_OFFSETS
	.align		4
        /*0074*/ 	.byte	0x04, 0x1c
        /*0076*/ 	.short	(.L_595 - .L_594)


	//   ....[0]....
.L_594:
        /*0078*/ 	.word	0x00000160


	//   ....[1]....
        /*007c*/ 	.word	0x00000610


	//   ....[2]....
        /*0080*/ 	.word	0x00000670


	//   ....[3]....
        /*0084*/ 	.word	0x00000830


	//----- nvinfo : EIATTR_MAX_THREADS
	.align		4
.L_595:
        /*0088*/ 	.byte	0x04, 0x05
        /*008a*/ 	.short	(.L_597 - .L_596)
.L_596:
        /*008c*/ 	.word	0x00000200
        /*0090*/ 	.word	0x00000001
        /*0094*/ 	.word	0x00000001


	//----- nvinfo : EIATTR_CRS_STACK_SIZE
	.align		4
.L_597:
        /*0098*/ 	.byte	0x04, 0x1e
        /*009a*/ 	.short	(.L_599 - .L_598)
.L_598:
        /*009c*/ 	.word	0x00000000
.L_599:


//--------------------- .nv.info._ZN2at6native63_GLOBAL__N__862fb238_30_ForeachBinaryOpScalarTensor_cu_64fe0ca525multi_tensor_apply_kernelINS1_18TensorListMetadataILi2EEENS1_27BinaryOpScalarTensorFunctorIdLi2ELi1ELi1EEEJSt7dividesIdEPddEEEvT_T0_DpT1_ --------------------------
	.section	.nv.info._ZN2at6native63_GLOBAL__N__862fb238_30_ForeachBinaryOpScalarTensor_cu_64fe0ca525multi_tensor_apply_kernelINS1_18TensorListMetadataILi2EEENS1_27BinaryOpScalarTensorFunctorIdLi2ELi1ELi1EEEJSt7dividesIdEPddEEEvT_T0_DpT1_,"",@"SHT_CUDA_INFO"
	.sectionflags	@""
	.align	4


	//----- nvinfo : EIATTR_CUDA_API_VERSION
	.align		4
        /*0000*/ 	.byte	0x04, 0x37
        /*0002*/ 	.short	(.L_601 - .L_600)
.L_600:
        /*0004*/ 	.word	0x00000082


	//----- nvinfo : EIATTR_SW2861232_WAR
	.align		4
.L_601:
        /*0008*/ 	.byte	0x01, 0x35
	.zero		2


	//----- nvinfo : EIATTR_PARAM_CBANK
	.align		4
        /*000c*/ 	.byte	0x04, 0x0a
        /*000e*/ 	.short	(.L_603 - .L_602)
	.align		4
.L_602:
        /*0010*/ 	.word	index@(.nv.constant0._ZN2at6native63_GLOBAL__N__862fb238_30_ForeachBinaryOpScalarTensor_cu_64fe0ca525multi_tensor_apply_kernelINS1_18TensorListMetadataILi2EEENS1_27BinaryOpScalarTensorFunctorIdLi2ELi1ELi1EEEJSt7dividesIdEPddEEEvT_T0_DpT1_)
        /*0014*/ 	.short	0x0160
        /*0016*/ 	.short	0x0c60


	//----- nvinfo : EIATTR_CBANK_PARAM_SIZE
	.align		4
.L_603:
        /*0018*/ 	.byte	0x03, 0x19
        /*001a*/ 	.short	0x0c60


	//----- nvinfo : EIATTR_KPARAM_INFO
	.align		4
        /*001c*/ 	.byte	0x04, 0x17
        /*001e*/ 	.short	(.L_605 - .L_604)
.L_604:
        /*0020*/ 	.word	0x00000000
        /*0024*/ 	.short	0x0004
        /*0026*/ 	.short	0x0c58
        /*0028*/ 	.byte	0x00, 0xf0, 0x21, 0x00


	//----- nvinfo : EIATTR_KPARAM_INFO
	.align		4
.L_605:
        /*002c*/ 	.byte	0x04, 0x17
        /*002e*/ 	.short	(.L_607 - .L_606)
.L_606:
        /*0030*/ 	.word	0x00000000
        /*0034*/ 	.short	0x0003
        /*0036*/ 	.short	0x0c50
        /*0038*/ 	.byte	0x00, 0xf0, 0x21, 0x00


	//----- nvinfo : EIATTR_KPARAM_INFO
	.align		4
.L_607:
        /*003c*/ 	.byte	0x04, 0x17
        /*003e*/ 	.short	(.L_609 - .L_608)
.L_608:
        /*0040*/ 	.word	0x00000000
        /*0044*/ 	.short	0x0002
        /*0046*/ 	.short	0x0c49
        /*0048*/ 	.byte	0x00, 0xf0, 0x05, 0x00


	//----- nvinfo : EIATTR_KPARAM_INFO
	.align		4
.L_609:
        /*004c*/ 	.byte	0x04, 0x17
        /*004e*/ 	.short	(.L_611 - .L_610)
.L_610:
        /*0050*/ 	.word	0x00000000
        /*0054*/ 	.short	0x0001
        /*0056*/ 	.short	0x0c48
        /*0058*/ 	.byte	0x00, 0xf0, 0x05, 0x00


	//----- nvinfo : EIATTR_KPARAM_INFO
	.align		4
.L_611:
        /*005c*/ 	.byte	0x04, 0x17
        /*005e*/ 	.short	(.L_613 - .L_612)
.L_612:
        /*0060*/ 	.word	0x00000000
        /*0064*/ 	.short	0x0000
        /*0066*/ 	.short	0x0000
        /*0068*/ 	.byte	0x00, 0xf0, 0x21, 0x31


	//----- nvinfo : EIATTR_MAXREG_COUNT
	.align		4
.L_613:
        /*006c*/ 	.byte	0x03, 0x1b
        /*006e*/ 	.short	0x0080


	//----- nvinfo : EIATTR_MERCURY_ISA_VERSION
	.align		4
        /*0070*/ 	.byte	0x03, 0x5f
        /*0072*/ 	.short	0x0000


	//----- nvinfo : EIATTR_EXIT_INSTR_OFFSETS
	.align		4
        /*0074*/ 	.byte	0x04, 0x1c
        /*0076*/ 	.short	(.L_615 - .L_614)


	//   ....[0]....
.L_614:
        /*0078*/ 	.word	0x00000190


	//   ....[1]....
        /*007c*/ 	.word	0x00000e20


	//   ....[2]....
        /*0080*/ 	.word	0x00000e80


	//   ....[3]....
        /*0084*/ 	.word	0x00001610


	//----- nvinfo : EIATTR_MAX_THREADS
	.align		4
.L_615:
        /*0088*/ 	.byte	0x04, 0x05
        /*008a*/ 	.short	(.L_617 - .L_616)
.L_616:
        /*008c*/ 	.word	0x00000200
        /*0090*/ 	.word	0x00000001
        /*0094*/ 	.word	0x00000001


	//----- nvinfo : EIATTR_CRS_STACK_SIZE
	.align		4
.L_617:
        /*0098*/ 	.byte	0x04, 0x1e
        /*009a*/ 	.short	(.L_619 - .L_618)
.L_618:
        /*009c*/ 	.word	0x00000000
.L_619:


//--------------------- .nv.info._ZN2at6native63_GLOBAL__N__862fb238_30_ForeachBinaryOpScalarTensor_cu_64fe0ca525multi_tensor_apply_kernelINS1_18TensorListMetadataILi2EEENS1_27BinaryOpScalarTensorFunctorIsLi2ELi1ELi1EEEJSt7dividesIsEPssEEEvT_T0_DpT1_ --------------------------
	.section	.nv.info._ZN2at6native63_GLOBAL__N__862fb238_30_ForeachBinaryOpScalarTensor_cu_64fe0ca525multi_tensor_apply_kernelINS1_18TensorListMetadataILi2EEENS1_27BinaryOpScalarTensorFunctorIsLi2ELi1ELi1EEEJSt7dividesIsEPssEEEvT_T0_DpT1_,"",@"SHT_CUDA_INFO"
	.sectionflags	@""
	.align	4


	//----- nvinfo : EIATTR_CUDA_API_VERSION
	.align		4
        /*0000*/ 	.byte	0x04, 0x37
        /*0002*/ 	.short	(.L_621 - .L_620)
.L_620:
        /*0004*/ 	.word	0x00000082


	//----- nvinfo : EIATTR_SW2861232_WAR
	.align		4
.L_621:
        /*0008*/ 	.byte	0x01, 0x35
	.zero		2


	//----- nvinfo : EIATTR_PARAM_CBANK
	.align		4
        /*000c*/ 	.byte	0x04, 0x0a
        /*000e*/ 	.short	(.L_623 - .L_622)
	.align		4
.L_622:
        /*0010*/ 	.word	index@(.nv.constant0._ZN2at6native63_GLOBAL__N__862fb238_30_ForeachBinaryOpScalarTensor_cu_64fe0ca525multi_tensor_apply_kernelINS1_18TensorListMetadataILi2EEENS1_27BinaryOpScalarTensorFunctorIsLi2ELi1ELi1EEEJSt7dividesIsEPssEEEvT_T0_DpT1_)
        /*0014*/ 	.short	0x0160
        /*0016*/ 	.short	0x0c5a


	//----- nvinfo : EIATTR_CBANK_PARAM_SIZE
	.align		4
.L_623:
        /*0018*/ 	.byte	0x03, 0x19
        /*001a*/ 	.short	0x0c5a


	//----- nvinfo : EIATTR_KPARAM_INFO
	.align		4
        /*001c*/ 	.byte	0x04, 0x17
        /*001e*/ 	.short	(.L_625 - .L_624)
.L_624:
        /*0020*/ 	.word	0x00000000
        /*0024*/ 	.short	0x0004
        /*0026*/ 	.short	0x0c58
        /*0028*/ 	.byte	0x00, 0xf0, 0x09, 0x00


	//----- nvinfo : EIATTR_KPARAM_INFO
	.align		4
.L_625:
        /*002c*/ 	.byte	0x04, 0x17
        /*002e*/ 	.short	(.L_627 - .L_626)
.L_626:
        /*0030*/ 	.word	0x00000000
        /*0034*/ 	.short	0x0003
        /*0036*/ 	.short	0x0c50
        /*0038*/ 	.byte	0x00, 0xf0, 0x21, 0x00


	//----- nvinfo : EIATTR_KPARAM_INFO
	.align		4
.L_627:
        /*003c*/ 	.byte	0x04, 0x17
        /*003e*/ 	.short	(.L_629 - .L_628)
.L_628:
        /*0040*/ 	.word	0x00000000
        /*0044*/ 	.short	0x0002
        /*0046*/ 	.short	0x0c49
        /*0048*/ 	.byte	0x00, 0xf0, 0x05, 0x00


	//----- nvinfo : EIATTR_KPARAM_INFO
	.align		4
.L_629:
        /*004c*/ 	.byte	0x04, 0x17
        /*004e*/ 	.short	(.L_631 - .L_630)
.L_630:
        /*0050*/ 	.word	0x00000000
        /*0054*/ 	.short	0x0001
        /*0056*/ 	.short	0x0c48
        /*0058*/ 	.byte	0x00, 0xf0, 0x05, 0x00


	//----- nvinfo : EIATTR_KPARAM_INFO
	.align		4
.L_631:
        /*005c*/ 	.byte	0x04, 0x17
        /*005e*/ 	.short	(.L_633 - .L_632)
.L_632:
        /*0060*/ 	.word	0x00000000
        /*0064*/ 	.short	0x0000
        /*0066*/ 	.short	0x0000
        /*0068*/ 	.byte	0x00, 0xf0, 0x21, 0x31


	//----- nvinfo : EIATTR_MAXREG_COUNT
	.align		4
.L_633:
        /*006c*/ 	.byte	0x03, 0x1b
        /*006e*/ 	.short	0x0080


	//----- nvinfo : EIATTR_MERCURY_ISA_VERSION
	.align		4
        /*0070*/ 	.byte	0x03, 0x5f
        /*0072*/ 	.short	0x0000


	//----- nvinfo : EIATTR_EXIT_INSTR_OFFSETS
	.align		4
        /*0074*/ 	.byte	0x04, 0x1c
        /*0076*/ 	.short	(.L_635 - .L_634)


	//   ....[0]....
.L_634:
        /*0078*/ 	.word	0x00000190


	//   ....[1]....
        /*007c*/ 	.word	0x00000a50


	//   ....[2]....
        /*0080*/ 	.word	0x00000ab0


	//   ....[3]....
        /*0084*/ 	.word	0x00001090


	//----- nvinfo : EIATTR_MAX_THREADS
	.align		4
.L_635:
        /*0088*/ 	.byte	0x04, 0x05
        /*008a*/ 	.short	(.L_637 - .L_636)
.L_636:
        /*008c*/ 	.word	0x00000200
        /*0090*/ 	.word	0x00000001
        /*0094*/ 	.word	0x00000001


	//----- nvinfo : EIATTR_CRS_STACK_SIZE
	.align		4
.L_637:
        /*0098*/ 	.byte	0x04, 0x1e
        /*009a*/ 	.short	(.L_639 - .L_638)
.L_638:
        /*009c*/ 	.word	0x00000000
.L_639:


//--------------------- .nv.info._ZN2at6native63_GLOBAL__N__862fb238_30_ForeachBinaryOpScalarTensor_cu_64fe0ca525multi_tensor_apply_kernelINS1_18TensorListMetadataILi2EEENS1_27BinaryOpScalarTensorFunctorIlLi2ELi1ELi1EEEJSt7dividesIlEPllEEEvT_T0_DpT1_ --------------------------
	.section	.nv.info._ZN2at6native63_GLOBAL__N__862fb238_30_ForeachBinaryOpScalarTensor_cu_64fe0ca525multi_tensor_apply_kernelINS1_18TensorListMetadataILi2EEENS1_27BinaryOpScalarTensorFunctorIlLi2ELi1ELi1EEEJSt7dividesIlEPllEEEvT_T0_DpT1_,"",@"SHT_CUDA_INFO"
	.sectionflags	@""
	.align	4


	//----- nvinfo : EIATTR_CUDA_API_VERSION
	.align		4
        /*0000*/ 	.byte	0x04, 0x37
        /*0002*/ 	.short	(.L_641 - .L_640)
.L_640:
        /*0004*/ 	.word	0x00000082


	//----- nvinfo : EIATTR_SW2861232_WAR
	.align		4
.L_641:
        /*0008*/ 	.byte	0x01, 0x35
	.zero		2


	//----- nvinfo : EIATTR_PARAM_CBANK
	.align		4
        /*000c*/ 	.byte	0x04, 0x0a
        /*000e*/ 	.short	(.L_643 - .L_642)
	.align		4
.L_642:
        /*0010*/ 	.word	index@(.nv.constant0._ZN2at6native63_GLOBAL__N__862fb238_30_ForeachBinaryOpScalarTensor_cu_64fe0ca525multi_tensor_apply_kernelINS1_18TensorListMetadataILi2EEENS1_27BinaryOpScalarTensorFunctorIlLi2ELi1ELi1EEEJSt7dividesIlEPllEEEvT_T0_DpT1_)
        /*0014*/ 	.short	0x0160
        /*0016*/ 	.short	0x0c60


	//----- nvinfo : EIATTR_CBANK_PARAM_SIZE
	.align		4
.L_643:
        /*0018*/ 	.byte	0x03, 0x19
        /*001a*/ 	.short	0x0c60


	//----- nvinfo : EIATTR_KPARAM_INFO
	.align		4
        /*001c*/ 	.byte	0x04, 0x17
        /*001e*/ 	.short	(.L_645 - .L_644)
.L_644:
        /*0020*/ 	.word	0x00000000
        /*0024*/ 	.short	0x0004
        /*0026*/ 	.short	0x0c58
        /*0028*/ 	.byte	0x00, 0xf0, 0x21, 0x00


	//----- nvinfo : EIATTR_KPARAM_INFO
	.align		4
.L_645:
        /*002c*/ 	.byte	0x04, 0x17
        /*002e*/ 	.short	(.L_647 - .L_646)
.L_646:
        /*0030*/ 	.word	0x00000000
        /*0034*/ 	.short	0x0003
        /*0036*/ 	.short	0x0c50
        /*0038*/ 	.byte	0x00, 0xf0, 0x21, 0x00


	//----- nvinfo : EIATTR_KPARAM_INFO
	.align		4
.L_647:
        /*003c*/ 	.byte	0x04, 0x17
        /*003e*/ 	.short	(.L_649 - .L_648)
.L_648:
        /*0040*/ 	.word	0x00000000
        /*0044*/ 	.short	0x0002
        /*0046*/ 	.short	0x0c49
        /*0048*/ 	.byte	0x00, 0xf0, 0x05, 0x00


	//----- nvinfo : EIATTR_KPARAM_INFO
	.align		4
.L_649:
        /*004c*/ 	.byte	0x04, 0x17
        /*004e*/ 	.short	(.L_651 - .L_650)
.L_650:
        /*0050*/ 	.word	0x00000000
        /*0054*/ 	.short	0x0001
        /*0056*/ 	.short	0x0c48
        /*0058*/ 	.byte	0x00, 0xf0, 0x05, 0x00


	//----- nvinfo : EIATTR_KPARAM_INFO
	.align		4
.L_651:
        /*005c*/ 	.byte	0x04, 0x17
        /*005e*/ 	.short	(.L_653 - .L_652)
.L_652:
        /*0060*/ 	.word	0x00000000
        /*0064*/ 	.short	0x0000
        /*0066*/ 	.short	0x0000
        /*0068*/ 	.byte	0x00, 0xf0, 0x21, 0x31


	//----- nvinfo : EIATTR_MAXREG_COUNT
	.align		4
.L_653:
        /*006c*/ 	.byte	0x03, 0x1b
        /*006e*/ 	.short	0x0080


	//----- nvinfo : EIATTR_MERCURY_ISA_VERSION
	.align		4
        /*0070*/ 	.byte	0x03, 0x5f
        /*0072*/ 	.short	0x0000


	//----- nvinfo : EIATTR_EXIT_INSTR_OFFSETS
	.align		4
        /*0074*/ 	.byte	0x04, 0x1c
        /*0076*/ 	.short	(.L_655 - .L_654)


	//   ....[0]....
.L_654:
        /*0078*/ 	.word	0x00000190


	//   ....[1]....
        /*007c*/ 	.word	0x00000f10


	//   ....[2]....
        /*0080*/ 	.word	0x00000f70


	//   ....[3]....
        /*0084*/ 	.word	0x00001970


	//----- nvinfo : EIATTR_MAX_THREADS
	.align		4
.L_655:
        /*0088*/ 	.byte	0x04, 0x05
        /*008a*/ 	.short	(.L_657 - .L_656)
.L_656:
        /*008c*/ 	.word	0x00000200
        /*0090*/ 	.word	0x00000001
        /*0094*/ 	.word	0x00000001


	//----- nvinfo : EIATTR_CRS_STACK_SIZE
	.align		4
.L_657:
        /*0098*/ 	.byte	0x04, 0x1e
        /*009a*/ 	.short	(.L_659 - .L_658)
.L_658:
        /*009c*/ 	.word	0x00000000
.L_659:


//--------------------- .nv.info._ZN2at6native63_GLOBAL__N__862fb238_30_ForeachBinaryOpScalarTensor_cu_64fe0ca525multi_tensor_apply_kernelINS1_18TensorListMetadataILi2EEENS1_27BinaryOpScalarTensorFunctorIiLi2ELi1ELi1EEEJSt7dividesIiEPiiEEEvT_T0_DpT1_ --------------------------
	.section	.nv.info._ZN2at6native63_GLOBAL__N__862fb238_30_ForeachBinaryOpScalarTensor_cu_64fe0ca525multi_tensor_apply_kernelINS1_18TensorListMetadataILi2EEENS1_27BinaryOpScalarTensorFunctorIiLi2ELi1ELi1EEEJSt7dividesIiEPiiEEEvT_T0_DpT1_,"",@"SHT_CUDA_INFO"
	.sectionflags	@""
	.align	4


	//----- nvinfo : EIATTR_CUDA_API_VERSION
	.align		4
        /*0000*/ 	.byte	0x04, 0x37
        /*0002*/ 	.short	(.L_661 - .L_660)
.L_660:
        /*0004*/ 	.word	0x00000082


	//----- nvinfo : EIATTR_SW2861232_WAR
	.align		4
.L_661:
        /*0008*/ 	.byte	0x01, 0x35
	.zero		2


	//----- nvinfo : EIATTR_PARAM_CBANK
	.align		4
        /*000c*/ 	.byte	0x04, 0x0a
        /*000e*/ 	.short	(.L_663 - .L_662)
	.align		4
.L_662:
        /*0010*/ 	.word	index@(.nv.constant0._ZN2at6native63_GLOBAL__N__862fb238_30_ForeachBinaryOpScalarTensor_cu_64fe0ca525multi_tensor_apply_kernelINS1_18TensorListMetadataILi2EEENS1_27BinaryOpScalarTensorFunctorIiLi2ELi1ELi1EEEJSt7dividesIiEPiiEEEvT_T0_DpT1_)
        /*0014*/ 	.short	0x0160
        /*0016*/ 	.short	0x0c5c


	//----- nvinfo : EIATTR_CBANK_PARAM_SIZE
	.align		4
.L_663:
        /*0018*/ 	.byte	0x03, 0x19
        /*001a*/ 	.short	0x0c5c


	//----- nvinfo : EIATTR_KPARAM_INFO
	.align		4
        /*001c*/ 	.byte	0x04, 0x17
        /*001e*/ 	.short	(.L_665 - .L_664)
.L_664:
        /*0020*/ 	.word	0x00000000
        /*0024*/ 	.short	0x0004
        /*0026*/ 	.short	0x0c58
        /*0028*/ 	.byte	0x00, 0xf0, 0x11, 0x00


	//----- nvinfo : EIATTR_KPARAM_INFO
	.align		4
.L_665:
        /*002c*/ 	.byte	0x04, 0x17
        /*002e*/ 	.short	(.L_667 - .L_666)
.L_666:
        /*0030*/ 	.word	0x00000000
        /*0034*/ 	.short	0x0003
        /*0036*/ 	.short	0x0c50
        /*0038*/ 	.byte	0x00, 0xf0, 0x21, 0x00


	//----- nvinfo : EIATTR_KPARAM_INFO
	.align		4
.L_667:
        /*003c*/ 	.byte	0x04, 0x17
        /*003e*/ 	.short	(.L_669 - .L_668)
.L_668:
        /*0040*/ 	.word	0x00000000
        /*0044*/ 	.short	0x0002
        /*0046*/ 	.short	0x0c49
        /*0048*/ 	.byte	0x00, 0xf0, 0x05, 0x00


	//----- nvinfo : EIATTR_KPARAM_INFO
	.align		4
.L_669:
        /*004c*/ 	.byte	0x04, 0x17
        /*004e*/ 	.short	(.L_671 - .L_670)
.L_670:
        /*0050*/ 	.word	0x00000000
        /*0054*/ 	.short	0x0001
        /*0056*/ 	.short	0x0c48
        /*0058*/ 	.byte	0x00, 0xf0, 0x05, 0x00


	//----- nvinfo : EIATTR_KPARAM_INFO
	.align		4
.L_671:
        /*005c*/ 	.byte	0x04, 0x17
        /*005e*/ 	.short	(.L_673 - .L_672)
.L_672:
        /*0060*/ 	.word	0x00000000
        /*0064*/ 	.short	0x0000
        /*0066*/ 	.short	0x0000
        /*0068*/ 	.byte	0x00, 0xf0, 0x21, 0x31


	//----- nvinfo : EIATTR_MAXREG_COUNT
	.align		4
.L_673:
        /*006c*/ 	.byte	0x03, 0x1b
        /*006e*/ 	.short	0x0080


	//----- nvinfo : EIATTR_MERCURY_ISA_VERSION
	.align		4
        /*0070*/ 	.byte	0x03, 0x5f
        /*0072*/ 	.short	0x0000


	//----- nvinfo : EIATTR_EXIT_INSTR_OFFSETS
	.align		4
        /*0074*/ 	.byte	0x04, 0x1c
        /*0076*/ 	.short	(.L_675 - .L_674)


	//   ....[0]....
.L_674:
        /*0078*/ 	.word	0x00000190


	//   ....[1]....
        /*007c*/ 	.word	0x000009b0


	//   ....[2]....
        /*0080*/ 	.word	0x00000a10


	//   ....[3]....
        /*0084*/ 	.word	0x00000f60


	//----- nvinfo : EIATTR_MAX_THREADS
	.align		4
.L_675:
        /*0088*/ 	.byte	0x04, 0x05
        /*008a*/ 	.short	(.L_677 - .L_676)
.L_676:
        /*008c*/ 	.word	0x00000200
        /*0090*/ 	.word	0x00000001
        /*0094*/ 	.word	0x00000001


	//----- nvinfo : EIATTR_CRS_STACK_SIZE
	.align		4
.L_677:
        /*0098*/ 	.byte	0x04, 0x1e
        /*009a*/ 	.short	(.L_679 - .L_678)
.L_678:
        /*009c*/ 	.word	0x00000000
.L_679:


//--------------------- .nv.info._ZN2at6native63_GLOBAL__N__862fb238_30_ForeachBinaryOpScalarTensor_cu_64fe0ca525multi_tensor_apply_kernelINS1_18TensorListMetadataILi2EEENS1_27BinaryOpScalarTensorFunctorIaLi2ELi1ELi1EEEJSt7dividesIaEPaaEEEvT_T0_DpT1_ --------------------------
	.section	.nv.info._ZN2at6native63_GLOBAL__N__862fb238_30_ForeachBinaryOpScalarTensor_cu_64fe0ca525multi_tensor_apply_kernelINS1_18TensorListMetadataILi2EEENS1_27BinaryOpScalarTensorFunctorIaLi2ELi1ELi1EEEJSt7dividesIaEPaaEEEvT_T0_DpT1_,"",@"SHT_CUDA_INFO"
	.sectionflags	@""
	.align	4


	//----- nvinfo : EIATTR_CUDA_API_VERSION
	.align		4
        /*0000*/ 	.byte	0x04, 0x37
        /*0002*/ 	.short	(.L_681 - .L_680)
.L_680:
        /*0004*/ 	.word	0x00000082


	//----- nvinfo : EIATTR_SW2861232_WAR
	.align		4
.L_681:
        /*0008*/ 	.byte	0x01, 0x35
	.zero		2


	//----- nvinfo : EIATTR_PARAM_CBANK
	.align		4
        /*000c*/ 	.byte	0x04, 0x0a
        /*000e*/ 	.short	(.L_683 - .L_682)
	.align		4
.L_682:
        /*0010*/ 	.word	index@(.nv.constant0._ZN2at6native63_GLOBAL__N__862fb238_30_ForeachBinaryOpScalarTensor_cu_64fe0ca525multi_tensor_apply_kernelINS1_18TensorListMetadataILi2EEENS1_27BinaryOpScalarTensorFunctorIaLi2ELi1ELi1EEEJSt7dividesIaEPaaEEEvT_T0_DpT1_)
        /*0014*/ 	.short	0x0160
        /*0016*/ 	.short	0x0c59


	//----- nvinfo : EIATTR_CBANK_PARAM_SIZE
	.align		4
.L_683:
        /*0018*/ 	.byte	0x03, 0x19
        /*001a*/ 	.short	0x0c59


	//----- nvinfo : EIATTR_KPARAM_INFO
	.align		4
        /*001c*/ 	.byte	0x04, 0x17
        /*001e*/ 	.short	(.L_685 - .L_684)
.L_684:
        /*0020*/ 	.word	0x00000000
        /*0024*/ 	.short	0x0004
        /*0026*/ 	.short	0x0c58
        /*0028*/ 	.byte	0x00, 0xf0, 0x05, 0x00


	//----- nvinfo : EIATTR_KPARAM_INFO
	.align		4
.L_685:
        /*002c*/ 	.byte	0x04, 0x17
        /*002e*/ 	.short	(.L_687 - .L_686)
.L_686:
        /*0030*/ 	.word	0x00000000
        /*0034*/ 	.short	0x0003
        /*0036*/ 	.short	0x0c50
        /*0038*/ 	.byte	0x00, 0xf0, 0x21, 0x00


	//----- nvinfo : EIATTR_KPARAM_INFO
	.align		4
.L_687:
        /*003c*/ 	.byte	0x04, 0x17
        /*003e*/ 	.short	(.L_689 - .L_688)
.L_688:
        /*0040*/ 	.word	0x00000000
        /*0044*/ 	.short	0x0002
        /*0046*/ 	.short	0x0c49
        /*0048*/ 	.byte	0x00, 0xf0, 0x05, 0x00


	//----- nvinfo : EIATTR_KPARAM_INFO
	.align		4
.L_689:
        /*004c*/ 	.byte	0x04, 0x17
        /*004e*/ 	.short	(.L_691 - .L_690)
.L_690:
        /*0050*/ 	.word	0x00000000
        /*0054*/ 	.short	0x0001
        /*0056*/ 	.short	0x0c48
        /*0058*/ 	.byte	0x00, 0xf0, 0x05, 0x00


	//----- nvinfo : EIATTR_KPARAM_INFO
	.align		4
.L_691:
        /*005c*/ 	.byte	0x04, 0x17
        /*005e*/ 	.short	(.L_693 - .L_692)
.L_692:
        /*0060*/ 	.word	0x00000000
        /*0064*/ 	.short	0x0000
        /*0066*/ 	.short	0x0000
        /*0068*/ 	.byte	0x00, 0xf0, 0x21, 0x31


	//----- nvinfo : EIATTR_MAXREG_COUNT
	.align		4
.L_693:
        /*006c*/ 	.byte	0x03, 0x1b
        /*006e*/ 	.short	0x0080


	//----- nvinfo : EIATTR_MERCURY_ISA_VERSION
	.align		4
        /*0070*/ 	.byte	0x03, 0x5f
        /*0072*/ 	.short	0x0000


	//----- nvinfo : EIATTR_EXIT_INSTR_OFFSETS
	.align		4
        /*0074*/ 	.byte	0x04, 0x1c
        /*0076*/ 	.short	(.L_695 - .L_694)


	//   ....[0]....
.L_694:
        /*0078*/ 	.word	0x000001a0


	//   ....[1]....
        /*007c*/ 	.word	0x00000a80


	//   ....[2]....
        /*0080*/ 	.word	0x00000ae0


	//   ....[3]....
        /*0084*/ 	.word	0x000010f0


	//----- nvinfo : EIATTR_MAX_THREADS
	.align		4
.L_695:
        /*0088*/ 	.byte	0x04, 0x05
        /*008a*/ 	.short	(.L_697 - .L_696)
.L_696:
        /*008c*/ 	.word	0x00000200
        /*0090*/ 	.word	0x00000001
        /*0094*/ 	.word	0x00000001


	//----- nvinfo : EIATTR_CRS_STACK_SIZE
	.align		4
.L_697:
        /*0098*/ 	.byte	0x04, 0x1e
        /*009a*/ 	.short	(.L_699 - .L_698)
.L_698:
        /*009c*/ 	.word	0x00000000
.L_699:


//--------------------- .nv.info._ZN2at6native63_GLOBAL__N__862fb238_30_ForeachBinaryOpScalarTensor_cu_64fe0ca525multi_tensor_apply_kernelINS1_18TensorListMetadataILi2EEENS1_27BinaryOpScalarTensorFunctorIhLi2ELi1ELi1EEEJSt7dividesIhEPhhEEEvT_T0_DpT1_ --------------------------
	.section	.nv.info._ZN2at6native63_GLOBAL__N__862fb238_30_ForeachBinaryOpScalarTensor_cu_64fe0ca525multi_tensor_apply_kernelINS1_18TensorListMetadataILi2EEENS1_27BinaryOpScalarTensorFunctorIhLi2ELi1ELi1EEEJSt7dividesIhEPhhEEEvT_T0_DpT1_,"",@"SHT_CUDA_INFO"
	.sectionflags	@""
	.align	4


	//----- nvinfo : EIATTR_CUDA_API_VERSION
	.align		4
        /*0000*/ 	.byte	0x04, 0x37
        /*0002*/ 	.short	(.L_701 - .L_700)
.L_700:
        /*0004*/ 	.word	0x00000082


	//----- nvinfo : EIATTR_SW2861232_WAR
	.align		4
.L_701:
        /*0008*/ 	.byte	0x01, 0x35
	.zero		2


	//----- nvinfo : EIATTR_PARAM_CBANK
	.align		4
        /*000c*/ 	.byte	0x04, 0x0a
        /*000e*/ 	.short	(.L_703 - .L_702)
	.align		4
.L_702:
        /*0010*/ 	.word	index@(.nv.constant0._ZN2at6native63_GLOBAL__N__862fb238_30_ForeachBinaryOpScalarTensor_cu_64fe0ca525multi_tensor_apply_kernelINS1_18TensorListMetadataILi2EEENS1_27BinaryOpScalarTensorFunctorIhLi2ELi1ELi1EEEJSt7dividesIhEPhhEEEvT_T0_DpT1_)
        /*0014*/ 	.short	0x0160
        /*0016*/ 	.short	0x0c59


	//----- nvinfo : EIATTR_CBANK_PARAM_SIZE
	.align		4
.L_703:
        /*0018*/ 	.byte	0x03, 0x19
        /*001a*/ 	.short	0x0c59


	//----- nvinfo : EIATTR_KPARAM_INFO
	.align		4
        /*001c*/ 	.byte	0x04, 0x17
        /*001e*/ 	.short	(.L_705 - .L_704)
.L_704:
        /*0020*/ 	.word	0x00000000
        /*0024*/ 	.short	0x0004
        /*0026*/ 	.short	0x0c58
        /*0028*/ 	.byte	0x00, 0xf0, 0x05, 0x00


	//----- nvinfo : EIATTR_KPARAM_INFO
	.align		4
.L_705:
        /*002c*/ 	.byte	0x04, 0x17
        /*002e*/ 	.short	(.L_707 - .L_706)
.L_706:
        /*0030*/ 	.word	0x00000000
        /*0034*/ 	.short	0x0003
        /*0036*/ 	.short	0x0c50
        /*0038*/ 	.byte	0x00, 0xf0, 0x21, 0x00


	//----- nvinfo : EIATTR_KPARAM_INFO
	.align		4
.L_707:
        /*003c*/ 	.byte	0x04, 0x17
        /*003e*/ 	.short	(.L_709 - .L_708)
.L_708:
        /*0040*/ 	.word	0x00000000
        /*0044*/ 	.short	0x0002
        /*0046*/ 	.short	0x0c49
        /*0048*/ 	.byte	0x00, 0xf0, 0x05, 0x00


	//----- nvinfo : EIATTR_KPARAM_INFO
	.align		4
.L_709:
        /*004c*/ 	.byte	0x04, 0x17
        /*004e*/ 	.short	(.L_711 - .L_710)
.L_710:
        /*0050*/ 	.word	0x00000000
        /*0054*/ 	.short	0x0001
        /*0056*/ 	.short	0x0c48
        /*0058*/ 	.byte	0x00, 0xf0, 0x05, 0x00


	//----- nvinfo : EIATTR_KPARAM_INFO
	.align		4
.L_711:
        /*005c*/ 	.byte	0x04, 0x17
        /*005e*/ 	.short	(.L_713 - .L_712)
.L_712:
        /*0060*/ 	.word	0x00000000
        /*0064*/ 	.short	0x0000
        /*0066*/ 	.short	0x0000
        /*0068*/ 	.byte	0x00, 0xf0, 0x21, 0x31


	//----- nvinfo : EIATTR_MAXREG_COUNT
	.align		4
.L_713:
        /*006c*/ 	.byte	0x03, 0x1b
        /*006e*/ 	.short	0x0080


	//----- nvinfo : EIATTR_MERCURY_ISA_VERSION
	.align		4
        /*0070*/ 	.byte	0x03, 0x5f
        /*0072*/ 	.short	0x0000


	//----- nvinfo : EIATTR_EXIT_INSTR_OFFSETS
	.align		4
        /*0074*/ 	.byte	0x04, 0x1c
        /*0076*/ 	.short	(.L_715 - .L_714)


	//   ....[0]....
.L_714:
        /*0078*/ 	.word	0x00000180


	//   ....[1]....
        /*007c*/ 	.word	0x00000720


	//   ....[2]....
        /*0080*/ 	.word	0x00000780


	//   ....[3]....
        /*0084*/ 	.word	0x00000a60


	//----- nvinfo : EIATTR_MAX_THREADS
	.align		4
.L_715:
        /*0088*/ 	.byte	0x04, 0x05
        /*008a*/ 	.short	(.L_717 - .L_716)
.L_716:
        /*008c*/ 	.word	0x00000200
        /*0090*/ 	.word	0x00000001
        /*0094*/ 	.word	0x00000001


	//----- nvinfo : EIATTR_CRS_STACK_SIZE
	.align		4
.L_717:
        /*0098*/ 	.byte	0x04, 0x1e
        /*009a*/ 	.short	(.L_719 - .L_718)
.L_718:
        /*009c*/ 	.word	0x00000000
.L_719:


//--------------------- .nv.info._ZN2at6native63_GLOBAL__N__862fb238_30_ForeachBinaryOpScalarTensor_cu_64fe0ca525multi_tensor_apply_kernelINS1_18TensorListMetadataILi1EEENS1_27BinaryOpScalarTensorFunctorIN3c108BFloat16ELi1ELi1ELi0EEEJSt7dividesIfEPS7_fEEEvT_T0_DpT1_ --------------------------
	.section	.nv.info._ZN2at6native63_GLOBAL__N__862fb238_30_ForeachBinaryOpScalarTensor_cu_64fe0ca525multi_tensor_apply_kernelINS1_18TensorListMetadataILi1EEENS1_27BinaryOpScalarTensorFunctorIN3c108BFloat16ELi1ELi1ELi0EEEJSt7dividesIfEPS7_fEEEvT_T0_DpT1_,"",@"SHT_CUDA_INFO"
	.sectionflags	@""
	.align	4


	//----- nvinfo : EIATTR_CUDA_API_VERSION
	.align		4
        /*0000*/ 	.byte	0x04, 0x37
        /*0002*/ 	.short	(.L_721 - .L_720)
.L_720:
        /*0004*/ 	.word	0x00000082


	//----- nvinfo : EIATTR_SW2861232_WAR
	.align		4
.L_721:
        /*0008*/ 	.byte	0x01, 0x35
	.zero		2


	//----- nvinfo : EIATTR_PARAM_CBANK
	.align		4
        /*000c*/ 	.byte	0x04, 0x0a
        /*000e*/ 	.short	(.L_723 - .L_722)
	.align		4
.L_722:
        /*0010*/ 	.word	index@(.nv.constant0._ZN2at6native63_GLOBAL__N__862fb238_30_ForeachBinaryOpScalarTensor_cu_64fe0ca525multi_tensor_apply_kernelINS1_18TensorListMetadataILi1EEENS1_27BinaryOpScalarTensorFunctorIN3c108BFloat16ELi1ELi1ELi0EEEJSt7dividesIfEPS7_fEEEvT_T0_DpT1_)
        /*0014*/ 	.short	0x0160
        /*0016*/ 	.short	0x0d3c


	//----- nvinfo : EIATTR_CBANK_PARAM_SIZE
	.align		4
.L_723:
        /*0018*/ 	.byte	0x03, 0x19
        /*001a*/ 	.short	0x0d3c


	//----- nvinfo : EIATTR_KPARAM_INFO
	.align		4
        /*001c*/ 	.byte	0x04, 0x17
        /*001e*/ 	.short	(.L_725 - .L_724)
.L_724:
        /*0020*/ 	.word	0x00000000
        /*0024*/ 	.short	0x0004
        /*0026*/ 	.short	0x0d38
        /*0028*/ 	.byte	0x00, 0xf0, 0x11, 0x00


	//----- nvinfo : EIATTR_KPARAM_INFO
	.align		4
.L_725:
        /*002c*/ 	.byte	0x04, 0x17
        /*002e*/ 	.short	(.L_727 - .L_726)
.L_726:
        /*0030*/ 	.word	0x00000000
        /*0034*/ 	.short	0x0003
        /*0036*/ 	.short	0x0d30
        /*0038*/ 	.byte	0x00, 0xf0, 0x21, 0x00


	//----- nvinfo : EIATTR_KPARAM_INFO
	.align		4
.L_727:
        /*003c*/ 	.byte	0x04, 0x17
        /*003e*/ 	.short	(.L_729 - .L_728)
.L_728:
        /*0040*/ 	.word	0x00000000
        /*0044*/ 	.short	0x0002
        /*0046*/ 	.short	0x0d29
        /*0048*/ 	.byte	0x00, 0xf0, 0x05, 0x00


	//----- nvinfo : EIATTR_KPARAM_INFO
	.align		4
.L_729:
        /*004c*/ 	.byte	0x04, 0x17
        /*004e*/ 	.short	(.L_731 - .L_730)
.L_730:
        /*0050*/ 	.word	0x00000000
        /*0054*/ 	.short	0x0001
        /*0056*/ 	.short	0x0d28
        /*0058*/ 	.byte	0x00, 0xf0, 0x05, 0x00


	//----- nvinfo : EIATTR_KPARAM_INFO
	.align		4
.L_731:
        /*005c*/ 	.byte	0x04, 0x17
        /*005e*/ 	.short	(.L_733 - .L_732)
.L_732:
        /*0060*/ 	.word	0x00000000
        /*0064*/ 	.short	0x0000
        /*0066*/ 	.short	0x0000
        /*0068*/ 	.byte	0x00, 0xf0, 0xa1, 0x34


	//----- nvinfo : EIATTR_MAXREG_COUNT
	.align		4
.L_733:
        /*006c*/ 	.byte	0x03, 0x1b
        /*006e*/ 	.short	0x0080


	//----- nvinfo : EIATTR_MERCURY_ISA_VERSION
	.align		4
        /*0070*/ 	.byte	0x03, 0x5f
        /*0072*/ 	.short	0x0000


	//----- nvinfo : EIATTR_EXIT_INSTR_OFFSETS
	.align		4
        /*0074*/ 	.byte	0x04, 0x1c
        /*0076*/ 	.short	(.L_735 - .L_734)


	//   ....[0]....
.L_734:
        /*0078*/ 	.word	0x00000140


	//   ....[1]....
        /*007c*/ 	.word	0x000005f0


	//   ....[2]....
        /*0080*/ 	.word	0x00000650


	//   ....[3]....
        /*0084*/ 	.word	0x00000840


	//----- nvinfo : EIATTR_MAX_THREADS
	.align		4
.L_735:
        /*0088*/ 	.byte	0x04, 0x05
        /*008a*/ 	.short	(.L_737 - .L_736)
.L_736:
        /*008c*/ 	.word	0x00000200
        /*0090*/ 	.word	0x00000001
        /*0094*/ 	.word	0x00000001


	//----- nvinfo : EIATTR_CRS_STACK_SIZE
	.align		4
.L_737:
        /*0098*/ 	.byte	0x04, 0x1e
        /*009a*/ 	.short	(.L_739 - .L_738)
.L_738:
        /*009c*/ 	.word	0x00000000
.L_739:


//--------------------- .nv.info._ZN2at6native63_GLOBAL__N__862fb238_30_ForeachBinaryOpScalarTensor_cu_64fe0ca525multi_tensor_apply_kernelINS1_18TensorListMetadataILi1EEENS1_27BinaryOpScalarTensorFunctorIN3c104HalfELi1ELi1ELi0EEEJSt7dividesIfEPS7_fEEEvT_T0_DpT1_ --------------------------
	.section	.nv.info._ZN2at6native63_GLOBAL__N__862fb238_30_ForeachBinaryOpScalarTensor_cu_64fe0ca525multi_tensor_apply_kernelINS1_18TensorListMetadataILi1EEENS1_27BinaryOpScalarTensorFunctorIN3c104HalfELi1ELi1ELi0EEEJSt7dividesIfEPS7_fEEEvT_T0_DpT1_,"",@"SHT_CUDA_INFO"
	.sectionflags	@""
	.align	4


	//----- nvinfo : EIATTR_CUDA_API_VERSION
	.align		4
        /*0000*/ 	.byte	0x04, 0x37
        /*0002*/ 	.short	(.L_741 - .L_740)
.L_740:
        /*0004*/ 	.word	0x00000082


	//----- nvinfo : EIATTR_SW2861232_WAR
	.align		4
.L_741:
        /*0008*/ 	.byte	0x01, 0x35
	.zero		2


	//----- nvinfo : EIATTR_PARAM_CBANK
	.align		4
        /*000c*/ 	.byte	0x04, 0x0a
        /*000e*/ 	.short	(.L_743 - .L_742)
	.align		4
.L_742:
        /*0010*/ 	.word	index@(.nv.constant0._ZN2at6native63_GLOBAL__N__862fb238_30_ForeachBinaryOpScalarTensor_cu_64fe0ca525multi_tensor_apply_kernelINS1_18TensorListMetadataILi1EEENS1_27BinaryOpScalarTensorFunctorIN3c104HalfELi1ELi1ELi0EEEJSt7dividesIfEPS7_fEEEvT_T0_DpT1_)
        /*0014*/ 	.short	0x0160
        /*0016*/ 	.short	0x0d3c


	//----- nvinfo : EIATTR_CBANK_PARAM_SIZE
	.align		4
.L_743:
        /*0018*/ 	.byte	0x03, 0x19
        /*001a*/ 	.short	0x0d3c


	//----- nvinfo : EIATTR_KPARAM_INFO
	.align		4
        /*001c*/ 	.byte	0x04, 0x17
        /*001e*/ 	.short	(.L_745 - .L_744)
.L_744:
        /*0020*/ 	.word	0x00000000
        /*0024*/ 	.short	0x0004
        /*0026*/ 	.short	0x0d38
        /*0028*/ 	.byte	0x00, 0xf0, 0x11, 0x00


	//----- nvinfo : EIATTR_KPARAM_INFO
	.align		4
.L_745:
        /*002c*/ 	.byte	0x04, 0x17
        /*002e*/ 	.short	(.L_747 - .L_746)
.L_746:
        /*0030*/ 	.word	0x00000000
        /*0034*/ 	.short	0x0003
        /*0036*/ 	.short	0x0d30
        /*0038*/ 	.byte	0x00, 0xf0, 0x21, 0x00


	//----- nvinfo : EIATTR_KPARAM_INFO
	.align		4
.L_747:
        /*003c*/ 	.byte	0x04, 0x17
        /*003e*/ 	.short	(.L_749 - .L_748)
.L_748:
        /*0040*/ 	.word	0x00000000
        /*0044*/ 	.short	0x0002
        /*0046*/ 	.short	0x0d29
        /*0048*/ 	.byte	0x00, 0xf0, 0x05, 0x00


	//----- nvinfo : EIATTR_KPARAM_INFO
	.align		4
.L_749:
        /*004c*/ 	.byte	0x04, 0x17
        /*004e*/ 	.short	(.L_751 - .L_750)
.L_750:
        /*0050*/ 	.word	0x00000000
        /*0054*/ 	.short	0x0001
        /*0056*/ 	.short	0x0d28
        /*0058*/ 	.byte	0x00, 0xf0, 0x05, 0x00


	//----- nvinfo : EIATTR_KPARAM_INFO
	.align		4
.L_751:
        /*005c*/ 	.byte	0x04, 0x17
        /*005e*/ 	.short	(.L_753 - .L_752)
.L_752:
        /*0060*/ 	.word	0x00000000
        /*0064*/ 	.short	0x0000
        /*0066*/ 	.short	0x0000
        /*0068*/ 	.byte	0x00, 0xf0, 0xa1, 0x34


	//----- nvinfo : EIATTR_MAXREG_COUNT
	.align		4
.L_753:
        /*006c*/ 	.byte	0x03, 0x1b
        /*006e*/ 	.short	0x0080


	//----- nvinfo : EIATTR_MERCURY_ISA_VERSION
	.align		4
        /*0070*/ 	.byte	0x03, 0x5f
        /*0072*/ 	.short	0x0000


	//----- nvinfo : EIATTR_EXIT_INSTR_OFFSETS
	.align		4
        /*0074*/ 	.byte	0x04, 0x1c
        /*0076*/ 	.short	(.L_755 - .L_754)


	//   ....[0]....
.L_754:
        /*0078*/ 	.word	0x00000140


	//   ....[1]....
        /*007c*/ 	.word	0x000005e0


	//   ....[2]....
        /*0080*/ 	.word	0x00000640


	//   ....[3]....
        /*0084*/ 	.word	0x00000830


	//----- nvinfo : EIATTR_MAX_THREADS
	.align		4
.L_755:
        /*0088*/ 	.byte	0x04, 0x05
        /*008a*/ 	.short	(.L_757 - .L_756)
.L_756:
        /*008c*/ 	.word	0x00000200
        /*0090*/ 	.word	0x00000001
        /*0094*/ 	.word	0x00000001


	//----- nvinfo : EIATTR_CRS_STACK_SIZE
	.align		4
.L_757:
        /*0098*/ 	.byte	0x04, 0x1e
        /*009a*/ 	.short	(.L_759 - .L_758)
.L_758:
        /*009c*/ 	.word	0x00000000
.L_759:


//--------------------- .nv.info._ZN2at6native63_GLOBAL__N__862fb238_30_ForeachBinaryOpScalarTensor_cu_64fe0ca525multi_tensor_apply_kernelINS1_18TensorListMetadataILi1EEENS1_27BinaryOpScalarTensorFunctorIbLi1ELi1ELi0EEEJSt7dividesIbEPbbEEEvT_T0_DpT1_ --------------------------
	.section	.nv.info._ZN2at6native63_GLOBAL__N__862fb238_30_ForeachBinaryOpScalarTensor_cu_64fe0ca525multi_tensor_apply_kernelINS1_18TensorListMetadataILi1EEENS1_27BinaryOpScalarTensorFunctorIbLi1ELi1ELi0EEEJSt7dividesIbEPbbEEEvT_T0_DpT1_,"",@"SHT_CUDA_INFO"
	.sectionflags	@""
	.align	4


	//----- nvinfo : EIATTR_CUDA_API_VERSION
	.align		4
        /*0000*/ 	.byte	0x04, 0x37
        /*0002*/ 	.short	(.L_761 - .L_760)
.L_760:
        /*0004*/ 	.word	0x00000082


	//----- nvinfo : EIATTR_SW2861232_WAR
	.align		4
.L_761:
        /*0008*/ 	.byte	0x01, 0x35
	.zero		2


	//----- nvinfo : EIATTR_PARAM_CBANK
	.align		4
        /*000c*/ 	.byte	0x04, 0x0a
        /*000e*/ 	.short	(.L_763 - .L_762)
	.align		4
.L_762:
        /*0010*/ 	.word	index@(.nv.constant0._ZN2at6native63_GLOBAL__N__862fb238_30_ForeachBinaryOpScalarTensor_cu_64fe0ca525multi_tensor_apply_kernelINS1_18TensorListMetadataILi1EEENS1_27BinaryOpScalarTensorFunctorIbLi1ELi1ELi0EEEJSt7dividesIbEPbbEEEvT_T0_DpT1_)
        /*0014*/ 	.short	0x0160
        /*0016*/ 	.short	0x0d39


	//----- nvinfo : EIATTR_CBANK_PARAM_SIZE
	.align		4
.L_763:
        /*0018*/ 	.byte	0x03, 0x19
        /*001a*/ 	.short	0x0d39


	//----- nvinfo : EIATTR_KPARAM_INFO
	.align		4
        /*001c*/ 	.byte	0x04, 0x17
        /*001e*/ 	.short	(.L_765 - .L_764)
.L_764:
        /*0020*/ 	.word	0x00000000
        /*0024*/ 	.short	0x0004
        /*0026*/ 	.short	0x0d38
        /*0028*/ 	.byte	0x00, 0xf0, 0x05, 0x00


	//----- nvinfo : EIATTR_KPARAM_INFO
	.align		4
.L_765:
        /*002c*/ 	.byte	0x04, 0x17
        /*002e*/ 	.short	(.L_767 - .L_766)
.L_766:
        /*0030*/ 	.word	0x00000000
        /*0034*/ 	.short	0x0003
        /*0036*/ 	.short	0x0d30
        /*0038*/ 	.byte	0x00, 0xf0, 0x21, 0x00


	//----- nvinfo : EIATTR_KPARAM_INFO
	.align		4
.L_767:
        /*003c*/ 	.byte	0x04, 0x17
        /*003e*/ 	.short	(.L_769 - .L_768)
.L_768:
        /*0040*/ 	.word	0x00000000
        /*0044*/ 	.short	0x0002
        /*0046*/ 	.short	0x0d29
        /*0048*/ 	.byte	0x00, 0xf0, 0x05, 0x00


	//----- nvinfo : EIATTR_KPARAM_INFO
	.align		4
.L_769:
        /*004c*/ 	.byte	0x04, 0x17
        /*004e*/ 	.short	(.L_771 - .L_770)
.L_770:
        /*0050*/ 	.word	0x00000000
        /*0054*/ 	.short	0x0001
        /*0056*/ 	.short	0x0d28
        /*0058*/ 	.byte	0x00, 0xf0, 0x05, 0x00


	//----- nvinfo : EIATTR_KPARAM_INFO
	.align		4
.L_771:
        /*005c*/ 	.byte	0x04, 0x17
        /*005e*/ 	.short	(.L_773 - .L_772)
.L_772:
        /*0060*/ 	.word	0x00000000
        /*0064*/ 	.short	0x0000
        /*0066*/ 	.short	0x0000
        /*0068*/ 	.byte	0x00, 0xf0, 0xa1, 0x34


	//----- nvinfo : EIATTR_MAXREG_COUNT
	.align		4
.L_773:
        /*006c*/ 	.byte	0x03, 0x1b
        /*006e*/ 	.short	0x0080


	//----- nvinfo : EIATTR_MERCURY_ISA_VERSION
	.align		4
        /*0070*/ 	.byte	0x03, 0x5f
        /*0072*/ 	.short	0x0000


	//----- nvinfo : EIATTR_EXIT_INSTR_OFFSETS
	.align		4
        /*0074*/ 	.byte	0x04, 0x1c
        /*0076*/ 	.short	(.L_775 - .L_774)


	//   ....[0]....
.L_774:
        /*0078*/ 	.word	0x00000130


	//   ....[1]....
        /*007c*/ 	.word	0x00000530


	//   ....[2]....
        /*0080*/ 	.word	0x00000590


	//   ....[3]....
        /*0084*/ 	.word	0x00000770


	//----- nvinfo : EIATTR_MAX_THREADS
	.align		4
.L_775:
        /*0088*/ 	.byte	0x04, 0x05
        /*008a*/ 	.short	(.L_777 - .L_776)
.L_776:
        /*008c*/ 	.word	0x00000200
        /*0090*/ 	.word	0x00000001
        /*0094*/ 	.word	0x00000001


	//----- nvinfo : EIATTR_CRS_STACK_SIZE
	.align		4
.L_777:
        /*0098*/ 	.byte	0x04, 0x1e
        /*009a*/ 	.short	(.L_779 - .L_778)
.L_778:
        /*009c*/ 	.word	0x00000000
.L_779:


//--------------------- .nv.info._ZN2at6native63_GLOBAL__N__862fb238_30_ForeachBinaryOpScalarTensor_cu_64fe0ca525multi_tensor_apply_kernelINS1_18TensorListMetadataILi1EEENS1_27BinaryOpScalarTensorFunctorIN3c107complexIfEELi1ELi1ELi0EEEJSt7dividesIS8_EPS8_S8_EEEvT_T0_DpT1_ --------------------------
	.section	.nv.info._ZN2at6native63_GLOBAL__N__862fb238_30_ForeachBinaryOpScalarTensor_cu_64fe0ca525multi_tensor_apply_kernelINS1_18TensorListMetadataILi1EEENS1_27BinaryOpScalarTensorFunctorIN3c107complexIfEELi1ELi1ELi0EEEJSt7dividesIS8_EPS8_S8_EEEvT_T0_DpT1_,"",@"SHT_CUDA_INFO"
	.sectionflags	@""
	.align	4


	//----- nvinfo : EIATTR_CUDA_API_VERSION
	.align		4
        /*0000*/ 	.byte	0x04, 0x37
        /*0002*/ 	.short	(.L_781 - .L_780)
.L_780:
        /*0004*/ 	.word	0x00000082


	//----- nvinfo : EIATTR_SW2861232_WAR
	.align		4
.L_781:
        /*0008*/ 	.byte	0x01, 0x35
	.zero		2


	//----- nvinfo : EIATTR_PARAM_CBANK
	.align		4
        /*000c*/ 	.byte	0x04, 0x0a
        /*000e*/ 	.short	(.L_783 - .L_782)
	.align		4
.L_782:
        /*0010*/ 	.word	index@(.nv.constant0._ZN2at6native63_GLOBAL__N__862fb238_30_ForeachBinaryOpScalarTensor_cu_64fe0ca525multi_tensor_apply_kernelINS1_18TensorListMetadataILi1EEENS1_27BinaryOpScalarTensorFunctorIN3c107complexIfEELi1ELi1ELi0EEEJSt7dividesIS8_EPS8_S8_EEEvT_T0_DpT1_)
        /*0014*/ 	.short	0x0160
        /*0016*/ 	.short	0x0d40


	//----- nvinfo : EIATTR_CBANK_PARAM_SIZE
	.align		4
.L_783:
        /*0018*/ 	.byte	0x03, 0x19
        /*001a*/ 	.short	0x0d40


	//----- nvinfo : EIATTR_KPARAM_INFO
	.align		4
        /*001c*/ 	.byte	0x04, 0x17
        /*001e*/ 	.short	(.L_785 - .L_784)
.L_784:
        /*0020*/ 	.word	0x00000000
        /*0024*/ 	.short	0x0004
        /*0026*/ 	.short	0x0d38
        /*0028*/ 	.byte	0x00, 0xf0, 0x21, 0x00


	//----- nvinfo : EIATTR_KPARAM_INFO
	.align		4
.L_785:
        /*002c*/ 	.byte	0x04, 0x17
        /*002e*/ 	.short	(.L_787 - .L_786)
.L_786:
        /*0030*/ 	.word	0x00000000
        /*0034*/ 	.short	0x0003
        /*0036*/ 	.short	0x0d30
        /*0038*/ 	.byte	0x00, 0xf0, 0x21, 0x00


	//----- nvinfo : EIATTR_KPARAM_INFO
	.align		4
.L_787:
        /*003c*/ 	.byte	0x04, 0x17
        /*003e*/ 	.short	(.L_789 - .L_788)
.L_788:
        /*0040*/ 	.word	0x00000000
        /*0044*/ 	.short	0x0002
        /*0046*/ 	.short	0x0d29
        /*0048*/ 	.byte	0x00, 0xf0, 0x05, 0x00


	//----- nvinfo : EIATTR_KPARAM_INFO
	.align		4
.L_789:
        /*004c*/ 	.byte	0x04, 0x17
        /*004e*/ 	.short	(.L_791 - .L_790)
.L_790:
        /*0050*/ 	.word	0x00000000
        /*0054*/ 	.short	0x0001
        /*0056*/ 	.short	0x0d28
        /*0058*/ 	.byte	0x00, 0xf0, 0x05, 0x00


	//----- nvinfo : EIATTR_KPARAM_INFO
	.align		4
.L_791:
        /*005c*/ 	.byte	0x04, 0x17
        /*005e*/ 	.short	(.L_793 - .L_792)
.L_792:
        /*0060*/ 	.word	0x00000000
        /*0064*/ 	.short	0x0000
        /*0066*/ 	.short	0x0000
        /*0068*/ 	.byte	0x00, 0xf0, 0xa1, 0x34


	//----- nvinfo : EIATTR_MAXREG_COUNT
	.align		4
.L_793:
        /*006c*/ 	.byte	0x03, 0x1b
        /*006e*/ 	.short	0x0080


	//----- nvinfo : EIATTR_MERCURY_ISA_VERSION
	.align		4
        /*0070*/ 	.byte	0x03, 0x5f
        /*0072*/ 	.short	0x0000


	//----- nvinfo : EIATTR_EXIT_INSTR_OFFSETS
	.align		4
        /*0074*/ 	.byte	0x04, 0x1c
        /*0076*/ 	.short	(.L_795 - .L_794)


	//   ....[0]....
.L_794:
        /*0078*/ 	.word	0x00000170


	//   ....[1]....
        /*007c*/ 	.word	0x000009f0


	//   ....[2]....
        /*0080*/ 	.word	0x00000a50


	//   ....[3]....
        /*0084*/ 	.word	0x00000f80


	//----- nvinfo : EIATTR_MAX_THREADS
	.align		4
.L_795:
        /*0088*/ 	.byte	0x04, 0x05
        /*008a*/ 	.short	(.L_797 - .L_796)
.L_796:
        /*008c*/ 	.word	0x00000200
        /*0090*/ 	.word	0x00000001
        /*0094*/ 	.word	0x00000001


	//----- nvinfo : EIATTR_CRS_STACK_SIZE
	.align		4
.L_797:
        /*0098*/ 	.byte	0x04, 0x1e
        /*009a*/ 	.short	(.L_799 - .L_798)
.L_798:
        /*009c*/ 	.word	0x00000000
.L_799:


//--------------------- .nv.info._ZN2at6native63_GLOBAL__N__862fb238_30_ForeachBinaryOpScalarTensor_cu_64fe0ca525multi_tensor_apply_kernelINS1_18TensorListMetadataILi1EEENS1_27BinaryOpScalarTensorFunctorIN3c107complexIdEELi1ELi1ELi0EEEJSt7dividesIS8_EPS8_S8_EEEvT_T0_DpT1_ --------------------------
	.section	.nv.info._ZN2at6native63_GLOBAL__N__862fb238_30_ForeachBinaryOpScalarTensor_cu_64fe0ca525multi_tensor_apply_kernelINS1_18TensorListMetadataILi1EEENS1_27BinaryOpScalarTensorFunctorIN3c107complexIdEELi1ELi1ELi0EEEJSt7dividesIS8_EPS8_S8_EEEvT_T0_DpT1_,"",@"SHT_CUDA_INFO"
	.sectionflags	@""
	.align	4


	//----- nvinfo : EIATTR_CUDA_API_VERSION
	.align		4
        /*0000*/ 	.byte	0x04, 0x37
        /*0002*/ 	.short	(.L_801 - .L_800)
.L_800:
        /*0004*/ 	.word	0x00000082


	//----- nvinfo : EIATTR_SW2861232_WAR
	.align		4
.L_801:
        /*0008*/ 	.byte	0x01, 0x35
	.zero		2


	//----- nvinfo : EIATTR_PARAM_CBANK
	.align		4
        /*000c*/ 	.byte	0x04, 0x0a
        /*000e*/ 	.short	(.L_803 - .L_802)
	.align		4
.L_802:
        /*0010*/ 	.word	index@(.nv.constant0._ZN2at6native63_GLOBAL__N__862fb238_30_ForeachBinaryOpScalarTensor_cu_64fe0ca525multi_tensor_apply_kernelINS1_18TensorListMetadataILi1EEENS1_27BinaryOpScalarTensorFunctorIN3c107complexIdEELi1ELi1ELi0EEEJSt7dividesIS8_EPS8_S8_EEEvT_T0_DpT1_)
        /*0014*/ 	.short	0x0160
        /*0016*/ 	.short	0x0d50


	//----- nvinfo : EIATTR_CBANK_PARAM_SIZE
	.align		4
.L_803:
        /*0018*/ 	.byte	0x03, 0x19
        /*001a*/ 	.short	0x0d50


	//----- nvinfo : EIATTR_KPARAM_INFO
	.align		4
        /*001c*/ 	.byte	0x04, 0x17
        /*001e*/ 	.short	(.L_805 - .L_804)
.L_804:
        /*0020*/ 	.word	0x00000000
        /*0024*/ 	.short	0x0004
        /*0026*/ 	.short	0x0d40
        /*0028*/ 	.byte	0x00, 0xf0, 0x41, 0x00


	//----- nvinfo : EIATTR_KPARAM_INFO
	.align		4
.L_805:
        /*002c*/ 	.byte	0x04, 0x17
        /*002e*/ 	.short	(.L_807 - .L_806)
.L_806:
        /*0030*/ 	.word	0x00000000
        /*0034*/ 	.short	0x0003
        /*0036*/ 	.short	0x0d30
        /*0038*/ 	.byte	0x00, 0xf0, 0x21, 0x00


	//----- nvinfo : EIATTR_KPARAM_INFO
	.align		4
.L_807:
        /*003c*/ 	.byte	0x04, 0x17
        /*003e*/ 	.short	(.L_809 - .L_808)
.L_808:
        /*0040*/ 	.word	0x00000000
        /*0044*/ 	.short	0x0002
        /*0046*/ 	.short	0x0d29
        /*0048*/ 	.byte	0x00, 0xf0, 0x05, 0x00


	//----- nvinfo : EIATTR_KPARAM_INFO
	.align		4
.L_809:
        /*004c*/ 	.byte	0x04, 0x17
        /*004e*/ 	.short	(.L_811 - .L_810)
.L_810:
        /*0050*/ 	.word	0x00000000
        /*0054*/ 	.short	0x0001
        /*0056*/ 	.short	0x0d28
        /*0058*/ 	.byte	0x00, 0xf0, 0x05, 0x00


	//----- nvinfo : EIATTR_KPARAM_INFO
	.align		4
.L_811:
        /*005c*/ 	.byte	0x04, 0x17
        /*005e*/ 	.short	(.L_813 - .L_812)
.L_812:
        /*0060*/ 	.word	0x00000000
        /*0064*/ 	.short	0x0000
        /*0066*/ 	.short	0x0000
        /*0068*/ 	.byte	0x00, 0xf0, 0xa1, 0x34


	//----- nvinfo : EIATTR_MAXREG_COUNT
	.align		4
.L_813:
        /*006c*/ 	.byte	0x03, 0x1b
        /*006e*/ 	.short	0x0080


	//----- nvinfo : EIATTR_MERCURY_ISA_VERSION
	.align		4
        /*0070*/ 	.byte	0x03, 0x5f
        /*0072*/ 	.short	0x0000


	//----- nvinfo : EIATTR_EXIT_INSTR_OFFSETS
	.align		4
        /*0074*/ 	.byte	0x04, 0x1c
        /*0076*/ 	.short	(.L_815 - .L_814)


	//   ....[0]....
.L_814:
        /*0078*/ 	.word	0x00000140


	//   ....[1]....
        /*007c*/ 	.word	0x00001a10


	//   ....[2]....
        /*0080*/ 	.word	0x00001a70


	//   ....[3]....
        /*0084*/ 	.word	0x00003050


	//----- nvinfo : EIATTR_MAX_THREADS
	.align		4
.L_815:
        /*0088*/ 	.byte	0x04, 0x05
        /*008a*/ 	.short	(.L_817 - .L_816)
.L_816:
        /*008c*/ 	.word	0x00000200
        /*0090*/ 	.word	0x00000001
        /*0094*/ 	.word	0x00000001


	//----- nvinfo : EIATTR_CRS_STACK_SIZE
	.align		4
.L_817:
        /*0098*/ 	.byte	0x04, 0x1e
        /*009a*/ 	.short	(.L_819 - .L_818)
.L_818:
        /*009c*/ 	.word	0x00000000
.L_819:


//--------------------- .nv.info._ZN2at6native63_GLOBAL__N__862fb238_30_ForeachBinaryOpScalarTensor_cu_64fe0ca525multi_tensor_apply_kernelINS1_18TensorListMetadataILi1EEENS1_27BinaryOpScalarTensorFunctorIfLi1ELi1ELi0EEEJSt7dividesIfEPffEEEvT_T0_DpT1_ --------------------------
	.section	.nv.info._ZN2at6native63_GLOBAL__N__862fb238_30_ForeachBinaryOpScalarTensor_cu_64fe0ca525multi_tensor_apply_kernelINS1_18TensorListMetadataILi1EEENS1_27BinaryOpScalarTensorFunctorIfLi1ELi1ELi0EEEJSt7dividesIfEPffEEEvT_T0_DpT1_,"",@"SHT_CUDA_INFO"
	.sectionflags	@""
	.align	4


	//----- nvinfo : EIATTR_CUDA_API_VERSION
	.align		4
        /*0000*/ 	.byte	0x04, 0x37
        /*0002*/ 	.short	(.L_821 - .L_820)
.L_820:
        /*0004*/ 	.word	0x00000082


	//----- nvinfo : EIATTR_SW2861232_WAR
	.align		4
.L_821:
        /*0008*/ 	.byte	0x01, 0x35
	.zero		2


	//----- nvinfo : EIATTR_PARAM_CBANK
	.align		4
        /*000c*/ 	.byte	0x04, 0x0a
        /*000e*/ 	.short	(.L_823 - .L_822)
	.align		4
.L_822:
        /*0010*/ 	.word	index@(.nv.constant0._ZN2at6native63_GLOBAL__N__862fb238_30_ForeachBinaryOpScalarTensor_cu_64fe0ca525multi_tensor_apply_kernelINS1_18TensorListMetadataILi1EEENS1_27BinaryOpScalarTensorFunctorIfLi1ELi1ELi0EEEJSt7dividesIfEPffEEEvT_T0_DpT1_)
        /*0014*/ 	.short	0x0160
        /*0016*/ 	.short	0x0d3c


	//----- nvinfo : EIATTR_CBANK_PARAM_SIZE
	.align		4
.L_823:
        /*0018*/ 	.byte	0x03, 0x19
        /*001a*/ 	.short	0x0d3c


	//----- nvinfo : EIATTR_KPARAM_INFO
	.align		4
        /*001c*/ 	.byte	0x04, 0x17
        /*001e*/ 	.short	(.L_825 - .L_824)
.L_824:
        /*0020*/ 	.word	0x00000000
        /*0024*/ 	.short	0x0004
        /*0026*/ 	.short	0x0d38
        /*0028*/ 	.byte	0x00, 0xf0, 0x11, 0x00


	//----- nvinfo : EIATTR_KPARAM_INFO
	.align		4
.L_825:
        /*002c*/ 	.byte	0x04, 0x17
        /*002e*/ 	.short	(.L_827 - .L_826)
.L_826:
        /*0030*/ 	.word	0x00000000
        /*0034*/ 	.short	0x0003
        /*0036*/ 	.short	0x0d30
        /*0038*/ 	.byte	0x00, 0xf0, 0x21, 0x00


	//----- nvinfo : EIATTR_KPARAM_INFO
	.align		4
.L_827:
        /*003c*/ 	.byte	0x04, 0x17
        /*003e*/ 	.short	(.L_829 - .L_828)
.L_828:
        /*0040*/ 	.word	0x00000000
        /*0044*/ 	.short	0x0002
        /*0046*/ 	.short	0x0d29
        /*0048*/ 	.byte	0x00, 0xf0, 0x05, 0x00


	//----- nvinfo : EIATTR_KPARAM_INFO
	.align		4
.L_829:
        /*004c*/ 	.byte	0x04, 0x17
        /*004e*/ 	.short	(.L_831 - .L_830)
.L_830:
        /*0050*/ 	.word	0x00000000
        /*0054*/ 	.short	0x0001
        /*0056*/ 	.short	0x0d28
        /*0058*/ 	.byte	0x00, 0xf0, 0x05, 0x00


	//----- nvinfo : EIATTR_KPARAM_INFO
	.align		4
.L_831:
        /*005c*/ 	.byte	0x04, 0x17
        /*005e*/ 	.short	(.L_833 - .L_832)
.L_832:
        /*0060*/ 	.word	0x00000000
        /*0064*/ 	.short	0x0000
        /*0066*/ 	.short	0x0000
        /*0068*/ 	.byte	0x00, 0xf0, 0xa1, 0x34


	//----- nvinfo : EIATTR_MAXREG_COUNT
	.align		4
.L_833:
        /*006c*/ 	.byte	0x03, 0x1b
        /*006e*/ 	.short	0x0080


	//----- nvinfo : EIATTR_MERCURY_ISA_VERSION
	.align		4
        /*0070*/ 	.byte	0x03, 0x5f
        /*0072*/ 	.short	0x0000


	//----- nvinfo : EIATTR_EXIT_INSTR_OFFSETS
	.align		4
        /*0074*/ 	.byte	0x04, 0x1c
        /*0076*/ 	.short	(.L_835 - .L_834)


	//   ....[0]....
.L_834:
        /*0078*/ 	.word	0x00000140


	//   ....[1]....
        /*007c*/ 	.word	0x00000530


	//   ....[2]....
        /*0080*/ 	.word	0x00000590


	//   ....[3]....
        /*0084*/ 	.word	0x00000710


	//----- nvinfo : EIATTR_MAX_THREADS
	.align		4
.L_835:
        /*0088*/ 	.byte	0x04, 0x05
        /*008a*/ 	.short	(.L_837 - .L_836)
.L_836:
        /*008c*/ 	.word	0x00000200
        /*0090*/ 	.word	0x00000001
        /*0094*/ 	.word	0x00000001


	//----- nvinfo : EIATTR_CRS_STACK_SIZE
	.align		4
.L_837:
        /*0098*/ 	.byte	0x04, 0x1e
        /*009a*/ 	.short	(.L_839 - .L_838)
.L_838:
        /*009c*/ 	.word	0x00000000
.L_839:


//--------------------- .nv.info._ZN2at6native63_GLOBAL__N__862fb238_30_ForeachBinaryOpScalarTensor_cu_64fe0ca525multi_tensor_apply_kernelINS1_18TensorListMetadataILi1EEENS1_27BinaryOpScalarTensorFunctorIdLi1ELi1ELi0EEEJSt7dividesIdEPddEEEvT_T0_DpT1_ --------------------------
	.section	.nv.info._ZN2at6native63_GLOBAL__N__862fb238_30_ForeachBinaryOpScalarTensor_cu_64fe0ca525multi_tensor_apply_kernelINS1_18TensorListMetadataILi1EEENS1_27BinaryOpScalarTensorFunctorIdLi1ELi1ELi0EEEJSt7dividesIdEPddEEEvT_T0_DpT1_,"",@"SHT_CUDA_INFO"
	.sectionflags	@""
	.align	4


	//----- nvinfo : EIATTR_CUDA_API_VERSION
	.align		4
        /*0000*/ 	.byte	0x04, 0x37
        /*0002*/ 	.short	(.L_841 - .L_840)
.L_840:
        /*0004*/ 	.word	0x00000082


	//----- nvinfo : EIATTR_SW2861232_WAR
	.align		4
.L_841:
        /*0008*/ 	.byte	0x01, 0x35
	.zero		2


	//----- nvinfo : EIATTR_PARAM_CBANK
	.align		4
        /*000c*/ 	.byte	0x04, 0x0a
        /*000e*/ 	.short	(.L_843 - .L_842)
	.align		4
.L_842:
        /*0010*/ 	.word	index@(.nv.constant0._ZN2at6native63_GLOBAL__N__862fb238_30_ForeachBinaryOpScalarTensor_cu_64fe0ca525multi_tensor_apply_kernelINS1_18TensorListMetadataILi1EEENS1_27BinaryOpScalarTensorFunctorIdLi1ELi1ELi0EEEJSt7dividesIdEPddEEEvT_T0_DpT1_)
        /*0014*/ 	.short	0x0160
        /*0016*/ 	.short	0x0d40


	//----- nvinfo : EIATTR_CBANK_PARAM_SIZE
	.align		4
.L_843:
        /*0018*/ 	.byte	0x03, 0x19
        /*001a*/ 	.short	0x0d40


	//----- nvinfo : EIATTR_KPARAM_INFO
	.align		4
        /*001c*/ 	.byte	0x04, 0x17
        /*001e*/ 	.short	(.L_845 - .L_844)
.L_844:
        /*0020*/ 	.word	0x00000000
        /*0024*/ 	.short	0x0004
        /*0026*/ 	.short	0x0d38
        /*0028*/ 	.byte	0x00, 0xf0, 0x21, 0x00


	//----- nvinfo : EIATTR_KPARAM_INFO
	.align		4
.L_845:
        /*002c*/ 	.byte	0x04, 0x17
        /*002e*/ 	.short	(.L_847 - .L_846)
.L_846:
        /*0030*/ 	.word	0x00000000
        /*0034*/ 	.short	0x0003
        /*0036*/ 	.short	0x0d30
        /*0038*/ 	.byte	0x00, 0xf0, 0x21, 0x00


	//----- nvinfo : EIATTR_KPARAM_INFO
	.align		4
.L_847:
        /*003c*/ 	.byte	0x04, 0x17
        /*003e*/ 	.short	(.L_849 - .L_848)
.L_848:
        /*0040*/ 	.word	0x00000000
        /*0044*/ 	.short	0x0002
        /*0046*/ 	.short	0x0d29
        /*0048*/ 	.byte	0x00, 0xf0, 0x05, 0x00


	//----- nvinfo : EIATTR_KPARAM_INFO
	.align		4
.L_849:
        /*004c*/ 	.byte	0x04, 0x17
        /*004e*/ 	.short	(.L_851 - .L_850)
.L_850:
        /*0050*/ 	.word	0x00000000
        /*0054*/ 	.short	0x0001
        /*0056*/ 	.short	0x0d28
        /*0058*/ 	.byte	0x00, 0xf0, 0x05, 0x00


	//----- nvinfo : EIATTR_KPARAM_INFO
	.align		4
.L_851:
        /*005c*/ 	.byte	0x04, 0x17
        /*005e*/ 	.short	(.L_853 - .L_852)
.L_852:
        /*0060*/ 	.word	0x00000000
        /*0064*/ 	.short	0x0000
        /*0066*/ 	.short	0x0000
        /*0068*/ 	.byte	0x00, 0xf0, 0xa1, 0x34


	//----- nvinfo : EIATTR_MAXREG_COUNT
	.align		4
.L_853:
        /*006c*/ 	.byte	0x03, 0x1b
        /*006e*/ 	.short	0x0080


	//----- nvinfo : EIATTR_MERCURY_ISA_VERSION
	.align		4
        /*0070*/ 	.byte	0x03, 0x5f
        /*0072*/ 	.short	0x0000


	//----- nvinfo : EIATTR_EXIT_INSTR_OFFSETS
	.align		4
        /*0074*/ 	.byte	0x04, 0x1c
        /*0076*/ 	.short	(.L_855 - .L_854)


	//   ....[0]....
.L_854:
        /*0078*/ 	.word	0x00000170


	//   ....[1]....
        /*007c*/ 	.word	0x00000d30


	//   ....[2]....
        /*0080*/ 	.word	0x00000d90


	//   ....[3]....
        /*0084*/ 	.word	0x000014d0


	//----- nvinfo : EIATTR_MAX_THREADS
	.align		4
.L_855:
        /*0088*/ 	.byte	0x04, 0x05
        /*008a*/ 	.short	(.L_857 - .L_856)
.L_856:
        /*008c*/ 	.word	0x00000200
        /*0090*/ 	.word	0x00000001
        /*0094*/ 	.word	0x00000001


	//----- nvinfo : EIATTR_CRS_STACK_SIZE
	.align		4
.L_857:
        /*0098*/ 	.byte	0x04, 0x1e
        /*009a*/ 	.short	(.L_859 - .L_858)
.L_858:
        /*009c*/ 	.word	0x00000000
.L_859:


//--------------------- .nv.info._ZN2at6native63_GLOBAL__N__862fb238_30_ForeachBinaryOpScalarTensor_cu_64fe0ca525multi_tensor_apply_kernelINS1_18TensorListMetadataILi1EEENS1_27BinaryOpScalarTensorFunctorIsLi1ELi1ELi0EEEJSt7dividesIsEPssEEEvT_T0_DpT1_ --------------------------
	.section	.nv.info._ZN2at6native63_GLOBAL__N__862fb238_30_ForeachBinaryOpScalarTensor_cu_64fe0ca525multi_tensor_apply_kernelINS1_18TensorListMetadataILi1EEENS1_27BinaryOpScalarTensorFunctorIsLi1ELi1ELi0EEEJSt7dividesIsEPssEEEvT_T0_DpT1_,"",@"SHT_CUDA_INFO"
	.sectionflags	@""
	.align	4


	//----- nvinfo : EIATTR_CUDA_API_VERSION
	.align		4
        /*0000*/ 	.byte	0x04, 0x37
        /*0002*/ 	.short	(.L_861 - .L_860)
.L_860:
        /*0004*/ 	.word	0x00000082


	//----- nvinfo : EIATTR_SW2861232_WAR
	.align		4
.L_861:
        /*0008*/ 	.byte	0x01, 0x35
	.zero		2


	//----- nvinfo : EIATTR_PARAM_CBANK
	.align		4
        /*000c*/ 	.byte	0x04, 0x0a
        /*000e*/ 	.short	(.L_863 - .L_862)
	.align		4
.L_862:
        /*0010*/ 	.word	index@(.nv.constant0._ZN2at6native63_GLOBAL__N__862fb238_30_ForeachBinaryOpScalarTensor_cu_64fe0ca525multi_tensor_apply_kernelINS1_18TensorListMetadataILi1EEENS1_27BinaryOpScalarTensorFunctorIsLi1ELi1ELi0EEEJSt7dividesIsEPssEEEvT_T0_DpT1_)
        /*0014*/ 	.short	0x0160
        /*0016*/ 	.short	0x0d3a


	//----- nvinfo : EIATTR_CBANK_PARAM_SIZE
	.align		4
.L_863:
        /*0018*/ 	.byte	0x03, 0x19
        /*001a*/ 	.short	0x0d3a


	//----- nvinfo : EIATTR_KPARAM_INFO
	.align		4
        /*001c*/ 	.byte	0x04, 0x17
        /*001e*/ 	.short	(.L_865 - .L_864)
.L_864:
        /*0020*/ 	.word	0x00000000
        /*0024*/ 	.short	0x0004
        /*0026*/ 	.short	0x0d38
        /*0028*/ 	.byte	0x00, 0xf0, 0x09, 0x00


	//----- nvinfo : EIATTR_KPARAM_INFO
	.align		4
.L_865:
        /*002c*/ 	.byte	0x04, 0x17
        /*002e*/ 	.short	(.L_867 - .L_866)
.L_866:
        /*0030*/ 	.word	0x00000000
        /*0034*/ 	.short	0x0003
        /*0036*/ 	.short	0x0d30
        /*0038*/ 	.byte	0x00, 0xf0, 0x21, 0x00


	//----- nvinfo : EIATTR_KPARAM_INFO
	.align		4
.L_867:
        /*003c*/ 	.byte	0x04, 0x17
        /*003e*/ 	.short	(.L_869 - .L_868)
.L_868:
        /*0040*/ 	.word	0x00000000
        /*0044*/ 	.short	0x0002
        /*0046*/ 	.short	0x0d29
        /*0048*/ 	.byte	0x00, 0xf0, 0x05, 0x00


	//----- nvinfo : EIATTR_KPARAM_INFO
	.align		4
.L_869:
        /*004c*/ 	.byte	0x04, 0x17
        /*004e*/ 	.short	(.L_871 - .L_870)
.L_870:
        /*0050*/ 	.word	0x00000000
        /*0054*/ 	.short	0x0001
        /*0056*/ 	.short	0x0d28
        /*0058*/ 	.byte	0x00, 0xf0, 0x05, 0x00


	//----- nvinfo : EIATTR_KPARAM_INFO
	.align		4
.L_871:
        /*005c*/ 	.byte	0x04, 0x17
        /*005e*/ 	.short	(.L_873 - .L_872)
.L_872:
        /*0060*/ 	.word	0x00000000
        /*0064*/ 	.short	0x0000
        /*0066*/ 	.short	0x0000
        /*0068*/ 	.byte	0x00, 0xf0, 0xa1, 0x34


	//----- nvinfo : EIATTR_MAXREG_COUNT
	.align		4
.L_873:
        /*006c*/ 	.byte	0x03, 0x1b
        /*006e*/ 	.short	0x0080


	//----- nvinfo : EIATTR_MERCURY_ISA_VERSION
	.align		4
        /*0070*/ 	.byte	0x03, 0x5f
        /*0072*/ 	.short	0x0000


	//----- nvinfo : EIATTR_EXIT_INSTR_OFFSETS
	.align		4
        /*0074*/ 	.byte	0x04, 0x1c
        /*0076*/ 	.short	(.L_875 - .L_874)


	//   ....[0]....
.L_874:
        /*0078*/ 	.word	0x00000140


	//   ....[1]....
        /*007c*/ 	.word	0x00000970


	//   ....[2]....
        /*0080*/ 	.word	0x000009d0


	//   ....[3]....
        /*0084*/ 	.word	0x00000f80


	//----- nvinfo : EIATTR_MAX_THREADS
	.align		4
.L_875:
        /*0088*/ 	.byte	0x04, 0x05
        /*008a*/ 	.short	(.L_877 - .L_876)
.L_876:
        /*008c*/ 	.word	0x00000200
        /*0090*/ 	.word	0x00000001
        /*0094*/ 	.word	0x00000001


	//----- nvinfo : EIATTR_CRS_STACK_SIZE
	.align		4
.L_877:
        /*0098*/ 	.byte	0x04, 0x1e
        /*009a*/ 	.short	(.L_879 - .L_878)
.L_878:
        /*009c*/ 	.word	0x00000000
.L_879:


//--------------------- .nv.info._ZN2at6native63_GLOBAL__N__862fb238_30_ForeachBinaryOpScalarTensor_cu_64fe0ca525multi_tensor_apply_kernelINS1_18TensorListMetadataILi1EEENS1_27BinaryOpScalarTensorFunctorIlLi1ELi1ELi0EEEJSt7dividesIlEPllEEEvT_T0_DpT1_ --------------------------
	.section	.nv.info._ZN2at6native63_GLOBAL__N__862fb238_30_ForeachBinaryOpScalarTensor_cu_64fe0ca525multi_tensor_apply_kernelINS1_18TensorListMetadataILi1EEENS1_27BinaryOpScalarTensorFunctorIlLi1ELi1ELi0EEEJSt7dividesIlEPllEEEvT_T0_DpT1_,"",@"SHT_CUDA_INFO"
	.sectionflags	@""
	.align	4


	//----- nvinfo : EIATTR_CUDA_API_VERSION
	.align		4
        /*0000*/ 	.byte	0x04, 0x37
        /*0002*/ 	.short	(.L_881 - .L_880)
.L_880:
        /*0004*/ 	.word	0x00000082


	//----- nvinfo : EIATTR_SW2861232_WAR
	.align		4
.L_881:
        /*0008*/ 	.byte	0x01, 0x35
	.zero		2


	//----- nvinfo : EIATTR_PARAM_CBANK
	.align		4
        /*000c*/ 	.byte	0x04, 0x0a
        /*000e*/ 	.short	(.L_883 - .L_882)
	.align		4
.L_882:
        /*0010*/ 	.word	index@(.nv.constant0._ZN2at6native63_GLOBAL__N__862fb238_30_ForeachBinaryOpScalarTensor_cu_64fe0ca525multi_tensor_apply_kernelINS1_18TensorListMetadataILi1EEENS1_27BinaryOpScalarTensorFunctorIlLi1ELi1ELi0EEEJSt7dividesIlEPllEEEvT_T0_DpT1_)
        /*0014*/ 	.short	0x0160
        /*0016*/ 	.short	0x0d40


	//----- nvinfo : EIATTR_CBANK_PARAM_SIZE
	.align		4
.L_883:
        /*0018*/ 	.byte	0x03, 0x19
        /*001a*/ 	.short	0x0d40


	//----- nvinfo : EIATTR_KPARAM_INFO
	.align		4
        /*001c*/ 	.byte	0x04, 0x17
        /*001e*/ 	.short	(.L_885 - .L_884)
.L_884:
        /*0020*/ 	.word	0x00000000
        /*0024*/ 	.short	0x0004
        /*0026*/ 	.short	0x0d38
        /*0028*/ 	.byte	0x00, 0xf0, 0x21, 0x00


	//----- nvinfo : EIATTR_KPARAM_INFO
	.align		4
.L_885:
        /*002c*/ 	.byte	0x04, 0x17
        /*002e*/ 	.short	(.L_887 - .L_886)
.L_886:
        /*0030*/ 	.word	0x00000000
        /*0034*/ 	.short	0x0003
        /*0036*/ 	.short	0x0d30
        /*0038*/ 	.byte	0x00, 0xf0, 0x21, 0x00


	//----- nvinfo : EIATTR_KPARAM_INFO
	.align		4
.L_887:
        /*003c*/ 	.byte	0x04, 0x17
        /*003e*/ 	.short	(.L_889 - .L_888)
.L_888:
        /*0040*/ 	.word	0x00000000
        /*0044*/ 	.short	0x0002
        /*0046*/ 	.short	0x0d29
        /*0048*/ 	.byte	0x00, 0xf0, 0x05, 0x00


	//----- nvinfo : EIATTR_KPARAM_INFO
	.align		4
.L_889:
        /*004c*/ 	.byte	0x04, 0x17
        /*004e*/ 	.short	(.L_891 - .L_890)
.L_890:
        /*0050*/ 	.word	0x00000000
        /*0054*/ 	.short	0x0001
        /*0056*/ 	.short	0x0d28
        /*0058*/ 	.byte	0x00, 0xf0, 0x05, 0x00


	//----- nvinfo : EIATTR_KPARAM_INFO
	.align		4
.L_891:
        /*005c*/ 	.byte	0x04, 0x17
        /*005e*/ 	.short	(.L_893 - .L_892)
.L_892:
        /*0060*/ 	.word	0x00000000
        /*0064*/ 	.short	0x0000
        /*0066*/ 	.short	0x0000
        /*0068*/ 	.byte	0x00, 0xf0, 0xa1, 0x34


	//----- nvinfo : EIATTR_MAXREG_COUNT
	.align		4
.L_893:
        /*006c*/ 	.byte	0x03, 0x1b
        /*006e*/ 	.short	0x0080


	//----- nvinfo : EIATTR_MERCURY_ISA_VERSION
	.align		4
        /*0070*/ 	.byte	0x03, 0x5f
        /*0072*/ 	.short	0x0000


	//----- nvinfo : EIATTR_EXIT_INSTR_OFFSETS
	.align		4
        /*0074*/ 	.byte	0x04, 0x1c
        /*0076*/ 	.short	(.L_895 - .L_894)


	//   ....[0]....
.L_894:
        /*0078*/ 	.word	0x00000170


	//   ....[1]....
        /*007c*/ 	.word	0x00000e70


	//   ....[2]....
        /*0080*/ 	.word	0x00000ed0


	//   ....[3]....
        /*0084*/ 	.word	0x00001870


	//----- nvinfo : EIATTR_MAX_THREADS
	.align		4
.L_895:
        /*0088*/ 	.byte	0x04, 0x05
        /*008a*/ 	.short	(.L_897 - .L_896)
.L_896:
        /*008c*/ 	.word	0x00000200
        /*0090*/ 	.word	0x00000001
        /*0094*/ 	.word	0x00000001


	//----- nvinfo : EIATTR_CRS_STACK_SIZE
	.align		4
.L_897:
        /*0098*/ 	.byte	0x04, 0x1e
        /*009a*/ 	.short	(.L_899 - .L_898)
.L_898:
        /*009c*/ 	.word	0x00000000
.L_899:


//--------------------- .nv.info._ZN2at6native63_GLOBAL__N__862fb238_30_ForeachBinaryOpScalarTensor_cu_64fe0ca525multi_tensor_apply_kernelINS1_18TensorListMetadataILi1EEENS1_27BinaryOpScalarTensorFunctorIiLi1ELi1ELi0EEEJSt7dividesIiEPiiEEEvT_T0_DpT1_ --------------------------
	.section	.nv.info._ZN2at6native63_GLOBAL__N__862fb238_30_ForeachBinaryOpScalarTensor_cu_64fe0ca525multi_tensor_apply_kernelINS1_18TensorListMetadataILi1EEENS1_27BinaryOpScalarTensorFunctorIiLi1ELi1ELi0EEEJSt7dividesIiEPiiEEEvT_T0_DpT1_,"",@"SHT_CUDA_INFO"
	.sectionflags	@""
	.align	4


	//----- nvinfo : EIATTR_CUDA_API_VERSION
	.align		4
        /*0000*/ 	.byte	0x04, 0x37
        /*0002*/ 	.short	(.L_901 - .L_900)
.L_900:
        /*0004*/ 	.word	0x00000082


	//----- nvinfo : EIATTR_SW2861232_WAR
	.align		4
.L_901:
        /*0008*/ 	.byte	0x01, 0x35
	.zero		2


	//----- nvinfo : EIATTR_PARAM_CBANK
	.align		4
        /*000c*/ 	.byte	0x04, 0x0a
        /*000e*/ 	.short	(.L_903 - .L_902)
	.align		4
.L_902:
        /*0010*/ 	.word	index@(.nv.constant0._ZN2at6native63_GLOBAL__N__862fb238_30_ForeachBinaryOpScalarTensor_cu_64fe0ca525multi_tensor_apply_kernelINS1_18TensorListMetadataILi1EEENS1_27BinaryOpScalarTensorFunctorIiLi1ELi1ELi0EEEJSt7dividesIiEPiiEEEvT_T0_DpT1_)
        /*0014*/ 	.short	0x0160
        /*0016*/ 	.short	0x0d3c


	//----- nvinfo : EIATTR_CBANK_PARAM_SIZE
	.align		4
.L_903:
        /*0018*/ 	.byte	0x03, 0x19
        /*001a*/ 	.short	0x0d3c


	//----- nvinfo : EIATTR_KPARAM_INFO
	.align		4
        /*001c*/ 	.byte	0x04, 0x17
        /*001e*/ 	.short	(.L_905 - .L_904)
.L_904:
        /*0020*/ 	.word	0x00000000
        /*0024*/ 	.short	0x0004
        /*0026*/ 	.short	0x0d38
        /*0028*/ 	.byte	0x00, 0xf0, 0x11, 0x00


	//----- nvinfo : EIATTR_KPARAM_INFO
	.align		4
.L_905:
        /*002c*/ 	.byte	0x04, 0x17
        /*002e*/ 	.short	(.L_907 - .L_906)
.L_906:
        /*0030*/ 	.word	0x00000000
        /*0034*/ 	.short	0x0003
        /*0036*/ 	.short	0x0d30
        /*0038*/ 	.byte	0x00, 0xf0, 0x21, 0x00


	//----- nvinfo : EIATTR_KPARAM_INFO
	.align		4
.L_907:
        /*003c*/ 	.byte	0x04, 0x17
        /*003e*/ 	.short	(.L_909 - .L_908)
.L_908:
        /*0040*/ 	.word	0x00000000
        /*0044*/ 	.short	0x0002
        /*0046*/ 	.short	0x0d29
        /*0048*/ 	.byte	0x00, 0xf0, 0x05, 0x00


	//----- nvinfo : EIATTR_KPARAM_INFO
	.align		4
.L_909:
        /*004c*/ 	.byte	0x04, 0x17
        /*004e*/ 	.short	(.L_911 - .L_910)
.L_910:
        /*0050*/ 	.word	0x00000000
        /*0054*/ 	.short	0x0001
        /*0056*/ 	.short	0x0d28
        /*0058*/ 	.byte	0x00, 0xf0, 0x05, 0x00


	//----- nvinfo : EIATTR_KPARAM_INFO
	.align		4
.L_911:
        /*005c*/ 	.byte	0x04, 0x17
        /*005e*/ 	.short	(.L_913 - .L_912)
.L_912:
        /*0060*/ 	.word	0x00000000
        /*0064*/ 	.short	0x0000
        /*0066*/ 	.short	0x0000
        /*0068*/ 	.byte	0x00, 0xf0, 0xa1, 0x34


	//----- nvinfo : EIATTR_MAXREG_COUNT
	.align		4
.L_913:
        /*006c*/ 	.byte	0x03, 0x1b
        /*006e*/ 	.short	0x0080


	//----- nvinfo : EIATTR_MERCURY_ISA_VERSION
	.align		4
        /*0070*/ 	.byte	0x03, 0x5f
        /*0072*/ 	.short	0x0000


	//----- nvinfo : EIATTR_EXIT_INSTR_OFFSETS
	.align		4
        /*0074*/ 	.byte	0x04, 0x1c
        /*0076*/ 	.short	(.L_915 - .L_914)


	//   ....[0]....
.L_914:
        /*0078*/ 	.word	0x00000140


	//   ....[1]....
        /*007c*/ 	.word	0x00000910


	//   ....[2]....
        /*0080*/ 	.word	0x00000970


	//   ....[3]....
        /*0084*/ 	.word	0x00000e80


	//----- nvinfo : EIATTR_MAX_THREADS
	.align		4
.L_915:
        /*0088*/ 	.byte	0x04, 0x05
        /*008a*/ 	.short	(.L_917 - .L_916)
.L_916:
        /*008c*/ 	.word	0x00000200
        /*0090*/ 	.word	0x00000001
        /*0094*/ 	.word	0x00000001


	//----- nvinfo : EIATTR_CRS_STACK_SIZE
	.align		4
.L_917:
        /*0098*/ 	.byte	0x04, 0x1e
        /*009a*/ 	.short	(.L_919 - .L_918)
.L_918:
        /*009c*/ 	.word	0x00000000
.L_919:


//--------------------- .nv.info._ZN2at6native63_GLOBAL__N__862fb238_30_ForeachBinaryOpScalarTensor_cu_64fe0ca525multi_tensor_apply_kernelINS1_18TensorListMetadataILi1EEENS1_27BinaryOpScalarTensorFunctorIaLi1ELi1ELi0EEEJSt7dividesIaEPaaEEEvT_T0_DpT1_ --------------------------
	.section	.nv.info._ZN2at6native63_GLOBAL__N__862fb238_30_ForeachBinaryOpScalarTensor_cu_64fe0ca525multi_tensor_apply_kernelINS1_18TensorListMetadataILi1EEENS1_27BinaryOpScalarTensorFunctorIaLi1ELi1ELi0EEEJSt7dividesIaEPaaEEEvT_T0_DpT1_,"",@"SHT_CUDA_INFO"
	.sectionflags	@""
	.align	4


	//----- nvinfo : EIATTR_CUDA_API_VERSION
	.align		4
        /*0000*/ 	.byte	0x04, 0x37
        /*0002*/ 	.short	(.L_921 - .L_920)
.L_920:
        /*0004*/ 	.word	0x00000082


	//----- nvinfo : EIATTR_SW2861232_WAR
	.align		4
.L_921:
        /*0008*/ 	.byte	0x01, 0x35
	.zero		2


	//----- nvinfo : EIATTR_PARAM_CBANK
	.align		4
        /*000c*/ 	.byte	0x04, 0x0a
        /*000e*/ 	.short	(.L_923 - .L_922)
	.align		4
.L_922:
        /*0010*/ 	.word	index@(.nv.constant0._ZN2at6native63_GLOBAL__N__862fb238_30_ForeachBinaryOpScalarTensor_cu_64fe0ca525multi_tensor_apply_kernelINS1_18TensorListMetadataILi1EEENS1_27BinaryOpScalarTensorFunctorIaLi1ELi1ELi0EEEJSt7dividesIaEPaaEEEvT_T0_DpT1_)
        /*0014*/ 	.short	0x0160
        /*0016*/ 	.short	0x0d39


	//----- nvinfo : EIATTR_CBANK_PARAM_SIZE
	.align		4
.L_923:
        /*0018*/ 	.byte	0x03, 0x19
        /*001a*/ 	.short	0x0d39


	//----- nvinfo : EIATTR_KPARAM_INFO
	.align		4
        /*001c*/ 	.byte	0x04, 0x17
        /*001e*/ 	.short	(.L_925 - .L_924)
.L_924:
        /*0020*/ 	.word	0x00000000
        /*0024*/ 	.short	0x0004
        /*0026*/ 	.short	0x0d38
        /*0028*/ 	.byte	0x00, 0xf0, 0x05, 0x00


	//----- nvinfo : EIATTR_KPARAM_INFO
	.align		4
.L_925:
        /*002c*/ 	.byte	0x04, 0x17
        /*002e*/ 	.short	(.L_927 - .L_926)
.L_926:
        /*0030*/ 	.word	0x00000000
        /*0034*/ 	.short	0x0003
        /*0036*/ 	.short	0x0d30
        /*0038*/ 	.byte	0x00, 0xf0, 0x21, 0x00


	//----- nvinfo : EIATTR_KPARAM_INFO
	.align		4
.L_927:
        /*003c*/ 	.byte	0x04, 0x17
        /*003e*/ 	.short	(.L_929 - .L_928)
.L_928:
        /*0040*/ 	.word	0x00000000
        /*0044*/ 	.short	0x0002
        /*0046*/ 	.short	0x0d29
        /*0048*/ 	.byte	0x00, 0xf0, 0x05, 0x00


	//----- nvinfo : EIATTR_KPARAM_INFO
	.align		4
.L_929:
        /*004c*/ 	.byte	0x04, 0x17
        /*004e*/ 	.short	(.L_931 - .L_930)
.L_930:
        /*0050*/ 	.word	0x00000000
        /*0054*/ 	.short	0x0001
        /*0056*/ 	.short	0x0d28
        /*0058*/ 	.byte	0x00, 0xf0, 0x05, 0x00


	//----- nvinfo : EIATTR_KPARAM_INFO
	.align		4
.L_931:
        /*005c*/ 	.byte	0x04, 0x17
        /*005e*/ 	.short	(.L_933 - .L_932)
.L_932:
        /*0060*/ 	.word	0x00000000
        /*0064*/ 	.short	0x0000
        /*0066*/ 	.short	0x0000
        /*0068*/ 	.byte	0x00, 0xf0, 0xa1, 0x34


	//----- nvinfo : EIATTR_MAXREG_COUNT
	.align		4
.L_933:
        /*006c*/ 	.byte	0x03, 0x1b
        /*006e*/ 	.short	0x0080


	//----- nvinfo : EIATTR_MERCURY_ISA_VERSION
	.align		4
        /*0070*/ 	.byte	0x03, 0x5f
        /*0072*/ 	.short	0x0000


	//----- nvinfo : EIATTR_EXIT_INSTR_OFFSETS
	.align		4
        /*0074*/ 	.byte	0x04, 0x1c
        /*0076*/ 	.short	(.L_935 - .L_934)


	//   ....[0]....
.L_934:
        /*0078*/ 	.word	0x00000130


	//   ....[1]....
        /*007c*/ 	.word	0x00000990


	//   ....[2]....
        /*0080*/ 	.word	0x000009f0


	//   ....[3]....
        /*0084*/ 	.word	0x00000fc0


	//----- nvinfo : EIATTR_MAX_THREADS
	.align		4
.L_935:
        /*0088*/ 	.byte	0x04, 0x05
        /*008a*/ 	.short	(.L_937 - .L_936)
.L_936:
        /*008c*/ 	.word	0x00000200
        /*0090*/ 	.word	0x00000001
        /*0094*/ 	.word	0x00000001


	//----- nvinfo : EIATTR_CRS_STACK_SIZE
	.align		4
.L_937:
        /*0098*/ 	.byte	0x04, 0x1e
        /*009a*/ 	.short	(.L_939 - .L_938)
.L_938:
        /*009c*/ 	.word	0x00000000
.L_939:


//--------------------- .nv.info._ZN2at6native63_GLOBAL__N__862fb238_30_ForeachBinaryOpScalarTensor_cu_64fe0ca525multi_tensor_apply_kernelINS1_18TensorListMetadataILi1EEENS1_27BinaryOpScalarTensorFunctorIhLi1ELi1ELi0EEEJSt7dividesIhEPhhEEEvT_T0_DpT1_ --------------------------
	.section	.nv.info._ZN2at6native63_GLOBAL__N__862fb238_30_ForeachBinaryOpScalarTensor_cu_64fe0ca525multi_tensor_apply_kernelINS1_18TensorListMetadataILi1EEENS1_27BinaryOpScalarTensorFunctorIhLi1ELi1ELi0EEEJSt7dividesIhEPhhEEEvT_T0_DpT1_,"",@"SHT_CUDA_INFO"
	.sectionflags	@""
	.align	4


	//----- nvinfo : EIATTR_CUDA_API_VERSION
	.align		4
        /*0000*/ 	.byte	0x04, 0x37
        /*0002*/ 	.short	(.L_941 - .L_940)
.L_940:
        /*0004*/ 	.word	0x00000082


	//----- nvinfo : EIATTR_SW2861232_WAR
	.align		4
.L_941:
        /*0008*/ 	.byte	0x01, 0x35
	.zero		2


	//----- nvinfo : EIATTR_PARAM_CBANK
	.align		4
        /*000c*/ 	.byte	0x04, 0x0a
        /*000e*/ 	.short	(.L_943 - .L_942)
	.align		4
.L_942:
        /*0010*/ 	.word	index@(.nv.constant0._ZN2at6native63_GLOBAL__N__862fb238_30_ForeachBinaryOpScalarTensor_cu_64fe0ca525multi_tensor_apply_kernelINS1_18TensorListMetadataILi1EEENS1_27BinaryOpScalarTensorFunctorIhLi1ELi1ELi0EEEJSt7dividesIhEPhhEEEvT_T0_DpT1_)
        /*0014*/ 	.short	0x0160
        /*0016*/ 	.short	0x0d39


	//----- nvinfo : EIATTR_CBANK_PARAM_SIZE
	.align		4
.L_943:
        /*0018*/ 	.byte	0x03, 0x19
        /*001a*/ 	.short	0x0d39


	//----- nvinfo : EIATTR_KPARAM_INFO
	.align		4
        /*001c*/ 	.byte	0x04, 0x17
        /*001e*/ 	.short	(.L_945 - .L_944)
.L_944:
        /*0020*/ 	.word	0x00000000
        /*0024*/ 	.short	0x0004
        /*0026*/ 	.short	0x0d38
        /*0028*/ 	.byte	0x00, 0xf0, 0x05, 0x00


	//----- nvinfo : EIATTR_KPARAM_INFO
	.align		4
.L_945:
        /*002c*/ 	.byte	0x04, 0x17
        /*002e*/ 	.short	(.L_947 - .L_946)
.L_946:
        /*0030*/ 	.word	0x00000000
        /*0034*/ 	.short	0x0003
        /*0036*/ 	.short	0x0d30
        /*0038*/ 	.byte	0x00, 0xf0, 0x21, 0x00


	//----- nvinfo : EIATTR_KPARAM_INFO
	.align		4
.L_947:
        /*003c*/ 	.byte	0x04, 0x17
        /*003e*/ 	.short	(.L_949 - .L_948)
.L_948:
        /*0040*/ 	.word	0x00000000
        /*0044*/ 	.short	0x0002
        /*0046*/ 	.short	0x0d29
        /*0048*/ 	.byte	0x00, 0xf0, 0x05, 0x00


	//----- nvinfo : EIATTR_KPARAM_INFO
	.align		4
.L_949:
        /*004c*/ 	.byte	0x04, 0x17
        /*004e*/ 	.short	(.L_951 - .L_950)
.L_950:
        /*0050*/ 	.word	0x00000000
        /*0054*/ 	.short	0x0001
        /*0056*/ 	.short	0x0d28
        /*0058*/ 	.byte	0x00, 0xf0, 0x05, 0x00


	//----- nvinfo : EIATTR_KPARAM_INFO
	.align		4
.L_951:
        /*005c*/ 	.byte	0x04, 0x17
        /*005e*/ 	.short	(.L_953 - .L_952)
.L_952:
        /*0060*/ 	.word	0x00000000
        /*0064*/ 	.short	0x0000
        /*0066*/ 	.short	0x0000
        /*0068*/ 	.byte	0x00, 0xf0, 0xa1, 0x34


	//----- nvinfo : EIATTR_MAXREG_COUNT
	.align		4
.L_953:
        /*006c*/ 	.byte	0x03, 0x1b
        /*006e*/ 	.short	0x0080


	//----- nvinfo : EIATTR_MERCURY_ISA_VERSION
	.align		4
        /*0070*/ 	.byte	0x03, 0x5f
        /*0072*/ 	.short	0x0000


	//----- nvinfo : EIATTR_EXIT_INSTR_OFFSETS
	.align		4
        /*0074*/ 	.byte	0x04, 0x1c
        /*0076*/ 	.short	(.L_955 - .L_954)


	//   ....[0]....
.L_954:
        /*0078*/ 	.word	0x00000140


	//   ....[1]....
        /*007c*/ 	.word	0x00000610


	//   ....[2]....
        /*0080*/ 	.word	0x00000670


	//   ....[3]....
        /*0084*/ 	.word	0x00000920


	//----- nvinfo : EIATTR_MAX_THREADS
	.align		4
.L_955:
        /*0088*/ 	.byte	0x04, 0x05
        /*008a*/ 	.short	(.L_957 - .L_956)
.L_956:
        /*008c*/ 	.word	0x00000200
        /*0090*/ 	.word	0x00000001
        /*0094*/ 	.word	0x00000001


	//----- nvinfo : EIATTR_CRS_STACK_SIZE
	.align		4
.L_957:
        /*0098*/ 	.byte	0x04, 0x1e
        /*009a*/ 	.short	(.L_959 - .L_958)
.L_958:
        /*009c*/ 	.word	0x00000000
.L_959:


//--------------------- .nv.info._ZN2at6native63_GLOBAL__N__862fb238_30_ForeachBinaryOpScalarTensor_cu_64fe0ca525multi_tensor_apply_kernelINS1_18TensorListMetadataILi2EEENS1_27BinaryOpScalarTensorFunctorIN3c108BFloat16ELi2ELi1ELi1EEEJSt10multipliesIfEPS7_fEEEvT_T0_DpT1_ --------------------------
	.section	.nv.info._ZN2at6native63_GLOBAL__N__862fb238_30_ForeachBinaryOpScalarTensor_cu_64fe0ca525multi_tensor_apply_kernelINS1_18TensorListMetadataILi2EEENS1_27BinaryOpScalarTensorFunctorIN3c108BFloat16ELi2ELi1ELi1EEEJSt10multipliesIfEPS7_fEEEvT_T0_DpT1_,"",@"SHT_CUDA_INFO"
	.sectionflags	@""
	.align	4


	//----- nvinfo : EIATTR_CUDA_API_VERSION
	.align		4
        /*0000*/ 	.byte	0x04, 0x37
        /*0002*/ 	.short	(.L_961 - .L_960)
.L_960:
        /*0004*/ 	.word	0x00000082


	//----- nvinfo : EIATTR_SW2861232_WAR
	.align		4
.L_961:
        /*0008*/ 	.byte	0x01, 0x35
	.zero		2


	//----- nvinfo : EIATTR_PARAM_CBANK
	.align		4
        /*000c*/ 	.byte	0x04, 0x0a
        /*000e*/ 	.short	(.L_963 - .L_962)
	.align		4
.L_962:
        /*0010*/ 	.word	index@(.nv.constant0._ZN2at6native63_GLOBAL__N__862fb238_30_ForeachBinaryOpScalarTensor_cu_64fe0ca525multi_tensor_apply_kernelINS1_18TensorListMetadataILi2EEENS1_27BinaryOpScalarTensorFunctorIN3c108BFloat16ELi2ELi1ELi1EEEJSt10multipliesIfEPS7_fEEEvT_T0_DpT1_)
        /*0014*/ 	.short	0x0160
        /*0016*/ 	.short	0x0c5c


	//----- nvinfo : EIATTR_CBANK_PARAM_SIZE
	.align		4
.L_963:
        /*0018*/ 	.byte	0x03, 0x19
        /*001a*/ 	.short	0x0c5c


	//----- nvinfo : EIATTR_KPARAM_INFO
	.align		4
        /*001c*/ 	.byte	0x04, 0x17
        /*001e*/ 	.short	(.L_965 - .L_964)
.L_964:
        /*0020*/ 	.word	0x00000000
        /*0024*/ 	.short	0x0004
        /*0026*/ 	.short	0x0c58
        /*0028*/ 	.byte	0x00, 0xf0, 0x11, 0x00


	//----- nvinfo : EIATTR_KPARAM_INFO
	.align		4
.L_965:
        /*002c*/ 	.byte	0x04, 0x17
        /*002e*/ 	.short	(.L_967 - .L_966)
.L_966:
        /*0030*/ 	.word	0x00000000
        /*0034*/ 	.short	0x0003
        /*0036*/ 	.short	0x0c50
        /*0038*/ 	.byte	0x00, 0xf0, 0x21, 0x00


	//----- nvinfo : EIATTR_KPARAM_INFO
	.align		4
.L_967:
        /*003c*/ 	.byte	0x04, 0x17
        /*003e*/ 	.short	(.L_969 - .L_968)
.L_968:
        /*0040*/ 	.word	0x00000000
        /*0044*/ 	.short	0x0002
        /*0046*/ 	.short	0x0c49
        /*0048*/ 	.byte	0x00, 0xf0, 0x05, 0x00


	//----- nvinfo : EIATTR_KPARAM_INFO
	.align		4
.L_969:
        /*004c*/ 	.byte	0x04, 0x17
        /*004e*/ 	.short	(.L_971 - .L_970)
.L_970:
        /*0050*/ 	.word	0x00000000
        /*0054*/ 	.short	0x0001
        /*0056*/ 	.short	0x0c48
        /*0058*/ 	.byte	0x00, 0xf0, 0x05, 0x00


	//----- nvinfo : EIATTR_KPARAM_INFO
	.align		4
.L_971:
        /*005c*/ 	.byte	0x04, 0x17
        /*005e*/ 	.short	(.L_973 - .L_972)
.L_972:
        /*0060*/ 	.word	0x00000000
        /*0064*/ 	.short	0x0000
        /*0066*/ 	.short	0x0000
        /*0068*/ 	.byte	0x00, 0xf0, 0x21, 0x31


	//----- nvinfo : EIATTR_MAXREG_COUNT
	.align		4
.L_973:
        /*006c*/ 	.byte	0x03, 0x1b
        /*006e*/ 	.short	0x0080


	//----- nvinfo : EIATTR_MERCURY_ISA_VERSION
	.align		4
        /*0070*/ 	.byte	0x03, 0x5f
        /*0072*/ 	.short	0x0000


	//----- nvinfo : EIATTR_EXIT_INSTR_OFFSETS
	.align		4
        /*0074*/ 	.byte	0x04, 0x1c
        /*0076*/ 	.short	(.L_975 - .L_974)


	//   ....[0]....
.L_974:
        /*0078*/ 	.word	0x00000160


	//   ....[1]....
        /*007c*/ 	.word	0x00000680


	//   ....[2]....
        /*0080*/ 	.word	0x000006e0


	//   ....[3]....
        /*0084*/ 	.word	0x00000900


	//----- nvinfo : EIATTR_MAX_THREADS
	.align		4
.L_975:
        /*0088*/ 	.byte	0x04, 0x05
        /*008a*/ 	.short	(.L_977 - .L_976)
.L_976:
        /*008c*/ 	.word	0x00000200
        /*0090*/ 	.word	0x00000001
        /*0094*/ 	.word	0x00000001


	//----- nvinfo : EIATTR_CRS_STACK_SIZE
	.align		4
.L_977:
        /*0098*/ 	.byte	0x04, 0x1e
        /*009a*/ 	.short	(.L_979 - .L_978)
.L_978:
        /*009c*/ 	.word	0x00000000
.L_979:


//--------------------- .nv.info._ZN2at6native63_GLOBAL__N__862fb238_30_ForeachBinaryOpScalarTensor_cu_64fe0ca525multi_tensor_apply_kernelINS1_18TensorListMetadataILi2EEENS1_27BinaryOpScalarTensorFunctorIN3c104HalfELi2ELi1ELi1EEEJSt10multipliesIfEPS7_fEEEvT_T0_DpT1_ --------------------------
	.section	.nv.info._ZN2at6native63_GLOBAL__N__862fb238_30_ForeachBinaryOpScalarTensor_cu_64fe0ca525multi_tensor_apply_kernelINS1_18TensorListMetadataILi2EEENS1_27BinaryOpScalarTensorFunctorIN3c104HalfELi2ELi1ELi1EEEJSt10multipliesIfEPS7_fEEEvT_T0_DpT1_,"",@"SHT_CUDA_INFO"
	.sectionflags	@""
	.align	4


	//----- nvinfo : EIATTR_CUDA_API_VERSION
	.align		4
        /*0000*/ 	.byte	0x04, 0x37
        /*0002*/ 	.short	(.L_981 - .L_980)
.L_980:
        /*0004*/ 	.word	0x00000082


	//----- nvinfo : EIATTR_SW2861232_WAR
	.align		4
.L_981:
        /*0008*/ 	.byte	0x01, 0x35
	.zero		2


	//----- nvinfo : EIATTR_PARAM_CBANK
	.align		4
        /*000c*/ 	.byte	0x04, 0x0a
        /*000e*/ 	.short	(.L_983 - .L_982)
	.align		4
.L_982:
        /*0010*/ 	.word	index@(.nv.constant0._ZN2at6native63_GLOBAL__N__862fb238_30_ForeachBinaryOpScalarTensor_cu_64fe0ca525multi_tensor_apply_kernelINS1_18TensorListMetadataILi2EEENS1_27BinaryOpScalarTensorFunctorIN3c104HalfELi2ELi1ELi1EEEJSt10multipliesIfEPS7_fEEEvT_T0_DpT1_)
        /*0014*/ 	.short	0x0160
        /*0016*/ 	.short	0x0c5c


	//----- nvinfo : EIATTR_CBANK_PARAM_SIZE
	.align		4
.L_983:
        /*0018*/ 	.byte	0x03, 0x19
        /*001a*/ 	.short	0x0c5c


	//----- nvinfo : EIATTR_KPARAM_INFO
	.align		4
        /*001c*/ 	.byte	0x04, 0x17
        /*001e*/ 	.short	(.L_985 - .L_984)
.L_984:
        /*0020*/ 	.word	0x00000000
        /*0024*/ 	.short	0x0004
        /*0026*/ 	.short	0x0c58
        /*0028*/ 	.byte	0x00, 0xf0, 0x11, 0x00


	//----- nvinfo : EIATTR_KPARAM_INFO
	.align		4
.L_985:
        /*002c*/ 	.byte	0x04, 0x17
        /*002e*/ 	.short	(.L_987 - .L_986)
.L_986:
        /*0030*/ 	.word	0x00000000
        /*0034*/ 	.short	0x0003
        /*0036*/ 	.short	0x0c50
        /*0038*/ 	.byte	0x00, 0xf0, 0x21, 0x00


	//----- nvinfo : EIATTR_KPARAM_INFO
	.align		4
.L_987:
        /*003c*/ 	.byte	0x04, 0x17
        /*003e*/ 	.short	(.L_989 - .L_988)
.L_988:
        /*0040*/ 	.word	0x00000000
        /*0044*/ 	.short	0x0002
        /*0046*/ 	.short	0x0c49
        /*0048*/ 	.byte	0x00, 0xf0, 0x05, 0x00


	//----- nvinfo : EIATTR_KPARAM_INFO
	.align		4
.L_989:
        /*004c*/ 	.byte	0x04, 0x17
        /*004e*/ 	.short	(.L_991 - .L_990)
.L_990:
        /*0050*/ 	.word	0x00000000
        /*0054*/ 	.short	0x0001
        /*0056*/ 	.short	0x0c48
        /*0058*/ 	.byte	0x00, 0xf0, 0x05, 0x00


	//----- nvinfo : EIATTR_KPARAM_INFO
	.align		4
.L_991:
        /*005c*/ 	.byte	0x04, 0x17
        /*005e*/ 	.short	(.L_993 - .L_992)
.L_992:
        /*0060*/ 	.word	0x00000000
        /*0064*/ 	.short	0x0000
        /*0066*/ 	.short	0x0000
        /*0068*/ 	.byte	0x00, 0xf0, 0x21, 0x31


	//----- nvinfo : EIATTR_MAXREG_COUNT
	.align		4
.L_993:
        /*006c*/ 	.byte	0x03, 0x1b
        /*006e*/ 	.short	0x0080


	//----- nvinfo : EIATTR_MERCURY_ISA_VERSION
	.align		4
        /*0070*/ 	.byte	0x03, 0x5f
        /*0072*/ 	.short	0x0000


	//----- nvinfo : EIATTR_EXIT_INSTR_OFFSETS
	.align		4
        /*0074*/ 	.byte	0x04, 0x1c
        /*0076*/ 	.short	(.L_995 - .L_994)


	//   ....[0]....
.L_994:
        /*0078*/ 	.word	0x00000160


	//   ....[1]....
        /*007c*/ 	.word	0x00000680


	//   ....[2]....
        /*0080*/ 	.word	0x000006e0


	//   ....[3]....
        /*0084*/ 	.word	0x00000900


	//----- nvinfo : EIATTR_MAX_THREADS
	.align		4
.L_995:
        /*0088*/ 	.byte	0x04, 0x05
        /*008a*/ 	.short	(.L_997 - .L_996)
.L_996:
        /*008c*/ 	.word	0x00000200
        /*0090*/ 	.word	0x00000001
        /*0094*/ 	.word	0x00000001


	//----- nvinfo : EIATTR_CRS_STACK_SIZE
	.align		4
.L_997:
        /*0098*/ 	.byte	0x04, 0x1e
        /*009a*/ 	.short	(.L_999 - .L_998)
.L_998:
        /*009c*/ 	.word	0x00000000
.L_999:


//--------------------- .nv.info._ZN2at6native63_GLOBAL__N__862fb238_30_ForeachBinaryOpScalarTensor_cu_64fe0ca525multi_tensor_apply_kernelINS1_18TensorListMetadataILi2EEENS1_27BinaryOpScalarTensorFunctorIbLi2ELi1ELi1EEEJSt10multipliesIbEPbbEEEvT_T0_DpT1_ --------------------------
	.section	.nv.info._ZN2at6native63_GLOBAL__N__862fb238_30_ForeachBinaryOpScalarTensor_cu_64fe0ca525multi_tensor_apply_kernelINS1_18TensorListMetadataILi2EEENS1_27BinaryOpScalarTensorFunctorIbLi2ELi1ELi1EEEJSt10multipliesIbEPbbEEEvT_T0_DpT1_,"",@"SHT_CUDA_INFO"
	.sectionflags	@""
	.align	4


	//----- nvinfo : EIATTR_CUDA_API_VERSION
	.align		4
        /*0000*/ 	.byte	0x04, 0x37
        /*0002*/ 	.short	(.L_1001 - .L_1000)
.L_1000:
        /*0004*/ 	.word	0x00000082


	//----- nvinfo : EIATTR_SW2861232_WAR
	.align		4
.L_1001:
        /*0008*/ 	.byte	0x01, 0x35
	.zero		2


	//----- nvinfo : EIATTR_PARAM_CBANK
	.align		4
        /*000c*/ 	.byte	0x04, 0x0a
        /*000e*/ 	.short	(.L_1003 - .L_1002)
	.align		4
.L_1002:
        /*0010*/ 	.word	index@(.nv.constant0._ZN2at6native63_GLOBAL__N__862fb238_30_ForeachBinaryOpScalarTensor_cu_64fe0ca525multi_tensor_apply_kernelINS1_18TensorListMetadataILi2EEENS1_27BinaryOpScalarTensorFunctorIbLi2ELi1ELi1EEEJSt10multipliesIbEPbbEEEvT_T0_DpT1_)
        /*0014*/ 	.short	0x0160
        /*0016*/ 	.short	0x0c59


	//----- nvinfo : EIATTR_CBANK_PARAM_SIZE
	.align		4
.L_1003:
        /*0018*/ 	.byte	0x03, 0x19
        /*001a*/ 	.short	0x0c59


	//----- nvinfo : EIATTR_KPARAM_INFO
	.align		4
        /*001c*/ 	.byte	0x04, 0x17
        /*001e*/ 	.short	(.L_1005 - .L_1004)
.L_1004:
        /*0020*/ 	.word	0x00000000
        /*0024*/ 	.short	0x0004
        /*0026*/ 	.short	0x0c58
        /*0028*/ 	.byte	0x00, 0xf0, 0x05, 0x00


	//----- nvinfo : EIATTR_KPARAM_INFO
	.align		4
.L_1005:
        /*002c*/ 	.byte	0x04, 0x17
        /*002e*/ 	.short	(.L_1007 - .L_1006)
.L_1006:
        /*0030*/ 	.word	0x00000000
        /*0034*/ 	.short	0x0003
        /*0036*/ 	.short	0x0c50
        /*0038*/ 	.byte	0x00, 0xf0, 0x21, 0x00


	//----- nvinfo : EIATTR_KPARAM_INFO
	.align		4
.L_1007:
        /*003c*/ 	.byte	0x04, 0x17
        /*003e*/ 	.short	(.L_1009 - .L_1008)
.L_1008:
        /*0040*/ 	.word	0x00000000
        /*0044*/ 	.short	0x0002
        /*0046*/ 	.short	0x0c49
        /*0048*/ 	.byte	0x00, 0xf0, 0x05, 0x00


	//----- nvinfo : EIATTR_KPARAM_INFO
	.align		4
.L_1009:
        /*004c*/ 	.byte	0x04, 0x17
        /*004e*/ 	.short	(.L_1011 - .L_1010)
.L_1010:
        /*0050*/ 	.word	0x00000000
        /*0054*/ 	.short	0x0001
        /*0056*/ 	.short	0x0c48
        /*0058*/ 	.byte	0x00, 0xf0, 0x05, 0x00


	//----- nvinfo : EIATTR_KPARAM_INFO
	.align		4
.L_1011:
        /*005c*/ 	.byte	0x04, 0x17
        /*005e*/ 	.short	(.L_1013 - .L_1012)
.L_1012:
        /*0060*/ 	.word	0x00000000
        /*0064*/ 	.short	0x0000
        /*0066*/ 	.short	0x0000
        /*0068*/ 	.byte	0x00, 0xf0, 0x21, 0x31


	//----- nvinfo : EIATTR_MAXREG_COUNT
	.align		4
.L_1013:
        /*006c*/ 	.byte	0x03, 0x1b
        /*006e*/ 	.short	0x0080


	//----- nvinfo : EIATTR_MERCURY_ISA_VERSION
	.align		4
        /*0070*/ 	.byte	0x03, 0x5f
        /*0072*/ 	.short	0x0000


	//----- nvinfo : EIATTR_EXIT_INSTR_OFFSETS
	.align		4
        /*0074*/ 	.byte	0x04, 0x1c
        /*0076*/ 	.short	(.L_1015 - .L_1014)


	//   ....[0]....
.L_1014:
        /*0078*/ 	.word	0x00000170


	//   ....[1]....
        /*007c*/ 	.word	0x000006c0


	//   ....[2]....
        /*0080*/ 	.word	0x00000720


	//   ....[3]....
        /*0084*/ 	.word	0x000009a0


	//----- nvinfo : EIATTR_MAX_THREADS
	.align		4
.L_1015:
        /*0088*/ 	.byte	0x04, 0x05
        /*008a*/ 	.short	(.L_1017 - .L_1016)
.L_1016:
        /*008c*/ 	.word	0x00000200
        /*0090*/ 	.word	0x00000001
        /*0094*/ 	.word	0x00000001


	//----- nvinfo : EIATTR_CRS_STACK_SIZE
	.align		4
.L_1017:
        /*0098*/ 	.byte	0x04, 0x1e
        /*009a*/ 	.short	(.L_1019 - .L_1018)
.L_1018:
        /*009c*/ 	.word	0x00000000
.L_1019:


//--------------------- .nv.info._ZN2at6native63_GLOBAL__N__862fb238_30_ForeachBinaryOpScalarTensor_cu_64fe0ca525multi_tensor_apply_kernelINS1_18TensorListMetadataILi2EEENS1_27BinaryOpScalarTensorFunctorIN3c107complexIfEELi2ELi1ELi1EEEJSt10multipliesIS8_EPS8_S8_EEEvT_T0_DpT1_ --------------------------
	.section	.nv.info._ZN2at6native63_GLOBAL__N__862fb238_30_ForeachBinaryOpScalarTensor_cu_64fe0ca525multi_tensor_apply_kernelINS1_18TensorListMetadataILi2EEENS1_27BinaryOpScalarTensorFunctorIN3c107complexIfEELi2ELi1ELi1EEEJSt10multipliesIS8_EPS8_S8_EEEvT_T0_DpT1_,"",@"SHT_CUDA_INFO"
	.sectionflags	@""
	.align	4


	//----- nvinfo : EIATTR_CUDA_API_VERSION
	.align		4
        /*0000*/ 	.byte	0x04, 0x37
        /*0002*/ 	.short	(.L_1021 - .L_1020)
.L_1020:
        /*0004*/ 	.word	0x00000082


	//----- nvinfo : EIATTR_SW2861232_WAR
	.align		4
.L_1021:
        /*0008*/ 	.byte	0x01, 0x35
	.zero		2


	//----- nvinfo : EIATTR_PARAM_CBANK
	.align		4
        /*000c*/ 	.byte	0x04, 0x0a
        /*000e*/ 	.short	(.L_1023 - .L_1022)
	.align		4
.L_1022:
        /*0010*/ 	.word	index@(.nv.constant0._ZN2at6native63_GLOBAL__N__862fb238_30_ForeachBinaryOpScalarTensor_cu_64fe0ca525multi_tensor_apply_kernelINS1_18TensorListMetadataILi2EEENS1_27BinaryOpScalarTensorFunctorIN3c107complexIfEELi2ELi1ELi1EEEJSt10multipliesIS8_EPS8_S8_EEEvT_T0_DpT1_)
        /*0014*/ 	.short	0x0160
        /*0016*/ 	.short	0x0c60


	//----- nvinfo : EIATTR_CBANK_PARAM_SIZE
	.align		4
.L_1023:
        /*0018*/ 	.byte	0x03, 0x19
        /*001a*/ 	.short	0x0c60


	//----- nvinfo : EIATTR_KPARAM_INFO
	.align		4
        /*001c*/ 	.byte	0x04, 0x17
        /*001e*/ 	.short	(.L_1025 - .L_1024)
.L_1024:
        /*0020*/ 	.word	0x00000000
        /*0024*/ 	.short	0x0004
        /*0026*/ 	.short	0x0c58
        /*0028*/ 	.byte	0x00, 0xf0, 0x21, 0x00


	//----- nvinfo : EIATTR_KPARAM_INFO
	.align		4
.L_1025:
        /*002c*/ 	.byte	0x04, 0x17
        /*002e*/ 	.short	(.L_1027 - .L_1026)
.L_1026:
        /*0030*/ 	.word	0x00000000
        /*0034*/ 	.short	0x0003
        /*0036*/ 	.short	0x0c50
        /*0038*/ 	.byte	0x00, 0xf0, 0x21, 0x00


	//----- nvinfo : EIATTR_KPARAM_INFO
	.align		4
.L_1027:
        /*003c*/ 	.byte	0x04, 0x17
        /*003e*/ 	.short	(.L_1029 - .L_1028)
.L_1028:
        /*0040*/ 	.word	0x00000000
        /*0044*/ 	.short	0x0002
        /*0046*/ 	.short	0x0c49
        /*0048*/ 	.byte	0x00, 0xf0, 0x05, 0x00


	//----- nvinfo : EIATTR_KPARAM_INFO
	.align		4
.L_1029:
        /*004c*/ 	.byte	0x04, 0x17
        /*004e*/ 	.short	(.L_1031 - .L_1030)
.L_1030:
        /*0050*/ 	.word	0x00000000
        /*0054*/ 	.short	0x0001
        /*0056*/ 	.short	0x0c48
        /*0058*/ 	.byte	0x00, 0xf0, 0x05, 0x00


	//----- nvinfo : EIATTR_KPARAM_INFO
	.align		4
.L_1031:
        /*005c*/ 	.byte	0x04, 0x17
        /*005e*/ 	.short	(.L_1033 - .L_1032)
.L_1032:
        /*0060*/ 	.word	0x00000000
        /*0064*/ 	.short	0x0000
        /*0066*/ 	.short	0x0000
        /*0068*/ 	.byte	0x00, 0xf0, 0x21, 0x31


	//----- nvinfo : EIATTR_MAXREG_COUNT
	.align		4
.L_1033:
        /*006c*/ 	.byte	0x03, 0x1b
        /*006e*/ 	.short	0x0080


	//----- nvinfo : EIATTR_MERCURY_ISA_VERSION
	.align		4
        /*0070*/ 	.byte	0x03, 0x5f
        /*0072*/ 	.short	0x0000


	//----- nvinfo : EIATTR_EXIT_INSTR_OFFSETS
	.align		4
        /*0074*/ 	.byte	0x04, 0x1c
        /*0076*/ 	.short	(.L_1035 - .L_1034)


	//   ....[0]....
.L_1034:
        /*0078*/ 	.word	0x00000190


	//   ....[1]....
        /*007c*/ 	.word	0x00000700


	//   ....[2]....
        /*0080*/ 	.word	0x00000760


	//   ....[3]....
        /*0084*/ 	.word	0x00000a20


	//----- nvinfo : EIATTR_MAX_THREADS
	.align		4
.L_1035:
        /*0088*/ 	.byte	0x04, 0x05
        /*008a*/ 	.short	(.L_1037 - .L_1036)
.L_1036:
        /*008c*/ 	.word	0x00000200
        /*0090*/ 	.word	0x00000001
        /*0094*/ 	.word	0x00000001


	//----- nvinfo : EIATTR_CRS_STACK_SIZE
	.align		4
.L_1037:
        /*0098*/ 	.byte	0x04, 0x1e
        /*009a*/ 	.short	(.L_1039 - .L_1038)
.L_1038:
        /*009c*/ 	.word	0x00000000
.L_1039:


//--------------------- .nv.info._ZN2at6native63_GLOBAL__N__862fb238_30_ForeachBinaryOpScalarTensor_cu_64fe0ca525multi_tensor_apply_kernelINS1_18TensorListMetadataILi2EEENS1_27BinaryOpScalarTensorFunctorIN3c107complexIdEELi2ELi1ELi1EEEJSt10multipliesIS8_EPS8_S8_EEEvT_T0_DpT1_ --------------------------
	.section	.nv.info._ZN2at6native63_GLOBAL__N__862fb238_30_ForeachBinaryOpScalarTensor_cu_64fe0ca525multi_tensor_apply_kernelINS1_18TensorListMetadataILi2EEENS1_27BinaryOpScalarTensorFunctorIN3c107complexIdEELi2ELi1ELi1EEEJSt10multipliesIS8_EPS8_S8_EEEvT_T0_DpT1_,"",@"SHT_CUDA_INFO"
	.sectionflags	@""
	.align	4


	//----- nvinfo : EIATTR_CUDA_API_VERSION
	.align		4
        /*0000*/ 	.byte	0x04, 0x37
        /*0002*/ 	.short	(.L_1041 - .L_1040)
.L_1040:
        /*0004*/ 	.word	0x00000082


	//----- nvinfo : EIATTR_SW2861232_WAR
	.align		4
.L_1041:
        /*0008*/ 	.byte	0x01, 0x35
	.zero		2


	//----- nvinfo : EIATTR_PARAM_CBANK
	.align		4
        /*000c*/ 	.byte	0x04, 0x0a
        /*000e*/ 	.short	(.L_1043 - .L_1042)
	.align		4
.L_1042:
        /*0010*/ 	.word	index@(.nv.constant0._ZN2at6native63_GLOBAL__N__862fb238_30_ForeachBinaryOpScalarTensor_cu_64fe0ca525multi_tensor_apply_kernelINS1_18TensorListMetadataILi2EEENS1_27BinaryOpScalarTensorFunctorIN3c107complexIdEELi2ELi1ELi1EEEJSt10multipliesIS8_EPS8_S8_EEEvT_T0_DpT1_)
        /*0014*/ 	.short	0x0160
        /*0016*/ 	.short	0x0c70


	//----- nvinfo : EIATTR_CBANK_PARAM_SIZE
	.align		4
.L_1043:
        /*0018*/ 	.byte	0x03, 0x19
        /*001a*/ 	.short	0x0c70


	//----- nvinfo : EIATTR_KPARAM_INFO
	.align		4
        /*001c*/ 	.byte	0x04, 0x17
        /*001e*/ 	.short	(.L_1045 - .L_1044)
.L_1044:
        /*0020*/ 	.word	0x00000000
        /*0024*/ 	.short	0x0004
        /*0026*/ 	.short	0x0c60
        /*0028*/ 	.byte	0x00, 0xf0, 0x41, 0x00


	//----- nvinfo : EIATTR_KPARAM_INFO
	.align		4
.L_1045:
        /*002c*/ 	.byte	0x04, 0x17
        /*002e*/ 	.short	(.L_1047 - .L_1046)
.L_1046:
        /*0030*/ 	.word	0x00000000
        /*0034*/ 	.short	0x0003
        /*0036*/ 	.short	0x0c50
        /*0038*/ 	.byte	0x00, 0xf0, 0x21, 0x00


	//----- nvinfo : EIATTR_KPARAM_INFO
	.align		4
.L_1047:
        /*003c*/ 	.byte	0x04, 0x17
        /*003e*/ 	.short	(.L_1049 - .L_1048)
.L_1048:
        /*0040*/ 	.word	0x00000000
        /*0044*/ 	.short	0x0002
        /*0046*/ 	.short	0x0c49
        /*0048*/ 	.byte	0x00, 0xf0, 0x05, 0x00


	//----- nvinfo : EIATTR_KPARAM_INFO
	.align		4
.L_1049:
        /*004c*/ 	.byte	0x04, 0x17
        /*004e*/ 	.short	(.L_1051 - .L_1050)
.L_1050:
        /*0050*/ 	.word	0x00000000
        /*0054*/ 	.short	0x0001
        /*0056*/ 	.short	0x0c48
        /*0058*/ 	.byte	0x00, 0xf0, 0x05, 0x00


	//----- nvinfo : EIATTR_KPARAM_INFO
	.align		4
.L_1051:
        /*005c*/ 	.byte	0x04, 0x17
        /*005e*/ 	.short	(.L_1053 - .L_1052)
.L_1052:
        /*0060*/ 	.word	0x00000000
        /*0064*/ 	.short	0x0000
        /*0066*/ 	.short	0x0000
        /*0068*/ 	.byte	0x00, 0xf0, 0x21, 0x31


	//----- nvinfo : EIATTR_MAXREG_COUNT
	.align		4
.L_1053:
        /*006c*/ 	.byte	0x03, 0x1b
        /*006e*/ 	.short	0x0080


	//----- nvinfo : EIATTR_MERCURY_ISA_VERSION
	.align		4
        /*0070*/ 	.byte	0x03, 0x5f
        /*0072*/ 	.short	0x0000


	//----- nvinfo : EIATTR_EXIT_INSTR_OFFSETS
	.align		4
        /*0074*/ 	.byte	0x04, 0x1c
        /*0076*/ 	.short	(.L_1055 - .L_1054)


	//   ....[0]....
.L_1054:
        /*0078*/ 	.word	0x00000190


	//   ....[1]....
        /*007c*/ 	.word	0x00000790


	//   ....[2]....
        /*0080*/ 	.word	0x000007f0


	//   ....[3]....
        /*0084*/ 	.word	0x00000af0


	//----- nvinfo : EIATTR_MAX_THREADS
	.align		4
.L_1055:
        /*0088*/ 	.byte	0x04, 0x05
        /*008a*/ 	.short	(.L_1057 - .L_1056)
.L_1056:
        /*008c*/ 	.word	0x00000200
        /*0090*/ 	.word	0x00000001
        /*0094*/ 	.word	0x00000001


	//----- nvinfo : EIATTR_CRS_STACK_SIZE
	.align		4
.L_1057:
        /*0098*/ 	.byte	0x04, 0x1e
        /*009a*/ 	.short	(.L_1059 - .L_1058)
.L_1058:
        /*009c*/ 	.word	0x00000000
.L_1059:


//--------------------- .nv.info._ZN2at6native63_GLOBAL__N__862fb238_30_ForeachBinaryOpScalarTensor_cu_64fe0ca525multi_tensor_apply_kernelINS1_18TensorListMetadataILi2EEENS1_27BinaryOpScalarTensorFunctorIfLi2ELi1ELi1EEEJSt10multipliesIfEPffEEEvT_T0_DpT1_ --------------------------
	.section	.nv.info._ZN2at6native63_GLOBAL__N__862fb238_30_ForeachBinaryOpScalarTensor_cu_64fe0ca525multi_tensor_apply_kernelINS1_18TensorListMetadataILi2EEENS1_27BinaryOpScalarTensorFunctorIfLi2ELi1ELi1EEEJSt10multipliesIfEPffEEEvT_T0_DpT1_,"",@"SHT_CUDA_INFO"
	.sectionflags	@""
	.align	4


	//----- nvinfo : EIATTR_CUDA_API_VERSION
	.align		4
        /*0000*/ 	.byte	0x04, 0x37
        /*0002*/ 	.short	(.L_1061 - .L_1060)
.L_1060:
        /*0004*/ 	.word	0x00000082


	//----- nvinfo : EIATTR_SW2861232_WAR
	.align		4
.L_1061:
        /*0008*/ 	.byte	0x01, 0x35
	.zero		2


	//----- nvinfo : EIATTR_PARAM_CBANK
	.align		4
        /*000c*/ 	.byte	0x04, 0x0a
        /*000e*/ 	.short	(.L_1063 - .L_1062)
	.align		4
.L_1062:
        /*0010*/ 	.word	index@(.nv.constant0._ZN2at6native63_GLOBAL__N__862fb238_30_ForeachBinaryOpScalarTensor_cu_64fe0ca525multi_tensor_apply_kernelINS1_18TensorListMetadataILi2EEENS1_27BinaryOpScalarTensorFunctorIfLi2ELi1ELi1EEEJSt10multipliesIfEPffEEEvT_T0_DpT1_)
        /*0014*/ 	.short	0x0160
        /*0016*/ 	.short	0x0c5c


	//----- nvinfo : EIATTR_CBANK_PARAM_SIZE
	.align		4
.L_1063:
        /*0018*/ 	.byte	0x03, 0x19
        /*001a*/ 	.short	0x0c5c


	//----- nvinfo : EIATTR_KPARAM_INFO
	.align		4
        /*001c*/ 	.byte	0x04, 0x17
        /*001e*/ 	.short	(.L_1065 - .L_1064)
.L_1064:
        /*0020*/ 	.word	0x00000000
        /*0024*/ 	.short	0x0004
        /*0026*/ 	.short	0x0c58
        /*0028*/ 	.byte	0x00, 0xf0, 0x11, 0x00


	//----- nvinfo : EIATTR_KPARAM_INFO
	.align		4
.L_1065:
        /*002c*/ 	.byte	0x04, 0x17
        /*002e*/ 	.short	(.L_1067 - .L_1066)
.L_1066:
        /*0030*/ 	.word	0x00000000
        /*0034*/ 	.short	0x0003
        /*0036*/ 	.short	0x0c50
        /*0038*/ 	.byte	0x00, 0xf0, 0x21, 0x00


	//----- nvinfo : EIATTR_KPARAM_INFO
	.align		4
.L_1067:
        /*003c*/ 	.byte	0x04, 0x17
        /*003e*/ 	.short	(.L_1069 - .L_1068)
.L_1068:
        /*0040*/ 	.word	0x00000000
        /*0044*/ 	.short	0x0002
        /*0046*/ 	.short	0x0c49
        /*0048*/ 	.byte	0x00, 0xf0, 0x05, 0x00


	//----- nvinfo : EIATTR_KPARAM_INFO
	.align		4
.L_1069:
        /*004c*/ 	.byte	0x04, 0x17
        /*004e*/ 	.short	(.L_1071 - .L_1070)
.L_1070:
        /*0050*/ 	.word	0x00000000
        /*0054*/ 	.short	0x0001
        /*0056*/ 	.short	0x0c48
        /*0058*/ 	.byte	0x00, 0xf0, 0x05, 0x00


	//----- nvinfo : EIATTR_KPARAM_INFO
	.align		4
.L_1071:
        /*005c*/ 	.byte	0x04, 0x17
        /*005e*/ 	.short	(.L_1073 - .L_1072)
.L_1072:
        /*0060*/ 	.word	0x00000000
        /*0064*/ 	.short	0x0000
        /*0066*/ 	.short	0x0000
        /*0068*/ 	.byte	0x00, 0xf0, 0x21, 0x31


	//----- nvinfo : EIATTR_MAXREG_COUNT
	.align		4
.L_1073:
        /*006c*/ 	.byte	0x03, 0x1b
        /*006e*/ 	.short	0x0080


	//----- nvinfo : EIATTR_MERCURY_ISA_VERSION
	.align		4
        /*0070*/ 	.byte	0x03, 0x5f
        /*0072*/ 	.short	0x0000


	//----- nvinfo : EIATTR_EXIT_INSTR_OFFSETS
	.align		4
        /*0074*/ 	.byte	0x04, 0x1c
        /*0076*/ 	.short	(.L_1075 - .L_1074)


	//   ....[0]....
.L_1074:
        /*0078*/ 	.word	0x00000160


	//   ....[1]....
        /*007c*/ 	.word	0x000005e0


	//   ....[2]....
        /*0080*/ 	.word	0x00000640


	//   ....[3]....
        /*0084*/ 	.word	0x000007f0


	//----- nvinfo : EIATTR_MAX_THREADS
	.align		4
.L_1075:
        /*0088*/ 	.byte	0x04, 0x05
        /*008a*/ 	.short	(.L_1077 - .L_1076)
.L_1076:
        /*008c*/ 	.word	0x00000200
        /*0090*/ 	.word	0x00000001
        /*0094*/ 	.word	0x00000001


	//----- nvinfo : EIATTR_CRS_STACK_SIZE
	.align		4
.L_1077:
        /*0098*/ 	.byte	0x04, 0x1e
        /*009a*/ 	.short	(.L_1079 - .L_1078)
.L_1078:
        /*009c*/ 	.word	0x00000000
.L_1079:


//--------------------- .nv.info._ZN2at6native63_GLOBAL__N__862fb238_30_ForeachBinaryOpScalarTensor_cu_64fe0ca525multi_tensor_apply_kernelINS1_18TensorListMetadataILi2EEENS1_27BinaryOpScalarTensorFunctorIdLi2ELi1ELi1EEEJSt10multipliesIdEPddEEEvT_T0_DpT1_ --------------------------
	.section	.nv.info._ZN2at6native63_GLOBAL__N__862fb238_30_ForeachBinaryOpScalarTensor_cu_64fe0ca525multi_tensor_apply_kernelINS1_18TensorListMetadataILi2EEENS1_27BinaryOpScalarTensorFunctorIdLi2ELi1ELi1EEEJSt10multipliesIdEPddEEEvT_T0_DpT1_,"",@"SHT_CUDA_INFO"
	.sectionflags	@""
	.align	4


	//----- nvinfo : EIATTR_CUDA_API_VERSION
	.align		4
        /*0000*/ 	.byte	0x04, 0x37
        /*0002*/ 	.short	(.L_1081 - .L_1080)
.L_1080:
        /*0004*/ 	.word	0x00000082


	//----- nvinfo : EIATTR_SW2861232_WAR
	.align		4
.L_1081:
        /*0008*/ 	.byte	0x01, 0x35
	.zero		2


	//----- nvinfo : EIATTR_PARAM_CBANK
	.align		4
        /*000c*/ 	.byte	0x04, 0x0a
        /*000e*/ 	.short	(.L_1083 - .L_1082)
	.align		4
.L_1082:
        /*0010*/ 	.word	index@(.nv.constant0._ZN2at6native63_GLOBAL__N__862fb238_30_ForeachBinaryOpScalarTensor_cu_64fe0ca525multi_tensor_apply_kernelINS1_18TensorListMetadataILi2EEENS1_27BinaryOpScalarTensorFunctorIdLi2ELi1ELi1EEEJSt10multipliesIdEPddEEEvT_T0_DpT1_)
        /*0014*/ 	.short	0x0160
        /*0016*/ 	.short	0x0c60


	//----- nvinfo : EIATTR_CBANK_PARAM_SIZE
	.align		4
.L_1083:
        /*0018*/ 	.byte	0x03, 0x19
        /*001a*/ 	.short	0x0c60


	//----- nvinfo : EIATTR_KPARAM_INFO
	.align		4
        /*001c*/ 	.byte	0x04, 0x17
        /*001e*/ 	.short	(.L_1085 - .L_1084)
.L_1084:
        /*0020*/ 	.word	0x00000000
        /*0024*/ 	.short	0x0004
        /*0026*/ 	.short	0x0c58
        /*0028*/ 	.byte	0x00, 0xf0, 0x21, 0x00


	//----- nvinfo : EIATTR_KPARAM_INFO
	.align		4
.L_1085:
        /*002c*/ 	.byte	0x04, 0x17
        /*002e*/ 	.short	(.L_1087 - .L_1086)
.L_1086:
        /*0030*/ 	.word	0x00000000
        /*0034*/ 	.short	0x0003
        /*0036*/ 	.short	0x0c50
        /*0038*/ 	.byte	0x00, 0xf0, 0x21, 0x00


	//----- nvinfo : EIATTR_KPARAM_INFO
	.align		4
.L_1087:
        /*003c*/ 	.byte	0x04, 0x17
        /*003e*/ 	.short	(.L_1089 - .L_1088)
.L_1088:
        /*0040*/ 	.word	0x00000000
        /*0044*/ 	.short	0x0002
        /*0046*/ 	.short	0x0c49
        /*0048*/ 	.byte	0x00, 0xf0, 0x05, 0x00


	//----- nvinfo : EIATTR_KPARAM_INFO
	.align		4
.L_1089:
        /*004c*/ 	.byte	0x04, 0x17
        /*004e*/ 	.short	(.L_1091 - .L_1090)
.L_1090:
        /*0050*/ 	.word	0x00000000
        /*0054*/ 	.short	0x0001
        /*0056*/ 	.short	0x0c48
        /*0058*/ 	.byte	0x00, 0xf0, 0x05, 0x00


	//----- nvinfo : EIATTR_KPARAM_INFO
	.align		4
.L_1091:
        /*005c*/ 	.byte	0x04, 0x17
        /*005e*/ 	.short	(.L_1093 - .L_1092)
.L_1092:
        /*0060*/ 	.word	0x00000000
        /*0064*/ 	.short	0x0000
        /*0066*/ 	.short	0x0000
        /*0068*/ 	.byte	0x00, 0xf0, 0x21, 0x31


	//----- nvinfo : EIATTR_MAXREG_COUNT
	.align		4
.L_1093:
        /*006c*/ 	.byte	0x03, 0x1b
        /*006e*/ 	.short	0x0080


	//----- nvinfo : EIATTR_MERCURY_ISA_VERSION
	.align		4
        /*0070*/ 	.byte	0x03, 0x5f
        /*0072*/ 	.short	0x0000


	//----- nvinfo : EIATTR_EXIT_INSTR_OFFSETS
	.align		4
        /*0074*/ 	.byte	0x04, 0x1c
        /*0076*/ 	.short	(.L_1095 - .L_1094)


	//   ....[0]....
.L_1094:
        /*0078*/ 	.word	0x00000190


	//   ....[1]....
        /*007c*/ 	.word	0x00000610


	//   ....[2]....
        /*0080*/ 	.word	0x00000670


	//   ....[3]....
        /*0084*/ 	.word	0x00000840


	//----- nvinfo : EIATTR_MAX_THREADS
	.align		4
.L_1095:
        /*0088*/ 	.byte	0x04, 0x05
        /*008a*/ 	.short	(.L_1097 - .L_1096)
.L_1096:
        /*008c*/ 	.word	0x00000200
        /*0090*/ 	.word	0x00000001
        /*0094*/ 	.word	0x00000001


	//----- nvinfo : EIATTR_CRS_STACK_SIZE
	.align		4
.L_1097:
        /*0098*/ 	.byte	0x04, 0x1e
        /*009a*/ 	.short	(.L_1099 - .L_1098)
.L_1098:
        /*009c*/ 	.word	0x00000000
.L_1099:


//--------------------- .nv.info._ZN2at6native63_GLOBAL__N__862fb238_30_ForeachBinaryOpScalarTensor_cu_64fe0ca525multi_tensor_apply_kernelINS1_18TensorListMetadataILi2EEENS1_27BinaryOpScalarTensorFunctorIsLi2ELi1ELi1EEEJSt10multipliesIsEPssEEEvT_T0_DpT1_ --------------------------
	.section	.nv.info._ZN2at6native63_GLOBAL__N__862fb238_30_ForeachBinaryOpScalarTensor_cu_64fe0ca525multi_tensor_apply_kernelINS1_18TensorListMetadataILi2EEENS1_27BinaryOpScalarTensorFunctorIsLi2ELi1ELi1EEEJSt10multipliesIsEPssEEEvT_T0_DpT1_,"",@"SHT_CUDA_INFO"
	.sectionflags	@""
	.align	4


	//----- nvinfo : EIATTR_CUDA_API_VERSION
	.align		4
        /*0000*/ 	.byte	0x04, 0x37
        /*0002*/ 	.short	(.L_1101 - .L_1100)
.L_1100:
        /*0004*/ 	.word	0x00000082


	//----- nvinfo : EIATTR_SW2861232_WAR
	.align		4
.L_1101:
        /*0008*/ 	.byte	0x01, 0x35
	.zero		2


	//----- nvinfo : EIATTR_PARAM_CBANK
	.align		4
        /*000c*/ 	.byte	0x04, 0x0a
        /*000e*/ 	.short	(.L_1103 - .L_1102)
	.align		4
.L_1102:
        /*0010*/ 	.word	index@(.nv.constant0._ZN2at6native63_GLOBAL__N__862fb238_30_ForeachBinaryOpScalarTensor_cu_64fe0ca525multi_tensor_apply_kernelINS1_18TensorListMetadataILi2EEENS1_27BinaryOpScalarTensorFunctorIsLi2ELi1ELi1EEEJSt10multipliesIsEPssEEEvT_T0_DpT1_)
        /*0014*/ 	.short	0x0160
        /*0016*/ 	.short	0x0c5a


	//----- nvinfo : EIATTR_CBANK_PARAM_SIZE
	.align		4
.L_1103:
        /*0018*/ 	.byte	0x03, 0x19
        /*001a*/ 	.short	0x0c5a


	//----- nvinfo : EIATTR_KPARAM_INFO
	.align		4
        /*001c*/ 	.byte	0x04, 0x17
        /*001e*/ 	.short	(.L_1105 - .L_1104)
.L_1104:
        /*0020*/ 	.word	0x00000000
        /*0024*/ 	.short	0x0004
        /*0026*/ 	.short	0x0c58
        /*0028*/ 	.byte	0x00, 0xf0, 0x09, 0x00


	//----- nvinfo : EIATTR_KPARAM_INFO
	.align		4
.L_1105:
        /*002c*/ 	.byte	0x04, 0x17
        /*002e*/ 	.short	(.L_1107 - .L_1106)
.L_1106:
        /*0030*/ 	.word	0x00000000
        /*0034*/ 	.short	0x0003
        /*0036*/ 	.short	0x0c50
        /*0038*/ 	.byte	0x00, 0xf0, 0x21, 0x00


	//----- nvinfo : EIATTR_KPARAM_INFO
	.align		4
.L_1107:
        /*003c*/ 	.byte	0x04, 0x17
        /*003e*/ 	.short	(.L_1109 - .L_1108)
.L_1108:
        /*0040*/ 	.word	0x00000000
        /*0044*/ 	.short	0x0002
        /*0046*/ 	.short	0x0c49
        /*0048*/ 	.byte	0x00, 0xf0, 0x05, 0x00


	//----- nvinfo : EIATTR_KPARAM_INFO
	.align		4
.L_1109:
        /*004c*/ 	.byte	0x04, 0x17
        /*004e*/ 	.short	(.L_1111 - .L_1110)
.L_1110:
        /*0050*/ 	.word	0x00000000
        /*0054*/ 	.short	0x0001
        /*0056*/ 	.short	0x0c48
        /*0058*/ 	.byte	0x00, 0xf0, 0x05, 0x00


	//----- nvinfo : EIATTR_KPARAM_INFO
	.align		4
.L_1111:
        /*005c*/ 	.byte	0x04, 0x17
        /*005e*/ 	.short	(.L_1113 - .L_1112)
.L_1112:
        /*0060*/ 	.word	0x00000000
        /*0064*/ 	.short	0x0000
        /*0066*/ 	.short	0x0000
        /*0068*/ 	.byte	0x00, 0xf0, 0x21, 0x31


	//----- nvinfo : EIATTR_MAXREG_COUNT
	.align		4
.L_1113:
        /*006c*/ 	.byte	0x03, 0x1b
        /*006e*/ 	.short	0x0080


	//----- nvinfo : EIATTR_MERCURY_ISA_VERSION
	.align		4
        /*0070*/ 	.byte	0x03, 0x5f
        /*0072*/ 	.short	0x0000


	//----- nvinfo : EIATTR_EXIT_INSTR_OFFSETS
	.align		4
        /*0074*/ 	.byte	0x04, 0x1c
        /*0076*/ 	.short	(.L_1115 - .L_1114)


	//   ....[0]....
.L_1114:
        /*0078*/ 	.word	0x00000160


	//   ....[1]....
        /*007c*/ 	.word	0x00000720


	//   ....[2]....
        /*0080*/ 	.word	0x00000780


	//   ....[3]....
        /*0084*/ 	.word	0x00000a50


	//----- nvinfo : EIATTR_MAX_THREADS
	.align		4
.L_1115:
        /*0088*/ 	.byte	0x04, 0x05
        /*008a*/ 	.short	(.L_1117 - .L_1116)
.L_1116:
        /*008c*/ 	.word	0x00000200
        /*0090*/ 	.word	0x00000001
        /*0094*/ 	.word	0x00000001


	//----- nvinfo : EIATTR_CRS_STACK_SIZE
	.align		4
.L_1117:
        /*0098*/ 	.byte	0x04, 0x1e
        /*009a*/ 	.short	(.L_1119 - .L_1118)
.L_1118:
        /*009c*/ 	.word	0x00000000
.L_1119:


//--------------------- .nv.info._ZN2at6native63_GLOBAL__N__862fb238_30_ForeachBinaryOpScalarTensor_cu_64fe0ca525multi_tensor_apply_kernelINS1_18TensorListMetadataILi2EEENS1_27BinaryOpScalarTensorFunctorIlLi2ELi1ELi1EEEJSt10multipliesIlEPllEEEvT_T0_DpT1_ --------------------------
	.section	.nv.info._ZN2at6native63_GLOBAL__N__862fb238_30_ForeachBinaryOpScalarTensor_cu_64fe0ca525multi_tensor_apply_kernelINS1_18TensorListMetadataILi2EEENS1_27BinaryOpScalarTensorFunctorIlLi2ELi1ELi1EEEJSt10multipliesIlEPllEEEvT_T0_DpT1_,"",@"SHT_CUDA_INFO"
	.sectionflags	@""
	.align	4


	//----- nvinfo : EIATTR_CUDA_API_VERSION
	.align		4
        /*0000*/ 	.byte	0x04, 0x37
        /*0002*/ 	.short	(.L_1121 - .L_1120)
.L_1120:
        /*0004*/ 	.word	0x00000082


	//----- nvinfo : EIATTR_SW2861232_WAR
	.align		4
.L_1121:
        /*0008*/ 	.byte	0x01, 0x35
	.zero		2


	//----- nvinfo : EIATTR_PARAM_CBANK
	.align		4
        /*000c*/ 	.byte	0x04, 0x0a
        /*000e*/ 	.short	(.L_1123 - .L_1122)
	.align		4
.L_1122:
        /*0010*/ 	.word	index@(.nv.constant0._ZN2at6native63_GLOBAL__N__862fb238_30_ForeachBinaryOpScalarTensor_cu_64fe0ca525multi_tensor_apply_kernelINS1_18TensorListMetadataILi2EEENS1_27BinaryOpScalarTensorFunctorIlLi2ELi1ELi1EEEJSt10multipliesIlEPllEEEvT_T0_DpT1_)
        /*0014*/ 	.short	0x0160
        /*0016*/ 	.short	0x0c60


	//----- nvinfo : EIATTR_CBANK_PARAM_SIZE
	.align		4
.L_1123:
        /*0018*/ 	.byte	0x03, 0x19
        /*001a*/ 	.short	0x0c60


	//----- nvinfo : EIATTR_KPARAM_INFO
	.align		4
        /*001c*/ 	.byte	0x04, 0x17
        /*001e*/ 	.short	(.L_1125 - .L_1124)
.L_1124:
        /*0020*/ 	.word	0x00000000
        /*0024*/ 	.short	0x0004
        /*0026*/ 	.short	0x0c58
        /*0028*/ 	.byte	0x00, 0xf0, 0x21, 0x00


	//----- nvinfo : EIATTR_KPARAM_INFO
	.align		4
.L_1125:
        /*002c*/ 	.byte	0x04, 0x17
        /*002e*/ 	.short	(.L_1127 - .L_1126)
.L_1126:
        /*0030*/ 	.word	0x00000000
        /*0034*/ 	.short	0x0003
        /*0036*/ 	.short	0x0c50
        /*0038*/ 	.byte	0x00, 0xf0, 0x21, 0x00


	//----- nvinfo : EIATTR_KPARAM_INFO
	.align		4
.L_1127:
        /*003c*/ 	.byte	0x04, 0x17
        /*003e*/ 	.short	(.L_1129 - .L_1128)
.L_1128:
        /*0040*/ 	.word	0x00000000
        /*0044*/ 	.short	0x0002
        /*0046*/ 	.short	0x0c49
        /*0048*/ 	.byte	0x00, 0xf0, 0x05, 0x00


	//----- nvinfo : EIATTR_KPARAM_INFO
	.align		4
.L_1129:
        /*004c*/ 	.byte	0x04, 0x17
        /*004e*/ 	.short	(.L_1131 - .L_1130)
.L_1130:
        /*0050*/ 	.word	0x00000000
        /*0054*/ 	.short	0x0001
        /*0056*/ 	.short	0x0c48
        /*0058*/ 	.byte	0x00, 0xf0, 0x05, 0x00


	//----- nvinfo : EIATTR_KPARAM_INFO
	.align		4
.L_1131:
        /*005c*/ 	.byte	0x04, 0x17
        /*005e*/ 	.short	(.L_1133 - .L_1132)
.L_1132:
        /*0060*/ 	.word	0x00000000
        /*0064*/ 	.short	0x0000
        /*0066*/ 	.short	0x0000
        /*0068*/ 	.byte	0x00, 0xf0, 0x21, 0x31


	//----- nvinfo : EIATTR_MAXREG_COUNT
	.align		4
.L_1133:
        /*006c*/ 	.byte	0x03, 0x1b
        /*006e*/ 	.short	0x0080


	//----- nvinfo : EIATTR_MERCURY_ISA_VERSION
	.align		4
        /*0070*/ 	.byte	0x03, 0x5f
        /*0072*/ 	.short	0x0000


	//----- nvinfo : EIATTR_EXIT_INSTR_OFFSETS
	.align		4
        /*0074*/ 	.byte	0x04, 0x1c
        /*0076*/ 	.short	(.L_1135 - .L_1134)


	//   ....[0]....
.L_1134:
        /*0078*/ 	.word	0x00000190


	//   ....[1]....
        /*007c*/ 	.word	0x000007c0


	//   ....[2]....
        /*0080*/ 	.word	0x00000820


	//   ....[3]....
        /*0084*/ 	.word	0x00000bc0


	//----- nvinfo : EIATTR_MAX_THREADS
	.align		4
.L_1135:
        /*0088*/ 	.byte	0x04, 0x05
        /*008a*/ 	.short	(.L_1137 - .L_1136)
.L_1136:
        /*008c*/ 	.word	0x00000200
        /*0090*/ 	.word	0x00000001
        /*0094*/ 	.word	0x00000001


	//----- nvinfo : EIATTR_CRS_STACK_SIZE
	.align		4
.L_1137:
        /*0098*/ 	.byte	0x04, 0x1e
        /*009a*/ 	.short	(.L_1139 - .L_1138)
.L_1138:
        /*009c*/ 	.word	0x00000000
.L_1139:


//--------------------- .nv.info._ZN2at6native63_GLOBAL__N__862fb238_30_ForeachBinaryOpScalarTensor_cu_64fe0ca525multi_tensor_apply_kernelINS1_18TensorListMetadataILi2EEENS1_27BinaryOpScalarTensorFunctorIiLi2ELi1ELi1EEEJSt10multipliesIiEPiiEEEvT_T0_DpT1_ --------------------------
	.section	.nv.info._ZN2at6native63_GLOBAL__N__862fb238_30_ForeachBinaryOpScalarTensor_cu_64fe0ca525multi_tensor_apply_kernelINS1_18TensorListMetadataILi2EEENS1_27BinaryOpScalarTensorFunctorIiLi2ELi1ELi1EEEJSt10multipliesIiEPiiEEEvT_T0_DpT1_,"",@"SHT_CUDA_INFO"
	.sectionflags	@""
	.align	4


	//----- nvinfo : EIATTR_CUDA_API_VERSION
	.align		4
        /*0000*/ 	.byte	0x04, 0x37
        /*0002*/ 	.short	(.L_1141 - .L_1140)
.L_1140:
        /*0004*/ 	.word	0x00000082


	//----- nvinfo : EIATTR_SW2861232_WAR
	.align		4
.L_1141:
        /*0008*/ 	.byte	0x01, 0x35
	.zero		2


	//----- nvinfo : EIATTR_PARAM_CBANK
	.align		4
        /*000c*/ 	.byte	0x04, 0x0a
        /*000e*/ 	.short	(.L_1143 - .L_1142)
	.align		4
.L_1142:
        /*0010*/ 	.word	index@(.nv.constant0._ZN2at6native63_GLOBAL__N__862fb238_30_ForeachBinaryOpScalarTensor_cu_64fe0ca525multi_tensor_apply_kernelINS1_18TensorListMetadataILi2EEENS1_27BinaryOpScalarTensorFunctorIiLi2ELi1ELi1EEEJSt10multipliesIiEPiiEEEvT_T0_DpT1_)
        /*0014*/ 	.short	0x0160
        /*0016*/ 	.short	0x0c5c


	//----- nvinfo : EIATTR_CBANK_PARAM_SIZE
	.align		4
.L_1143:
        /*0018*/ 	.byte	0x03, 0x19
        /*001a*/ 	.short	0x0c5c


	//----- nvinfo : EIATTR_KPARAM_INFO
	.align		4
        /*001c*/ 	.byte	0x04, 0x17
        /*001e*/ 	.short	(.L_1145 - .L_1144)
.L_1144:
        /*0020*/ 	.word	0x00000000
        /*0024*/ 	.short	0x0004
        /*0026*/ 	.short	0x0c58
        /*0028*/ 	.byte	0x00, 0xf0, 0x11, 0x00


	//----- nvinfo : EIATTR_KPARAM_INFO
	.align		4
.L_1145:
        /*002c*/ 	.byte	0x04, 0x17
        /*002e*/ 	.short	(.L_1147 - .L_1146)
.L_1146:
        /*0030*/ 	.word	0x00000000
        /*0034*/ 	.short	0x0003
        /*0036*/ 	.short	0x0c50
        /*0038*/ 	.byte	0x00, 0xf0, 0x21, 0x00


	//----- nvinfo : EIATTR_KPARAM_INFO
	.align		4
.L_1147:
        /*003c*/ 	.byte	0x04, 0x17
        /*003e*/ 	.short	(.L_1149 - .L_1148)
.L_1148:
        /*0040*/ 	.word	0x00000000
        /*0044*/ 	.short	0x0002
        /*0046*/ 	.short	0x0c49
        /*0048*/ 	.byte	0x00, 0xf0, 0x05, 0x00


	//----- nvinfo : EIATTR_KPARAM_INFO
	.align		4
.L_1149:
        /*004c*/ 	.byte	0x04, 0x17
        /*004e*/ 	.short	(.L_1151 - .L_1150)
.L_1150:
        /*0050*/ 	.word	0x00000000
        /*0054*/ 	.short	0x0001
        /*0056*/ 	.short	0x0c48
        /*0058*/ 	.byte	0x00, 0xf0, 0x05, 0x00


	//----- nvinfo : EIATTR_KPARAM_INFO
	.align		4
.L_1151:
        /*005c*/ 	.byte	0x04, 0x17
        /*005e*/ 	.short	(.L_1153 - .L_1152)
.L_1152:
        /*0060*/ 	.word	0x00000000
        /*0064*/ 	.short	0x0000
        /*0066*/ 	.short	0x0000
        /*0068*/ 	.byte	0x00, 0xf0, 0x21, 0x31


	//----- nvinfo : EIATTR_MAXREG_COUNT
	.align		4
.L_1153:
        /*006c*/ 	.byte	0x03, 0x1b
        /*006e*/ 	.short	0x0080


	//----- nvinfo : EIATTR_MERCURY_ISA_VERSION
	.align		4
        /*0070*/ 	.byte	0x03, 0x5f
        /*0072*/ 	.short	0x0000


	//----- nvinfo : EIATTR_EXIT_INSTR_OFFSETS
	.align		4
        /*0074*/ 	.byte	0x04, 0x1c
        /*0076*/ 	.short	(.L_1155 - .L_1154)


	//   ....[0]....
.L_1154:
        /*0078*/ 	.word	0x00000160


	//   ....[1]....
        /*007c*/ 	.word	0x00000620


	//   ....[2]....
        /*0080*/ 	.word	0x00000680


	//   ....[3]....
        /*0084*/ 	.word	0x00000830


	//----- nvinfo : EIATTR_MAX_THREADS
	.align		4
.L_1155:
        /*0088*/ 	.byte	0x04, 0x05
        /*008a*/ 	.short	(.L_1157 - .L_1156)
.L_1156:
        /*008c*/ 	.word	0x00000200
        /*0090*/ 	.word	0x00000001
        /*0094*/ 	.word	0x00000001


	//----- nvinfo : EIATTR_CRS_STACK_SIZE
	.align		4
.L_1157:
        /*0098*/ 	.byte	0x04, 0x1e
        /*009a*/ 	.short	(.L_1159 - .L_1158)
.L_1158:
        /*009c*/ 	.word	0x00000000
.L_1159:


//--------------------- .nv.info._ZN2at6native63_GLOBAL__N__862fb238_30_ForeachBinaryOpScalarTensor_cu_64fe0ca525multi_tensor_apply_kernelINS1_18TensorListMetadataILi2EEENS1_27BinaryOpScalarTensorFunctorIaLi2ELi1ELi1EEEJSt10multipliesIaEPaaEEEvT_T0_DpT1_ --------------------------
	.section	.nv.info._ZN2at6native63_GLOBAL__N__862fb238_30_ForeachBinaryOpScalarTensor_cu_64fe0ca525multi_tensor_apply_kernelINS1_18TensorListMetadataILi2EEENS1_27BinaryOpScalarTensorFunctorIaLi2ELi1ELi1EEEJSt10multipliesIaEPaaEEEvT_T0_DpT1_,"",@"SHT_CUDA_INFO"
	.sectionflags	@""
	.align	4


	//----- nvinfo : EIATTR_CUDA_API_VERSION
	.align		4
        /*0000*/ 	.byte	0x04, 0x37
        /*0002*/ 	.short	(.L_1161 - .L_1160)
.L_1160:
        /*0004*/ 	.word	0x00000082


	//----- nvinfo : EIATTR_SW2861232_WAR
	.align		4
.L_1161:
        /*0008*/ 	.byte	0x01, 0x35
	.zero		2


	//----- nvinfo : EIATTR_PARAM_CBANK
	.align		4
        /*000c*/ 	.byte	0x04, 0x0a
        /*000e*/ 	.short	(.L_1163 - .L_1162)
	.align		4
.L_1162:
        /*0010*/ 	.word	index@(.nv.constant0._ZN2at6native63_GLOBAL__N__862fb238_30_ForeachBinaryOpScalarTensor_cu_64fe0ca525multi_tensor_apply_kernelINS1_18TensorListMetadataILi2EEENS1_27BinaryOpScalarTensorFunctorIaLi2ELi1ELi1EEEJSt10multipliesIaEPaaEEEvT_T0_DpT1_)
        /*0014*/ 	.short	0x0160
        /*0016*/ 	.short	0x0c59


	//----- nvinfo : EIATTR_CBANK_PARAM_SIZE
	.align		4
.L_1163:
        /*0018*/ 	.byte	0x03, 0x19
        /*001a*/ 	.short	0x0c59


	//----- nvinfo : EIATTR_KPARAM_INFO
	.align		4
        /*001c*/ 	.byte	0x04, 0x17
        /*001e*/ 	.short	(.L_1165 - .L_1164)
.L_1164:
        /*0020*/ 	.word	0x00000000
        /*0024*/ 	.short	0x0004
        /*0026*/ 	.short	0x0c58
        /*0028*/ 	.byte	0x00, 0xf0, 0x05, 0x00


	//----- nvinfo : EIATTR_KPARAM_INFO
	.align		4
.L_1165:
        /*002c*/ 	.byte	0x04, 0x17
        /*002e*/ 	.short	(.L_1167 - .L_1166)
.L_1166:
        /*0030*/ 	.word	0x00000000
        /*0034*/ 	.short	0x0003
        /*0036*/ 	.short	0x0c50
        /*0038*/ 	.byte	0x00, 0xf0, 0x21, 0x00


	//----- nvinfo : EIATTR_KPARAM_INFO
	.align		4
.L_1167:
        /*003c*/ 	.byte	0x04, 0x17
        /*003e*/ 	.short	(.L_1169 - .L_1168)
.L_1168:
        /*0040*/ 	.word	0x00000000
        /*0044*/ 	.short	0x0002
        /*0046*/ 	.short	0x0c49
        /*0048*/ 	.byte	0x00, 0xf0, 0x05, 0x00


	//----- nvinfo : EIATTR_KPARAM_INFO
	.align		4
.L_1169:
        /*004c*/ 	.byte	0x04, 0x17
        /*004e*/ 	.short	(.L_1171 - .L_1170)
.L_1170:
        /*0050*/ 	.word	0x00000000
        /*0054*/ 	.short	0x0001
        /*0056*/ 	.short	0x0c48
        /*0058*/ 	.byte	0x00, 0xf0, 0x05, 0x00


	//----- nvinfo : EIATTR_KPARAM_INFO
	.align		4
.L_1171:
        /*005c*/ 	.byte	0x04, 0x17
        /*005e*/ 	.short	(.L_1173 - .L_1172)
.L_1172:
        /*0060*/ 	.word	0x00000000
        /*0064*/ 	.short	0x0000
        /*0066*/ 	.short	0x0000
        /*0068*/ 	.byte	0x00, 0xf0, 0x21, 0x31


	//----- nvinfo : EIATTR_MAXREG_COUNT
	.align		4
.L_1173:
        /*006c*/ 	.byte	0x03, 0x1b
        /*006e*/ 	.short	0x0080


	//----- nvinfo : EIATTR_MERCURY_ISA_VERSION
	.align		4
        /*0070*/ 	.byte	0x03, 0x5f
        /*0072*/ 	.short	0x0000


	//----- nvinfo : EIATTR_EXIT_INSTR_OFFSETS
	.align		4
        /*0074*/ 	.byte	0x04, 0x1c
        /*0076*/ 	.short	(.L_1175 - .L_1174)


	//   ....[0]....
.L_1174:
        /*0078*/ 	.word	0x00000170


	//   ....[1]....
        /*007c*/ 	.word	0x000006f0


	//   ....[2]....
        /*0080*/ 	.word	0x00000750


	//   ....[3]....
        /*0084*/ 	.word	0x00000a10


	//----- nvinfo : EIATTR_MAX_THREADS
	.align		4
.L_1175:
        /*0088*/ 	.byte	0x04, 0x05
        /*008a*/ 	.short	(.L_1177 - .L_1176)
.L_1176:
        /*008c*/ 	.word	0x00000200
        /*0090*/ 	.word	0x00000001
        /*0094*/ 	.word	0x00000001


	//----- nvinfo : EIATTR_CRS_STACK_SIZE
	.align		4
.L_1177:
        /*0098*/ 	.byte	0x04, 0x1e
        /*009a*/ 	.short	(.L_1179 - .L_1178)
.L_1178:
        /*009c*/ 	.word	0x00000000
.L_1179:


//--------------------- .nv.info._ZN2at6native63_GLOBAL__N__862fb238_30_ForeachBinaryOpScalarTensor_cu_64fe0ca525multi_tensor_apply_kernelINS1_18TensorListMetadataILi2EEENS1_27BinaryOpScalarTensorFunctorIhLi2ELi1ELi1EEEJSt10multipliesIhEPhhEEEvT_T0_DpT1_ --------------------------
	.section	.nv.info._ZN2at6native63_GLOBAL__N__862fb238_30_ForeachBinaryOpScalarTensor_cu_64fe0ca525multi_tensor_apply_kernelINS1_18TensorListMetadataILi2EEENS1_27BinaryOpScalarTensorFunctorIhLi2ELi1ELi1EEEJSt10multipliesIhEPhhEEEvT_T0_DpT1_,"",@"SHT_CUDA_INFO"
	.sectionflags	@""
	.align	4


	//----- nvinfo : EIATTR_CUDA_API_VERSION
	.align		4
        /*0000*/ 	.byte	0x04, 0x37
        /*0002*/ 	.short	(.L_1181 - .L_1180)
.L_1180:
        /*0004*/ 	.word	0x00000082


	//----- nvinfo : EIATTR_SW2861232_WAR
	.align		4
.L_1181:
        /*0008*/ 	.byte	0x01, 0x35
	.zero		2


	//----- nvinfo : EIATTR_PARAM_CBANK
	.align		4
        /*000c*/ 	.byte	0x04, 0x0a
        /*000e*/ 	.short	(.L_1183 - .L_1182)
	.align		4
.L_1182:
        /*0010*/ 	.word	index@(.nv.constant0._ZN2at6native63_GLOBAL__N__862fb238_30_ForeachBinaryOpScalarTensor_cu_64fe0ca525multi_tensor_apply_kernelINS1_18TensorListMetadataILi2EEENS1_27BinaryOpScalarTensorFunctorIhLi2ELi1ELi1EEEJSt10multipliesIhEPhhEEEvT_T0_DpT1_)
        /*0014*/ 	.short	0x0160
        /*0016*/ 	.short	0x0c59


	//----- nvinfo : EIATTR_CBANK_PARAM_SIZE
	.align		4
.L_1183:
        /*0018*/ 	.byte	0x03, 0x19
        /*001a*/ 	.short	0x0c59


	//----- nvinfo : EIATTR_KPARAM_INFO
	.align		4
        /*001c*/ 	.byte	0x04, 0x17
        /*001e*/ 	.short	(.L_1185 - .L_1184)
.L_1184:
        /*0020*/ 	.word	0x00000000
        /*0024*/ 	.short	0x0004
        /*0026*/ 	.short	0x0c58
        /*0028*/ 	.byte	0x00, 0xf0, 0x05, 0x00


	//----- nvinfo : EIATTR_KPARAM_INFO
	.align		4
.L_1185:
        /*002c*/ 	.byte	0x04, 0x17
        /*002e*/ 	.short	(.L_1187 - .L_1186)
.L_1186:
        /*0030*/ 	.word	0x00000000
        /*0034*/ 	.short	0x0003
        /*0036*/ 	.short	0x0c50
        /*0038*/ 	.byte	0x00, 0xf0, 0x21, 0x00


	//----- nvinfo : EIATTR_KPARAM_INFO
	.align		4
.L_1187:
        /*003c*/ 	.byte	0x04, 0x17
        /*003e*/ 	.short	(.L_1189 - .L_1188)
.L_1188:
        /*0040*/ 	.word	0x00000000
        /*0044*/ 	.short	0x0002
        /*0046*/ 	.short	0x0c49
        /*0048*/ 	.byte	0x00, 0xf0, 0x05, 0x00


	//----- nvinfo : EIATTR_KPARAM_INFO
	.align		4
.L_1189:
        /*004c*/ 	.byte	0x04, 0x17
        /*004e*/ 	.short	(.L_1191 - .L_1190)
.L_1190:
        /*0050*/ 	.word	0x00000000
        /*0054*/ 	.short	0x0001
        /*0056*/ 	.short	0x0c48
        /*0058*/ 	.byte	0x00, 0xf0, 0x05, 0x00


	//----- nvinfo : EIATTR_KPARAM_INFO
	.align		4
.L_1191:
        /*005c*/ 	.byte	0x04, 0x17
        /*005e*/ 	.short	(.L_1193 - .L_1192)
.L_1192:
        /*0060*/ 	.word	0x00000000
        /*0064*/ 	.short	0x0000
        /*0066*/ 	.short	0x0000
        /*0068*/ 	.byte	0x00, 0xf0, 0x21, 0x31


	//----- nvinfo : EIATTR_MAXREG_COUNT
	.align		4
.L_1193:
        /*006c*/ 	.byte	0x03, 0x1b
        /*006e*/ 	.short	0x0080


	//----- nvinfo : EIATTR_MERCURY_ISA_VERSION
	.align		4
        /*0070*/ 	.byte	0x03, 0x5f
        /*0072*/ 	.short	0x0000


	//----- nvinfo : EIATTR_EXIT_INSTR_OFFSETS
	.align		4
        /*0074*/ 	.byte	0x04, 0x1c
        /*0076*/ 	.short	(.L_1195 - .L_1194)


	//   ....[0]....
.L_1194:
        /*0078*/ 	.word	0x00000180


	//   ....[1]....
        /*007c*/ 	.word	0x00000700


	//   ....[2]....
        /*0080*/ 	.word	0x00000760


	//   ....[3]....
        /*0084*/ 	.word	0x00000a20


	//----- nvinfo : EIATTR_MAX_THREADS
	.align		4
.L_1195:
        /*0088*/ 	.byte	0x04, 0x05
        /*008a*/ 	.short	(.L_1197 - .L_1196)
.L_1196:
        /*008c*/ 	.word	0x00000200
        /*0090*/ 	.word	0x00000001
        /*0094*/ 	.word	0x00000001


	//----- nvinfo : EIATTR_CRS_STACK_SIZE
	.align		4
.L_1197:
        /*0098*/ 	.byte	0x04, 0x1e
        /*009a*/ 	.short	(.L_1199 - .L_1198)
.L_1198:
        /*009c*/ 	.word	0x00000000
.L_1199:


//--------------------- .nv.info._ZN2at6native63_GLOBAL__N__862fb238_30_ForeachBinaryOpScalarTensor_cu_64fe0ca525multi_tensor_apply_kernelINS1_18TensorListMetadataILi1EEENS1_27BinaryOpScalarTensorFunctorIN3c108BFloat16ELi1ELi1ELi0EEEJSt10multipliesIfEPS7_fEEEvT_T0_DpT1_ --------------------------
	.section	.nv.info._ZN2at6native63_GLOBAL__N__862fb238_30_ForeachBinaryOpScalarTensor_cu_64fe0ca525multi_tensor_apply_kernelINS1_18TensorListMetadataILi1EEENS1_27BinaryOpScalarTensorFunctorIN3c108BFloat16ELi1ELi1ELi0EEEJSt10multipliesIfEPS7_fEEEvT_T0_DpT1_,"",@"SHT_CUDA_INFO"
	.sectionflags	@""
	.align	4


	//----- nvinfo : EIATTR_CUDA_API_VERSION
	.align		4
        /*0000*/ 	.byte	0x04, 0x37
        /*0002*/ 	.short	(.L_1201 - .L_1200)
.L_1200:
        /*0004*/ 	.word	0x00000082


	//----- nvinfo : EIATTR_SW2861232_WAR
	.align		4
.L_1201:
        /*0008*/ 	.byte	0x01, 0x35
	.zero		2


	//----- nvinfo : EIATTR_PARAM_CBANK
	.align		4
        /*000c*/ 	.byte	0x04, 0x0a
        /*000e*/ 	.short	(.L_1203 - .L_1202)
	.align		4
.L_1202:
        /*0010*/ 	.word	index@(.nv.constant0._ZN2at6native63_GLOBAL__N__862fb238_30_ForeachBinaryOpScalarTensor_cu_64fe0ca525multi_tensor_apply_kernelINS1_18TensorListMetadataILi1EEENS1_27BinaryOpScalarTensorFunctorIN3c108BFloat16ELi1ELi1ELi0EEEJSt10multipliesIfEPS7_fEEEvT_T0_DpT1_)
        /*0014*/ 	.short	0x0160
        /*0016*/ 	.short	0x0d3c


	//----- nvinfo : EIATTR_CBANK_PARAM_SIZE
	.align		4
.L_1203:
        /*0018*/ 	.byte	0x03, 0x19
        /*001a*/ 	.short	0x0d3c


	//----- nvinfo : EIATTR_KPARAM_INFO
	.align		4
        /*001c*/ 	.byte	0x04, 0x17
        /*001e*/ 	.short	(.L_1205 - .L_1204)
.L_1204:
        /*0020*/ 	.word	0x00000000
        /*0024*/ 	.short	0x0004
        /*0026*/ 	.short	0x0d38
        /*0028*/ 	.byte	0x00, 0xf0, 0x11, 0x00


	//----- nvinfo : EIATTR_KPARAM_INFO
	.align		4
.L_1205:
        /*002c*/ 	.byte	0x04, 0x17
        /*002e*/ 	.short	(.L_1207 - .L_1206)
.L_1206:
        /*0030*/ 	.word	0x00000000
        /*0034*/ 	.short	0x0003
        /*0036*/ 	.short	0x0d30
        /*0038*/ 	.byte	0x00, 0xf0, 0x21, 0x00


	//----- nvinfo : EIATTR_KPARAM_INFO
	.align		4
.L_1207:
        /*003c*/ 	.byte	0x04, 0x17
        /*003e*/ 	.short	(.L_1209 - .L_1208)
.L_1208:
        /*0040*/ 	.word	0x00000000
        /*0044*/ 	.short	0x0002
        /*0046*/ 	.short	0x0d29
        /*0048*/ 	.byte	0x00, 0xf0, 0x05, 0x00


	//----- nvinfo : EIATTR_KPARAM_INFO
	.align		4
.L_1209:
        /*004c*/ 	.byte	0x04, 0x17
        /*004e*/ 	.short	(.L_1211 - .L_1210)
.L_1210:
        /*0050*/ 	.word	0x00000000
        /*0054*/ 	.short	0x0001
        /*0056*/ 	.short	0x0d28
        /*0058*/ 	.byte	0x00, 0xf0, 0x05, 0x00


	//----- nvinfo : EIATTR_KPARAM_INFO
	.align		4
.L_1211:
        /*005c*/ 	.byte	0x04, 0x17
        /*005e*/ 	.short	(.L_1213 - .L_1212)
.L_1212:
        /*0060*/ 	.word	0x00000000
        /*0064*/ 	.short	0x0000
        /*0066*/ 	.short	0x0000
        /*0068*/ 	.byte	0x00, 0xf0, 0xa1, 0x34


	//----- nvinfo : EIATTR_MAXREG_COUNT
	.align		4
.L_1213:
        /*006c*/ 	.byte	0x03, 0x1b
        /*006e*/ 	.short	0x0080


	//----- nvinfo : EIATTR_MERCURY_ISA_VERSION
	.align		4
        /*0070*/ 	.byte	0x03, 0x5f
        /*0072*/ 	.short	0x0000


	//----- nvinfo : EIATTR_EXIT_INSTR_OFFSETS
	.align		4
        /*0074*/ 	.byte	0x04, 0x1c
        /*0076*/ 	.short	(.L_1215 - .L_1214)


	//   ....[0]....
.L_1214:
        /*0078*/ 	.word	0x00000140


	//   ....[1]....
        /*007c*/ 	.word	0x000005d0


	//   ....[2]....
        /*0080*/ 	.word	0x00000630


	//   ....[3]....
        /*0084*/ 	.word	0x00000810


	//----- nvinfo : EIATTR_MAX_THREADS
	.align		4
.L_1215:
        /*0088*/ 	.byte	0x04, 0x05
        /*008a*/ 	.short	(.L_1217 - .L_1216)
.L_1216:
        /*008c*/ 	.word	0x00000200
        /*0090*/ 	.word	0x00000001
        /*0094*/ 	.word	0x00000001


	//----- nvinfo : EIATTR_CRS_STACK_SIZE
	.align		4
.L_1217:
        /*0098*/ 	.byte	0x04, 0x1e
        /*009a*/ 	.short	(.L_1219 - .L_1218)
.L_1218:
        /*009c*/ 	.word	0x00000000
.L_1219:


//--------------------- .nv.info._ZN2at6native63_GLOBAL__N__862fb238_30_ForeachBinaryOpScalarTensor_cu_64fe0ca525multi_tensor_apply_kernelINS1_18TensorListMetadataILi1EEENS1_27BinaryOpScalarTensorFunctorIN3c104HalfELi1ELi1ELi0EEEJSt10multipliesIfEPS7_fEEEvT_T0_DpT1_ --------------------------
	.section	.nv.info._ZN2at6native63_GLOBAL__N__862fb238_30_ForeachBinaryOpScalarTensor_cu_64fe0ca525multi_tensor_apply_kernelINS1_18TensorListMetadataILi1EEENS1_27BinaryOpScalarTensorFunctorIN3c104HalfELi1ELi1ELi0EEEJSt10multipliesIfEPS7_fEEEvT_T0_DpT1_,"",@"SHT_CUDA_INFO"
	.sectionflags	@""
	.align	4


	//----- nvinfo : EIATTR_CUDA_API_VERSION
	.align		4
        /*0000*/ 	.byte	0x04, 0x37
        /*0002*/ 	.short	(.L_1221 - .L_1220)
.L_1220:
        /*0004*/ 	.word	0x00000082


	//----- nvinfo : EIATTR_SW2861232_WAR
	.align		4
.L_1221:
        /*0008*/ 	.byte	0x01, 0x35
	.zero		2


	//----- nvinfo : EIATTR_PARAM_CBANK
	.align		4
        /*000c*/ 	.byte	0x04, 0x0a
        /*000e*/ 	.short	(.L_1223 - .L_1222)
	.align		4
.L_1222:
        /*0010*/ 	.word	index@(.nv.constant0._ZN2at6native63_GLOBAL__N__862fb238_30_ForeachBinaryOpScalarTensor_cu_64fe0ca525multi_tensor_apply_kernelINS1_18TensorListMetadataILi1EEENS1_27BinaryOpScalarTensorFunctorIN3c104HalfELi1ELi1ELi0EEEJSt10multipliesIfEPS7_fEEEvT_T0_DpT1_)
        /*0014*/ 	.short	0x0160
        /*0016*/ 	.short	0x0d3c


	//----- nvinfo : EIATTR_CBANK_PARAM_SIZE
	.align		4
.L_1223:
        /*0018*/ 	.byte	0x03, 0x19
        /*001a*/ 	.short	0x0d3c


	//----- nvinfo : EIATTR_KPARAM_INFO
	.align		4
        /*001c*/ 	.byte	0x04, 0x17
        /*001e*/ 	.short	(.L_1225 - .L_1224)
.L_1224:
        /*0020*/ 	.word	0x00000000
        /*0024*/ 	.short	0x0004
        /*0026*/ 	.short	0x0d38
        /*0028*/ 	.byte	0x00, 0xf0, 0x11, 0x00


	//----- nvinfo : EIATTR_KPARAM_INFO
	.align		4
.L_1225:
        /*002c*/ 	.byte	0x04, 0x17
        /*002e*/ 	.short	(.L_1227 - .L_1226)
.L_1226:
        /*0030*/ 	.word	0x00000000
        /*0034*/ 	.short	0x0003
        /*0036*/ 	.short	0x0d30
        /*0038*/ 	.byte	0x00, 0xf0, 0x21, 0x00


	//----- nvinfo : EIATTR_KPARAM_INFO
	.align		4
.L_1227:
        /*003c*/ 	.byte	0x04, 0x17
        /*003e*/ 	.short	(.L_1229 - .L_1228)
.L_1228:
        /*0040*/ 	.word	0x00000000
        /*0044*/ 	.short	0x0002
        /*0046*/ 	.short	0x0d29
        /*0048*/ 	.byte	0x00, 0xf0, 0x05, 0x00


	//----- nvinfo : EIATTR_KPARAM_INFO
	.align		4
.L_1229:
        /*004c*/ 	.byte	0x04, 0x17
        /*004e*/ 	.short	(.L_1231 - .L_1230)
.L_1230:
        /*0050*/ 	.word	0x00000000
        /*0054*/ 	.short	0x0001
        /*0056*/ 	.short	0x0d28
        /*0058*/ 	.byte	0x00, 0xf0, 0x05, 0x00


	//----- nvinfo : EIATTR_KPARAM_INFO
	.align		4
.L_1231:
        /*005c*/ 	.byte	0x04, 0x17
        /*005e*/ 	.short	(.L_1233 - .L_1232)
.L_1232:
        /*0060*/ 	.word	0x00000000
        /*0064*/ 	.short	0x0000
        /*0066*/ 	.short	0x0000
        /*0068*/ 	.byte	0x00, 0xf0, 0xa1, 0x34


	//----- nvinfo : EIATTR_MAXREG_COUNT
	.align		4
.L_1233:
        /*006c*/ 	.byte	0x03, 0x1b
        /*006e*/ 	.short	0x0080


	//----- nvinfo : EIATTR_MERCURY_ISA_VERSION
	.align		4
        /*0070*/ 	.byte	0x03, 0x5f
        /*0072*/ 	.short	0x0000


	//----- nvinfo : EIATTR_EXIT_INSTR_OFFSETS
	.align		4
        /*0074*/ 	.byte	0x04, 0x1c
        /*0076*/ 	.short	(.L_1235 - .L_1234)


	//   ....[0]....
.L_1234:
        /*0078*/ 	.word	0x00000140


	//   ....[1]....
        /*007c*/ 	.word	0x000005e0


	//   ....[2]....
        /*0080*/ 	.word	0x00000640


	//   ....[3]....
        /*0084*/ 	.word	0x00000820


	//----- nvinfo : EIATTR_MAX_THREADS
	.align		4
.L_1235:
        /*0088*/ 	.byte	0x04, 0x05
        /*008a*/ 	.short	(.L_1237 - .L_1236)
.L_1236:
        /*008c*/ 	.word	0x00000200
        /*0090*/ 	.word	0x00000001
        /*0094*/ 	.word	0x00000001


	//----- nvinfo : EIATTR_CRS_STACK_SIZE
	.align		4
.L_1237:
        /*0098*/ 	.byte	0x04, 0x1e
        /*009a*/ 	.short	(.L_1239 - .L_1238)
.L_1238:
        /*009c*/ 	.word	0x00000000
.L_1239:


//--------------------- .nv.info._ZN2at6native63_GLOBAL__N__862fb238_30_ForeachBinaryOpScalarTensor_cu_64fe0ca525multi_tensor_apply_kernelINS1_18TensorListMetadataILi1EEENS1_27BinaryOpScalarTensorFunctorIbLi1ELi1ELi0EEEJSt10multipliesIbEPbbEEEvT_T0_DpT1_ --------------------------
	.section	.nv.info._ZN2at6native63_GLOBAL__N__862fb238_30_ForeachBinaryOpScalarTensor_cu_64fe0ca525multi_tensor_apply_kernelINS1_18TensorListMetadataILi1EEENS1_27BinaryOpScalarTensorFunctorIbLi1ELi1ELi0EEEJSt10multipliesIbEPbbEEEvT_T0_DpT1_,"",@"SHT_CUDA_INFO"
	.sectionflags	@""
	.align	4


	//----- nvinfo : EIATTR_CUDA_API_VERSION
	.align		4
        /*0000*/ 	.byte	0x04, 0x37
        /*0002*/ 	.short	(.L_1241 - .L_1240)
.L_1240:
        /*0004*/ 	.word	0x00000082


	//----- nvinfo : EIATTR_SW2861232_WAR
	.align		4
.L_1241:
        /*0008*/ 	.byte	0x01, 0x35
	.zero		2


	//----- nvinfo : EIATTR_PARAM_CBANK
	.align		4
        /*000c*/ 	.byte	0x04, 0x0a
        /*000e*/ 	.short	(.L_1243 - .L_1242)
	.align		4
.L_1242:
        /*0010*/ 	.word	index@(.nv.constant0._ZN2at6native63_GLOBAL__N__862fb238_30_ForeachBinaryOpScalarTensor_cu_64fe0ca525multi_tensor_apply_kernelINS1_18TensorListMetadataILi1EEENS1_27BinaryOpScalarTensorFunctorIbLi1ELi1ELi0EEEJSt10multipliesIbEPbbEEEvT_T0_DpT1_)
        /*0014*/ 	.short	0x0160
        /*0016*/ 	.short	0x0d39


	//----- nvinfo : EIATTR_CBANK_PARAM_SIZE
	.align		4
.L_1243:
        /*0018*/ 	.byte	0x03, 0x19
        /*001a*/ 	.short	0x0d39


	//----- nvinfo : EIATTR_KPARAM_INFO
	.align		4
        /*001c*/ 	.byte	0x04, 0x17
        /*001e*/ 	.short	(.L_1245 - .L_1244)
.L_1244:
        /*0020*/ 	.word	0x00000000
        /*0024*/ 	.short	0x0004
        /*0026*/ 	.short	0x0d38
        /*0028*/ 	.byte	0x00, 0xf0, 0x05, 0x00


	//----- nvinfo : EIATTR_KPARAM_INFO
	.align		4
.L_1245:
        /*002c*/ 	.byte	0x04, 0x17
        /*002e*/ 	.short	(.L_1247 - .L_1246)
.L_1246:
        /*0030*/ 	.word	0x00000000
        /*0034*/ 	.short	0x0003
        /*0036*/ 	.short	0x0d30
        /*0038*/ 	.byte	0x00, 0xf0, 0x21, 0x00


	//----- nvinfo : EIATTR_KPARAM_INFO
	.align		4
.L_1247:
        /*003c*/ 	.byte	0x04, 0x17
        /*003e*/ 	.short	(.L_1249 - .L_1248)
.L_1248:
        /*0040*/ 	.word	0x00000000
        /*0044*/ 	.short	0x0002
        /*0046*/ 	.short	0x0d29
        /*0048*/ 	.byte	0x00, 0xf0, 0x05, 0x00


	//----- nvinfo : EIATTR_KPARAM_INFO
	.align		4
.L_1249:
        /*004c*/ 	.byte	0x04, 0x17
        /*004e*/ 	.short	(.L_1251 - .L_1250)
.L_1250:
        /*0050*/ 	.word	0x00000000
        /*0054*/ 	.short	0x0001
        /*0056*/ 	.short	0x0d28
        /*0058*/ 	.byte	0x00, 0xf0, 0x05, 0x00


	//----- nvinfo : EIATTR_KPARAM_INFO
	.align		4
.L_1251:
        /*005c*/ 	.byte	0x04, 0x17
        /*005e*/ 	.short	(.L_1253 - .L_1252)
.L_1252:
        /*0060*/ 	.word	0x00000000
        /*0064*/ 	.short	0x0000
        /*0066*/ 	.short	0x0000
        /*0068*/ 	.byte	0x00, 0xf0, 0xa1, 0x34


	//----- nvinfo : EIATTR_MAXREG_COUNT
	.align		4
.L_1253:
        /*006c*/ 	.byte	0x03, 0x1b
        /*006e*/ 	.short	0x0080


	//----- nvinfo : EIATTR_MERCURY_ISA_VERSION
	.align		4
        /*0070*/ 	.byte	0x03, 0x5f
        /*0072*/ 	.short	0x0000


	//----- nvinfo : EIATTR_EXIT_INSTR_OFFSETS
	.align		4
        /*0074*/ 	.byte	0x04, 0x1c
        /*0076*/ 	.short	(.L_1255 - .L_1254)


	//   ....[0]....
.L_1254:
        /*0078*/ 	.word	0x00000130


	//   ....[1]....
        /*007c*/ 	.word	0x00000600


	//   ....[2]....
        /*0080*/ 	.word	0x00000660


	//   ....[3]....
        /*0084*/ 	.word	0x000008a0


	//----- nvinfo : EIATTR_MAX_THREADS
	.align		4
.L_1255:
        /*0088*/ 	.byte	0x04, 0x05
        /*008a*/ 	.short	(.L_1257 - .L_1256)
.L_1256:
        /*008c*/ 	.word	0x00000200
        /*0090*/ 	.word	0x00000001
        /*0094*/ 	.word	0x00000001


	//----- nvinfo : EIATTR_CRS_STACK_SIZE
	.align		4
.L_1257:
        /*0098*/ 	.byte	0x04, 0x1e
        /*009a*/ 	.short	(.L_1259 - .L_1258)
.L_1258:
        /*009c*/ 	.word	0x00000000
.L_1259:


//--------------------- .nv.info._ZN2at6native63_GLOBAL__N__862fb238_30_ForeachBinaryOpScalarTensor_cu_64fe0ca525multi_tensor_apply_kernelINS1_18TensorListMetadataILi1EEENS1_27BinaryOpScalarTensorFunctorIN3c107complexIfEELi1ELi1ELi0EEEJSt10multipliesIS8_EPS8_S8_EEEvT_T0_DpT1_ --------------------------
	.section	.nv.info._ZN2at6native63_GLOBAL__N__862fb238_30_ForeachBinaryOpScalarTensor_cu_64fe0ca525multi_tensor_apply_kernelINS1_18TensorListMetadataILi1EEENS1_27BinaryOpScalarTensorFunctorIN3c107complexIfEELi1ELi1ELi0EEEJSt10multipliesIS8_EPS8_S8_EEEvT_T0_DpT1_,"",@"SHT_CUDA_INFO"
	.sectionflags	@""
	.align	4


	//----- nvinfo : EIATTR_CUDA_API_VERSION
	.align		4
        /*0000*/ 	.byte	0x04, 0x37
        /*0002*/ 	.short	(.L_1261 - .L_1260)
.L_1260:
        /*0004*/ 	.word	0x00000082


	//----- nvinfo : EIATTR_SW2861232_WAR
	.align		4
.L_1261:
        /*0008*/ 	.byte	0x01, 0x35
	.zero		2


	//----- nvinfo : EIATTR_PARAM_CBANK
	.align		4
        /*000c*/ 	.byte	0x04, 0x0a
        /*000e*/ 	.short	(.L_1263 - .L_1262)
	.align		4
.L_1262:
        /*0010*/ 	.word	index@(.nv.constant0._ZN2at6native63_GLOBAL__N__862fb238_30_ForeachBinaryOpScalarTensor_cu_64fe0ca525multi_tensor_apply_kernelINS1_18TensorListMetadataILi1EEENS1_27BinaryOpScalarTensorFunctorIN3c107complexIfEELi1ELi1ELi0EEEJSt10multipliesIS8_EPS8_S8_EEEvT_T0_DpT1_)
        /*0014*/ 	.short	0x0160
        /*0016*/ 	.short	0x0d40


	//----- nvinfo : EIATTR_CBANK_PARAM_SIZE
	.align		4
.L_1263:
        /*0018*/ 	.byte	0x03, 0x19
        /*001a*/ 	.short	0x0d40


	//----- nvinfo : EIATTR_KPARAM_INFO
	.align		4
        /*001c*/ 	.byte	0x04, 0x17
        /*001e*/ 	.short	(.L_1265 - .L_1264)
.L_1264:
        /*0020*/ 	.word	0x00000000
        /*0024*/ 	.short	0x0004
        /*0026*/ 	.short	0x0d38
        /*0028*/ 	.byte	0x00, 0xf0, 0x21, 0x00


	//----- nvinfo : EIATTR_KPARAM_INFO
	.align		4
.L_1265:
        /*002c*/ 	.byte	0x04, 0x17
        /*002e*/ 	.short	(.L_1267 - .L_1266)
.L_1266:
        /*0030*/ 	.word	0x00000000
        /*0034*/ 	.short	0x0003
        /*0036*/ 	.short	0x0d30
        /*0038*/ 	.byte	0x00, 0xf0, 0x21, 0x00


	//----- nvinfo : EIATTR_KPARAM_INFO
	.align		4
.L_1267:
        /*003c*/ 	.byte	0x04, 0x17
        /*003e*/ 	.short	(.L_1269 - .L_1268)
.L_1268:
        /*0040*/ 	.word	0x00000000
        /*0044*/ 	.short	0x0002
        /*0046*/ 	.short	0x0d29
        /*0048*/ 	.byte	0x00, 0xf0, 0x05, 0x00


	//----- nvinfo : EIATTR_KPARAM_INFO
	.align		4
.L_1269:
        /*004c*/ 	.byte	0x04, 0x17
        /*004e*/ 	.short	(.L_1271 - .L_1270)
.L_1270:
        /*0050*/ 	.word	0x00000000
        /*0054*/ 	.short	0x0001
        /*0056*/ 	.short	0x0d28
        /*0058*/ 	.byte	0x00, 0xf0, 0x05, 0x00


	//----- nvinfo : EIATTR_KPARAM_INFO
	.align		4
.L_1271:
        /*005c*/ 	.byte	0x04, 0x17
        /*005e*/ 	.short	(.L_1273 - .L_1272)
.L_1272:
        /*0060*/ 	.word	0x00000000
        /*0064*/ 	.short	0x0000
        /*0066*/ 	.short	0x0000
        /*0068*/ 	.byte	0x00, 0xf0, 0xa1, 0x34


	//----- nvinfo : EIATTR_MAXREG_COUNT
	.align		4
.L_1273:
        /*006c*/ 	.byte	0x03, 0x1b
        /*006e*/ 	.short	0x0080


	//----- nvinfo : EIATTR_MERCURY_ISA_VERSION
	.align		4
        /*0070*/ 	.byte	0x03, 0x5f
        /*0072*/ 	.short	0x0000


	//----- nvinfo : EIATTR_EXIT_INSTR_OFFSETS
	.align		4
        /*0074*/ 	.byte	0x04, 0x1c
        /*0076*/ 	.short	(.L_1275 - .L_1274)


	//   ....[0]....
.L_1274:
        /*0078*/ 	.word	0x00000140


	//   ....[1]....
        /*007c*/ 	.word	0x00000630


	//   ....[2]....
        /*0080*/ 	.word	0x00000690


	//   ....[3]....
        /*0084*/ 	.word	0x00000910


	//----- nvinfo : EIATTR_MAX_THREADS
	.align		4
.L_1275:
        /*0088*/ 	.byte	0x04, 0x05
        /*008a*/ 	.short	(.L_1277 - .L_1276)
.L_1276:
        /*008c*/ 	.word	0x00000200
        /*0090*/ 	.word	0x00000001
        /*0094*/ 	.word	0x00000001


	//----- nvinfo : EIATTR_CRS_STACK_SIZE
	.align		4
.L_1277:
        /*0098*/ 	.byte	0x04, 0x1e
        /*009a*/ 	.short	(.L_1279 - .L_1278)
.L_1278:
        /*009c*/ 	.word	0x00000000
.L_1279:


//--------------------- .nv.info._ZN2at6native63_GLOBAL__N__862fb238_30_ForeachBinaryOpScalarTensor_cu_64fe0ca525multi_tensor_apply_kernelINS1_18TensorListMetadataILi1EEENS1_27BinaryOpScalarTensorFunctorIN3c107complexIdEELi1ELi1ELi0EEEJSt10multipliesIS8_EPS8_S8_EEEvT_T0_DpT1_ --------------------------
	.section	.nv.info._ZN2at6native63_GLOBAL__N__862fb238_30_ForeachBinaryOpScalarTensor_cu_64fe0ca525multi_tensor_apply_kernelINS1_18TensorListMetadataILi1EEENS1_27BinaryOpScalarTensorFunctorIN3c107complexIdEELi1ELi1ELi0EEEJSt10multipliesIS8_EPS8_S8_EEEvT_T0_DpT1_,"",@"SHT_CUDA_INFO"
	.sectionflags	@""
	.align	4


	//----- nvinfo : EIATTR_CUDA_API_VERSION
	.align		4
        /*0000*/ 	.byte	0x04, 0x37
        /*0002*/ 	.short	(.L_1281 - .L_1280)
.L_1280:
        /*0004*/ 	.word	0x00000082


	//----- nvinfo : EIATTR_SW2861232_WAR
	.align		4
.L_1281:
        /*0008*/ 	.byte	0x01, 0x35
	.zero		2


	//----- nvinfo : EIATTR_PARAM_CBANK
	.align		4
        /*000c*/ 	.byte	0x04, 0x0a
        /*000e*/ 	.short	(.L_1283 - .L_1282)
	.align		4
.L_1282:
        /*0010*/ 	.word	index@(.nv.constant0._ZN2at6native63_GLOBAL__N__862fb238_30_ForeachBinaryOpScalarTensor_cu_64fe0ca525multi_tensor_apply_kernelINS1_18TensorListMetadataILi1EEENS1_27BinaryOpScalarTensorFunctorIN3c107complexIdEELi1ELi1ELi0EEEJSt10multipliesIS8_EPS8_S8_EEEvT_T0_DpT1_)
        /*0014*/ 	.short	0x0160
        /*0016*/ 	.short	0x0d50


	//----- nvinfo : EIATTR_CBANK_PARAM_SIZE
	.align		4
.L_1283:
        /*0018*/ 	.byte	0x03, 0x19
        /*001a*/ 	.short	0x0d50


	//----- nvinfo : EIATTR_KPARAM_INFO
	.align		4
        /*001c*/ 	.byte	0x04, 0x17
        /*001e*/ 	.short	(.L_1285 - .L_1284)
.L_1284:
        /*0020*/ 	.word	0x00000000
        /*0024*/ 	.short	0x0004
        /*0026*/ 	.short	0x0d40
        /*0028*/ 	.byte	0x00, 0xf0, 0x41, 0x00


	//----- nvinfo : EIATTR_KPARAM_INFO
	.align		4
.L_1285:
        /*002c*/ 	.byte	0x04, 0x17
        /*002e*/ 	.short	(.L_1287 - .L_1286)
.L_1286:
        /*0030*/ 	.word	0x00000000
        /*0034*/ 	.short	0x0003
        /*0036*/ 	.short	0x0d30
        /*0038*/ 	.byte	0x00, 0xf0, 0x21, 0x00


	//----- nvinfo : EIATTR_KPARAM_INFO
	.align		4
.L_1287:
        /*003c*/ 	.byte	0x04, 0x17
        /*003e*/ 	.short	(.L_1289 - .L_1288)
.L_1288:
        /*0040*/ 	.word	0x00000000
        /*0044*/ 	.short	0x0002
        /*0046*/ 	.short	0x0d29
        /*0048*/ 	.byte	0x00, 0xf0, 0x05, 0x00


	//----- nvinfo : EIATTR_KPARAM_INFO
	.align		4
.L_1289:
        /*004c*/ 	.byte	0x04, 0x17
        /*004e*/ 	.short	(.L_1291 - .L_1290)
.L_1290:
        /*0050*/ 	.word	0x00000000
        /*0054*/ 	.short	0x0001
        /*0056*/ 	.short	0x0d28
        /*0058*/ 	.byte	0x00, 0xf0, 0x05, 0x00


	//----- nvinfo : EIATTR_KPARAM_INFO
	.align		4
.L_1291:
        /*005c*/ 	.byte	0x04, 0x17
        /*005e*/ 	.short	(.L_1293 - .L_1292)
.L_1292:
        /*0060*/ 	.word	0x00000000
        /*0064*/ 	.short	0x0000
        /*0066*/ 	.short	0x0000
        /*0068*/ 	.byte	0x00, 0xf0, 0xa1, 0x34


	//----- nvinfo : EIATTR_MAXREG_COUNT
	.align		4
.L_1293:
        /*006c*/ 	.byte	0x03, 0x1b
        /*006e*/ 	.short	0x0080


	//----- nvinfo : EIATTR_MERCURY_ISA_VERSION
	.align		4
        /*0070*/ 	.byte	0x03, 0x5f
        /*0072*/ 	.short	0x0000


	//----- nvinfo : EIATTR_EXIT_INSTR_OFFSETS
	.align		4
        /*0074*/ 	.byte	0x04, 0x1c
        /*0076*/ 	.short	(.L_1295 - .L_1294)


	//   ....[0]....
.L_1294:
        /*0078*/ 	.word	0x00000140


	//   ....[1]....
        /*007c*/ 	.word	0x00000670


	//   ....[2]....
        /*0080*/ 	.word	0x000006d0


	//   ....[3]....
        /*0084*/ 	.word	0x00000990


	//----- nvinfo : EIATTR_MAX_THREADS
	.align		4
.L_1295:
        /*0088*/ 	.byte	0x04, 0x05
        /*008a*/ 	.short	(.L_1297 - .L_1296)
.L_1296:
        /*008c*/ 	.word	0x00000200
        /*0090*/ 	.word	0x00000001
        /*0094*/ 	.word	0x00000001


	//----- nvinfo : EIATTR_CRS_STACK_SIZE
	.align		4
.L_1297:
        /*0098*/ 	.byte	0x04, 0x1e
        /*009a*/ 	.short	(.L_1299 - .L_1298)
.L_1298:
        /*009c*/ 	.word	0x00000000
.L_1299:


//--------------------- .nv.info._ZN2at6native63_GLOBAL__N__862fb238_30_ForeachBinaryOpScalarTensor_cu_64fe0ca525multi_tensor_apply_kernelINS1_18TensorListMetadataILi1EEENS1_27BinaryOpScalarTensorFunctorIfLi1ELi1ELi0EEEJSt10multipliesIfEPffEEEvT_T0_DpT1_ --------------------------
	.section	.nv.info._ZN2at6native63_GLOBAL__N__862fb238_30_ForeachBinaryOpScalarTensor_cu_64fe0ca525multi_tensor_apply_kernelINS1_18TensorListMetadataILi1EEENS1_27BinaryOpScalarTensorFunctorIfLi1ELi1ELi0EEEJSt10multipliesIfEPffEEEvT_T0_DpT1_,"",@"SHT_CUDA_INFO"
	.sectionflags	@""
	.align	4


	//----- nvinfo : EIATTR_CUDA_API_VERSION
	.align		4
        /*0000*/ 	.byte	0x04, 0x37
        /*0002*/ 	.short	(.L_1301 - .L_1300)
.L_1300:
        /*0004*/ 	.word	0x00000082


	//----- nvinfo : EIATTR_SW2861232_WAR
	.align		4
.L_1301:
        /*0008*/ 	.byte	0x01, 0x35
	.zero		2


	//----- nvinfo : EIATTR_PARAM_CBANK
	.align		4
        /*000c*/ 	.byte	0x04, 0x0a
        /*000e*/ 	.short	(.L_1303 - .L_1302)
	.align		4
.L_1302:
        /*0010*/ 	.word	index@(.nv.constant0._ZN2at6native63_GLOBAL__N__862fb238_30_ForeachBinaryOpScalarTensor_cu_64fe0ca525multi_tensor_apply_kernelINS1_18TensorListMetadataILi1EEENS1_27BinaryOpScalarTensorFunctorIfLi1ELi1ELi0EEEJSt10multipliesIfEPffEEEvT_T0_DpT1_)
        /*0014*/ 	.short	0x0160
        /*0016*/ 	.short	0x0d3c


	//----- nvinfo : EIATTR_CBANK_PARAM_SIZE
	.align		4
.L_1303:
        /*0018*/ 	.byte	0x03, 0x19
        /*001a*/ 	.short	0x0d3c


	//----- nvinfo : EIATTR_KPARAM_INFO
	.align		4
        /*001c*/ 	.byte	0x04, 0x17
        /*001e*/ 	.short	(.L_1305 - .L_1304)
.L_1304:
        /*0020*/ 	.word	0x00000000
        /*0024*/ 	.short	0x0004
        /*0026*/ 	.short	0x0d38
        /*0028*/ 	.byte	0x00, 0xf0, 0x11, 0x00


	//----- nvinfo : EIATTR_KPARAM_INFO
	.align		4
.L_1305:
        /*002c*/ 	.byte	0x04, 0x17
        /*002e*/ 	.short	(.L_1307 - .L_1306)
.L_1306:
        /*0030*/ 	.word	0x00000000
        /*0034*/ 	.short	0x0003
        /*0036*/ 	.short	0x0d30
        /*0038*/ 	.byte	0x00, 0xf0, 0x21, 0x00


	//----- nvinfo : EIATTR_KPARAM_INFO
	.align		4
.L_1307:
        /*003c*/ 	.byte	0x04, 0x17
        /*003e*/ 	.short	(.L_1309 - .L_1308)
.L_1308:
        /*0040*/ 	.word	0x00000000
        /*0044*/ 	.short	0x0002
        /*0046*/ 	.short	0x0d29
        /*0048*/ 	.byte	0x00, 0xf0, 0x05, 0x00


	//----- nvinfo : EIATTR_KPARAM_INFO
	.align		4
.L_1309:
        /*004c*/ 	.byte	0x04, 0x17
        /*004e*/ 	.short	(.L_1311 - .L_1310)
.L_1310:
        /*0050*/ 	.word	0x00000000
        /*0054*/ 	.short	0x0001
        /*0056*/ 	.short	0x0d28
        /*0058*/ 	.byte	0x00, 0xf0, 0x05, 0x00


	//----- nvinfo : EIATTR_KPARAM_INFO
	.align		4
.L_1311:
        /*005c*/ 	.byte	0x04, 0x17
        /*005e*/ 	.short	(.L_1313 - .L_1312)
.L_1312:
        /*0060*/ 	.word	0x00000000
        /*0064*/ 	.short	0x0000
        /*0066*/ 	.short	0x0000
        /*0068*/ 	.byte	0x00, 0xf0, 0xa1, 0x34


	//----- nvinfo : EIATTR_MAXREG_COUNT
	.align		4
.L_1313:
        /*006c*/ 	.byte	0x03, 0x1b
        /*006e*/ 	.short	0x0080


	//----- nvinfo : EIATTR_MERCURY_ISA_VERSION
	.align		4
        /*0070*/ 	.byte	0x03, 0x5f
        /*0072*/ 	.short	0x0000


	//----- nvinfo : EIATTR_EXIT_INSTR_OFFSETS
	.align		4
        /*0074*/ 	.byte	0x04, 0x1c
        /*0076*/ 	.short	(.L_1315 - .L_1314)


	//   ....[0]....
.L_1314:
        /*0078*/ 	.word	0x00000140


	//   ....[1]....
        /*007c*/ 	.word	0x00000530


	//   ....[2]....
        /*0080*/ 	.word	0x00000590


	//   ....[3]....
        /*0084*/ 	.word	0x00000700


	//----- nvinfo : EIATTR_MAX_THREADS
	.align		4
.L_1315:
        /*0088*/ 	.byte	0x04, 0x05
        /*008a*/ 	.short	(.L_1317 - .L_1316)
.L_1316:
        /*008c*/ 	.word	0x00000200
        /*0090*/ 	.word	0x00000001
        /*0094*/ 	.word	0x00000001


	//----- nvinfo : EIATTR_CRS_STACK_SIZE
	.align		4
.L_1317:
        /*0098*/ 	.byte	0x04, 0x1e
        /*009a*/ 	.short	(.L_1319 - .L_1318)
.L_1318:
        /*009c*/ 	.word	0x00000000
.L_1319:


//--------------------- .nv.info._ZN2at6native63_GLOBAL__N__862fb238_30_ForeachBinaryOpScalarTensor_cu_64fe0ca525multi_tensor_apply_kernelINS1_18TensorListMetadataILi1EEENS1_27BinaryOpScalarTensorFunctorIdLi1ELi1ELi0EEEJSt10multipliesIdEPddEEEvT_T0_DpT1_ --------------------------
	.section	.nv.info._ZN2at6native63_GLOBAL__N__862fb238_30_ForeachBinaryOpScalarTensor_cu_64fe0ca525multi_tensor_apply_kernelINS1_18TensorListMetadataILi1EEENS1_27BinaryOpScalarTensorFunctorIdLi1ELi1ELi0EEEJSt10multipliesIdEPddEEEvT_T0_DpT1_,"",@"SHT_CUDA_INFO"
	.sectionflags	@""
	.align	4


	//----- nvinfo : EIATTR_CUDA_API_VERSION
	.align		4
        /*0000*/ 	.byte	0x04, 0x37
        /*0002*/ 	.short	(.L_1321 - .L_1320)
.L_1320:
        /*0004*/ 	.word	0x00000082


	//----- nvinfo : EIATTR_SW2861232_WAR
	.align		4
.L_1321:
        /*0008*/ 	.byte	0x01, 0x35
	.zero		2


	//----- nvinfo : EIATTR_PARAM_CBANK
	.align		4
        /*000c*/ 	.byte	0x04, 0x0a
        /*000e*/ 	.short	(.L_1323 - .L_1322)
	.align		4
.L_1322:
        /*0010*/ 	.word	index@(.nv.constant0._ZN2at6native63_GLOBAL__N__862fb238_30_ForeachBinaryOpScalarTensor_cu_64fe0ca525multi_tensor_apply_kernelINS1_18TensorListMetadataILi1EEENS1_27BinaryOpScalarTensorFunctorIdLi1ELi1ELi0EEEJSt10multipliesIdEPddEEEvT_T0_DpT1_)
        /*0014*/ 	.short	0x0160
        /*0016*/ 	.short	0x0d40


	//----- nvinfo : EIATTR_CBANK_PARAM_SIZE
	.align		4
.L_1323:
        /*0018*/ 	.byte	0x03, 0x19
        /*001a*/ 	.short	0x0d40


	//----- nvinfo : EIATTR_KPARAM_INFO
	.align		4
        /*001c*/ 	.byte	0x04, 0x17
        /*001e*/ 	.short	(.L_1325 - .L_1324)
.L_1324:
        /*0020*/ 	.word	0x00000000
        /*0024*/ 	.short	0x0004
        /*0026*/ 	.short	0x0d38
        /*0028*/ 	.byte	0x00, 0xf0, 0x21, 0x00


	//----- nvinfo : EIATTR_KPARAM_INFO
	.align		4
.L_1325:
        /*002c*/ 	.byte	0x04, 0x17
        /*002e*/ 	.short	(.L_1327 - .L_1326)
.L_1326:
        /*0030*/ 	.word	0x00000000
        /*0034*/ 	.short	0x0003
        /*0036*/ 	.short	0x0d30
        /*0038*/ 	.byte	0x00, 0xf0, 0x21, 0x00


	//----- nvinfo : EIATTR_KPARAM_INFO
	.align		4
.L_1327:
        /*003c*/ 	.byte	0x04, 0x17
        /*003e*/ 	.short	(.L_1329 - .L_1328)
.L_1328:
        /*0040*/ 	.word	0x00000000
        /*0044*/ 	.short	0x0002
        /*0046*/ 	.short	0x0d29
        /*0048*/ 	.byte	0x00, 0xf0, 0x05, 0x00


	//----- nvinfo : EIATTR_KPARAM_INFO
	.align		4
.L_1329:
        /*004c*/ 	.byte	0x04, 0x17
        /*004e*/ 	.short	(.L_1331 - .L_1330)
.L_1330:
        /*0050*/ 	.word	0x00000000
        /*0054*/ 	.short	0x0001
        /*0056*/ 	.short	0x0d28
        /*0058*/ 	.byte	0x00, 0xf0, 0x05, 0x00


	//----- nvinfo : EIATTR_KPARAM_INFO
	.align		4
.L_1331:
        /*005c*/ 	.byte	0x04, 0x17
        /*005e*/ 	.short	(.L_1333 - .L_1332)
.L_1332:
        /*0060*/ 	.word	0x00000000
        /*0064*/ 	.short	0x0000
        /*0066*/ 	.short	0x0000
        /*0068*/ 	.byte	0x00, 0xf0, 0xa1, 0x34


	//----- nvinfo : EIATTR_MAXREG_COUNT
	.align		4
.L_1333:
        /*006c*/ 	.byte	0x03, 0x1b
        /*006e*/ 	.short	0x0080


	//----- nvinfo : EIATTR_MERCURY_ISA_VERSION
	.align		4
        /*0070*/ 	.byte	0x03, 0x5f
        /*0072*/ 	.short	0x0000


	//----- nvinfo : EIATTR_EXIT_INSTR_OFFSETS
	.align		4
        /*0074*/ 	.byte	0x04, 0x1c
        /*0076*/ 	.short	(.L_1335 - .L_1334)


	//   ....[0]....
.L_1334:
        /*0078*/ 	.word	0x00000140


	//   ....[1]....
        /*007c*/ 	.word	0x00000540


	//   ....[2]....
        /*0080*/ 	.word	0x000005a0


	//   ....[3]....
        /*0084*/ 	.word	0x00000730


	//----- nvinfo : EIATTR_MAX_THREADS
	.align		4
.L_1335:
        /*0088*/ 	.byte	0x04, 0x05
        /*008a*/ 	.short	(.L_1337 - .L_1336)
.L_1336:
        /*008c*/ 	.word	0x00000200
        /*0090*/ 	.word	0x00000001
        /*0094*/ 	.word	0x00000001


	//----- nvinfo : EIATTR_CRS_STACK_SIZE
	.align		4
.L_1337:
        /*0098*/ 	.byte	0x04, 0x1e
        /*009a*/ 	.short	(.L_1339 - .L_1338)
.L_1338:
        /*009c*/ 	.word	0x00000000
.L_1339:


//--------------------- .nv.info._ZN2at6native63_GLOBAL__N__862fb238_30_ForeachBinaryOpScalarTensor_cu_64fe0ca525multi_tensor_apply_kernelINS1_18TensorListMetadataILi1EEENS1_27BinaryOpScalarTensorFunctorIsLi1ELi1ELi0EEEJSt10multipliesIsEPssEEEvT_T0_DpT1_ --------------------------
	.section	.nv.info._ZN2at6native63_GLOBAL__N__862fb238_30_ForeachBinaryOpScalarTensor_cu_64fe0ca525multi_tensor_apply_kernelINS1_18TensorListMetadataILi1EEENS1_27BinaryOpScalarTensorFunctorIsLi1ELi1ELi0EEEJSt10multipliesIsEPssEEEvT_T0_DpT1_,"",@"SHT_CUDA_INFO"
	.sectionflags	@""
	.align	4


	//----- nvinfo : EIATTR_CUDA_API_VERSION
	.align		4
        /*0000*/ 	.byte	0x04, 0x37
        /*0002*/ 	.short	(.L_1341 - .L_1340)
.L_1340:
        /*0004*/ 	.word	0x00000082


	//----- nvinfo : EIATTR_SW2861232_WAR
	.align		4
.L_1341:
        /*0008*/ 	.byte	0x01, 0x35
	.zero		2


	//----- nvinfo : EIATTR_PARAM_CBANK
	.align		4
        /*000c*/ 	.byte	0x04, 0x0a
        /*000e*/ 	.short	(.L_1343 - .L_1342)
	.align		4
.L_1342:
        /*0010*/ 	.word	index@(.nv.constant0._ZN2at6native63_GLOBAL__N__862fb238_30_ForeachBinaryOpScalarTensor_cu_64fe0ca525multi_tensor_apply_kernelINS1_18TensorListMetadataILi1EEENS1_27BinaryOpScalarTensorFunctorIsLi1ELi1ELi0EEEJSt10multipliesIsEPssEEEvT_T0_DpT1_)
        /*0014*/ 	.short	0x0160
        /*0016*/ 	.short	0x0d3a


	//----- nvinfo : EIATTR_CBANK_PARAM_SIZE
	.align		4
.L_1343:
        /*0018*/ 	.byte	0x03, 0x19
        /*001a*/ 	.short	0x0d3a


	//----- nvinfo : EIATTR_KPARAM_INFO
	.align		4
        /*001c*/ 	.byte	0x04, 0x17
        /*001e*/ 	.short	(.L_1345 - .L_1344)
.L_1344:
        /*0020*/ 	.word	0x00000000
        /*0024*/ 	.short	0x0004
        /*0026*/ 	.short	0x0d38
        /*0028*/ 	.byte	0x00, 0xf0, 0x09, 0x00


	//----- nvinfo : EIATTR_KPARAM_INFO
	.align		4
.L_1345:
        /*002c*/ 	.byte	0x04, 0x17
        /*002e*/ 	.short	(.L_1347 - .L_1346)
.L_1346:
        /*0030*/ 	.word	0x00000000
        /*0034*/ 	.short	0x0003
        /*0036*/ 	.short	0x0d30
        /*0038*/ 	.byte	0x00, 0xf0, 0x21, 0x00


	//----- nvinfo : EIATTR_KPARAM_INFO
	.align		4
.L_1347:
        /*003c*/ 	.byte	0x04, 0x17
        /*003e*/ 	.short	(.L_1349 - .L_1348)
.L_1348:
        /*0040*/ 	.word	0x00000000
        /*0044*/ 	.short	0x0002
        /*0046*/ 	.short	0x0d29
        /*0048*/ 	.byte	0x00, 0xf0, 0x05, 0x00


	//----- nvinfo : EIATTR_KPARAM_INFO
	.align		4
.L_1349:
        /*004c*/ 	.byte	0x04, 0x17
        /*004e*/ 	.short	(.L_1351 - .L_1350)
.L_1350:
        /*0050*/ 	.word	0x00000000
        /*0054*/ 	.short	0x0001
        /*0056*/ 	.short	0x0d28
        /*0058*/ 	.byte	0x00, 0xf0, 0x05, 0x00


	//----- nvinfo : EIATTR_KPARAM_INFO
	.align		4
.L_1351:
        /*005c*/ 	.byte	0x04, 0x17
        /*005e*/ 	.short	(.L_1353 - .L_1352)
.L_1352:
        /*0060*/ 	.word	0x00000000
        /*0064*/ 	.short	0x0000
        /*0066*/ 	.short	0x0000
        /*0068*/ 	.byte	0x00, 0xf0, 0xa1, 0x34


	//----- nvinfo : EIATTR_MAXREG_COUNT
	.align		4
.L_1353:
        /*006c*/ 	.byte	0x03, 0x1b
        /*006e*/ 	.short	0x0080


	//----- nvinfo : EIATTR_MERCURY_ISA_VERSION
	.align		4
        /*0070*/ 	.byte	0x03, 0x5f
        /*0072*/ 	.short	0x0000


	//----- nvinfo : EIATTR_EXIT_INSTR_OFFSETS
	.align		4
        /*0074*/ 	.byte	0x04, 0x1c
        /*0076*/ 	.short	(.L_1355 - .L_1354)


	//   ....[0]....
.L_1354:
        /*0078*/ 	.word	0x00000140


	//   ....[1]....
        /*007c*/ 	.word	0x00000670


	//   ....[2]....
        /*0080*/ 	.word	0x000006d0


	//   ....[3]....
        /*0084*/ 	.word	0x00000980


	//----- nvinfo : EIATTR_MAX_THREADS
	.align		4
.L_1355:
        /*0088*/ 	.byte	0x04, 0x05
        /*008a*/ 	.short	(.L_1357 - .L_1356)
.L_1356:
        /*008c*/ 	.word	0x00000200
        /*0090*/ 	.word	0x00000001
        /*0094*/ 	.word	0x00000001


	//----- nvinfo : EIATTR_CRS_STACK_SIZE
	.align		4
.L_1357:
        /*0098*/ 	.byte	0x04, 0x1e
        /*009a*/ 	.short	(.L_1359 - .L_1358)
.L_1358:
        /*009c*/ 	.word	0x00000000
.L_1359:


//--------------------- .nv.info._ZN2at6native63_GLOBAL__N__862fb238_30_ForeachBinaryOpScalarTensor_cu_64fe0ca525multi_tensor_apply_kernelINS1_18TensorListMetadataILi1EEENS1_27BinaryOpScalarTensorFunctorIlLi1ELi1ELi0EEEJSt10multipliesIlEPllEEEvT_T0_DpT1_ --------------------------
	.section	.nv.info._ZN2at6native63_GLOBAL__N__862fb238_30_ForeachBinaryOpScalarTensor_cu_64fe0ca525multi_tensor_apply_kernelINS1_18TensorListMetadataILi1EEENS1_27BinaryOpScalarTensorFunctorIlLi1ELi1ELi0EEEJSt10multipliesIlEPllEEEvT_T0_DpT1_,"",@"SHT_CUDA_INFO"
	.sectionflags	@""
	.align	4


	//----- nvinfo : EIATTR_CUDA_API_VERSION
	.align		4
        /*0000*/ 	.byte	0x04, 0x37
        /*0002*/ 	.short	(.L_1361 - .L_1360)
.L_1360:
        /*0004*/ 	.word	0x00000082


	//----- nvinfo : EIATTR_SW2861232_WAR
	.align		4
.L_1361:
        /*0008*/ 	.byte	0x01, 0x35
	.zero		2


	//----- nvinfo : EIATTR_PARAM_CBANK
	.align		4
        /*000c*/ 	.byte	0x04, 0x0a
        /*000e*/ 	.short	(.L_1363 - .L_1362)
	.align		4
.L_1362:
        /*0010*/ 	.word	index@(.nv.constant0._ZN2at6native63_GLOBAL__N__862fb238_30_ForeachBinaryOpScalarTensor_cu_64fe0ca525multi_tensor_apply_kernelINS1_18TensorListMetadataILi1EEENS1_27BinaryOpScalarTensorFunctorIlLi1ELi1ELi0EEEJSt10multipliesIlEPllEEEvT_T0_DpT1_)
        /*0014*/ 	.short	0x0160
        /*0016*/ 	.short	0x0d40


	//----- nvinfo : EIATTR_CBANK_PARAM_SIZE
	.align		4
.L_1363:
        /*0018*/ 	.byte	0x03, 0x19
        /*001a*/ 	.short	0x0d40


	//----- nvinfo : EIATTR_KPARAM_INFO
	.align		4
        /*001c*/ 	.byte	0x04, 0x17
        /*001e*/ 	.short	(.L_1365 - .L_1364)
.L_1364:
        /*0020*/ 	.word	0x00000000
        /*0024*/ 	.short	0x0004
        /*0026*/ 	.short	0x0d38
        /*0028*/ 	.byte	0x00, 0xf0, 0x21, 0x00


	//----- nvinfo : EIATTR_KPARAM_INFO
	.align		4
.L_1365:
        /*002c*/ 	.byte	0x04, 0x17
        /*002e*/ 	.short	(.L_1367 - .L_1366)
.L_1366:
        /*0030*/ 	.word	0x00000000
        /*0034*/ 	.short	0x0003
        /*0036*/ 	.short	0x0d30
        /*0038*/ 	.byte	0x00, 0xf0, 0x21, 0x00


	//----- nvinfo : EIATTR_KPARAM_INFO
	.align		4
.L_1367:
        /*003c*/ 	.byte	0x04, 0x17
        /*003e*/ 	.short	(.L_1369 - .L_1368)
.L_1368:
        /*0040*/ 	.word	0x00000000
        /*0044*/ 	.short	0x0002
        /*0046*/ 	.short	0x0d29
        /*0048*/ 	.byte	0x00, 0xf0, 0x05, 0x00


	//----- nvinfo : EIATTR_KPARAM_INFO
	.align		4
.L_1369:
        /*004c*/ 	.byte	0x04, 0x17
        /*004e*/ 	.short	(.L_1371 - .L_1370)
.L_1370:
        /*0050*/ 	.word	0x00000000
        /*0054*/ 	.short	0x0001
        /*0056*/ 	.short	0x0d28
        /*0058*/ 	.byte	0x00, 0xf0, 0x05, 0x00


	//----- nvinfo : EIATTR_KPARAM_INFO
	.align		4
.L_1371:
        /*005c*/ 	.byte	0x04, 0x17
        /*005e*/ 	.short	(.L_1373 - .L_1372)
.L_1372:
        /*0060*/ 	.word	0x00000000
        /*0064*/ 	.short	0x0000
        /*0066*/ 	.short	0x0000
        /*0068*/ 	.byte	0x00, 0xf0, 0xa1, 0x34


	//----- nvinfo : EIATTR_MAXREG_COUNT
	.align		4
.L_1373:
        /*006c*/ 	.byte	0x03, 0x1b
        /*006e*/ 	.short	0x0080


	//----- nvinfo : EIATTR_MERCURY_ISA_VERSION
	.align		4
        /*0070*/ 	.byte	0x03, 0x5f
        /*0072*/ 	.short	0x0000


	//----- nvinfo : EIATTR_EXIT_INSTR_OFFSETS
	.align		4
        /*0074*/ 	.byte	0x04, 0x1c
        /*0076*/ 	.short	(.L_1375 - .L_1374)


	//   ....[0]....
.L_1374:
        /*0078*/ 	.word	0x00000140


	//   ....[1]....
        /*007c*/ 	.word	0x000006f0


	//   ....[2]....
        /*0080*/ 	.word	0x00000750


	//   ....[3]....
        /*0084*/ 	.word	0x00000ad0


	//----- nvinfo : EIATTR_MAX_THREADS
	.align		4
.L_1375:
        /*0088*/ 	.byte	0x04, 0x05
        /*008a*/ 	.short	(.L_1377 - .L_1376)
.L_1376:
        /*008c*/ 	.word	0x00000200
        /*0090*/ 	.word	0x00000001
        /*0094*/ 	.word	0x00000001


	//----- nvinfo : EIATTR_CRS_STACK_SIZE
	.align		4
.L_1377:
        /*0098*/ 	.byte	0x04, 0x1e
        /*009a*/ 	.short	(.L_1379 - .L_1378)
.L_1378:
        /*009c*/ 	.word	0x00000000
.L_1379:


//--------------------- .nv.info._ZN2at6native63_GLOBAL__N__862fb238_30_ForeachBinaryOpScalarTensor_cu_64fe0ca525multi_tensor_apply_kernelINS1_18TensorListMetadataILi1EEENS1_27BinaryOpScalarTensorFunctorIiLi1ELi1ELi0EEEJSt10multipliesIiEPiiEEEvT_T0_DpT1_ --------------------------
	.section	.nv.info._ZN2at6native63_GLOBAL__N__862fb238_30_ForeachBinaryOpScalarTensor_cu_64fe0ca525multi_tensor_apply_kernelINS1_18TensorListMetadataILi1EEENS1_27BinaryOpScalarTensorFunctorIiLi1ELi1ELi0EEEJSt10multipliesIiEPiiEEEvT_T0_DpT1_,"",@"SHT_CUDA_INFO"
	.sectionflags	@""
	.align	4


	//----- nvinfo : EIATTR_CUDA_API_VERSION
	.align		4
        /*0000*/ 	.byte	0x04, 0x37
        /*0002*/ 	.short	(.L_1381 - .L_1380)
.L_1380:
        /*0004*/ 	.word	0x00000082


	//----- nvinfo : EIATTR_SW2861232_WAR
	.align		4
.L_1381:
        /*0008*/ 	.byte	0x01, 0x35
	.zero		2


	//----- nvinfo : EIATTR_PARAM_CBANK
	.align		4
        /*000c*/ 	.byte	0x04, 0x0a
        /*000e*/ 	.short	(.L_1383 - .L_1382)
	.align		4
.L_1382:
        /*0010*/ 	.word	index@(.nv.constant0._ZN2at6native63_GLOBAL__N__862fb238_30_ForeachBinaryOpScalarTensor_cu_64fe0ca525multi_tensor_apply_kernelINS1_18TensorListMetadataILi1EEENS1_27BinaryOpScalarTensorFunctorIiLi1ELi1ELi0EEEJSt10multipliesIiEPiiEEEvT_T0_DpT1_)
        /*0014*/ 	.short	0x0160
        /*0016*/ 	.short	0x0d3c


	//----- nvinfo : EIATTR_CBANK_PARAM_SIZE
	.align		4
.L_1383:
        /*0018*/ 	.byte	0x03, 0x19
        /*001a*/ 	.short	0x0d3c


	//----- nvinfo : EIATTR_KPARAM_INFO
	.align		4
        /*001c*/ 	.byte	0x04, 0x17
        /*001e*/ 	.short	(.L_1385 - .L_1384)
.L_1384:
        /*0020*/ 	.word	0x00000000
        /*0024*/ 	.short	0x0004
        /*0026*/ 	.short	0x0d38
        /*0028*/ 	.byte	0x00, 0xf0, 0x11, 0x00


	//----- nvinfo : EIATTR_KPARAM_INFO
	.align		4
.L_1385:
        /*002c*/ 	.byte	0x04, 0x17
        /*002e*/ 	.short	(.L_1387 - .L_1386)
.L_1386:
        /*0030*/ 	.word	0x00000000
        /*0034*/ 	.short	0x0003
        /*0036*/ 	.short	0x0d30
        /*0038*/ 	.byte	0x00, 0xf0, 0x21, 0x00


	//----- nvinfo : EIATTR_KPARAM_INFO
	.align		4
.L_1387:
        /*003c*/ 	.byte	0x04, 0x17
        /*003e*/ 	.short	(.L_1389 - .L_1388)
.L_1388:
        /*0040*/ 	.word	0x00000000
        /*0044*/ 	.short	0x0002
        /*0046*/ 	.short	0x0d29
        /*0048*/ 	.byte	0x00, 0xf0, 0x05, 0x00


	//----- nvinfo : EIATTR_KPARAM_INFO
	.align		4
.L_1389:
        /*004c*/ 	.byte	0x04, 0x17
        /*004e*/ 	.short	(.L_1391 - .L_1390)
.L_1390:
        /*0050*/ 	.word	0x00000000
        /*0054*/ 	.short	0x0001
        /*0056*/ 	.short	0x0d28
        /*0058*/ 	.byte	0x00, 0xf0, 0x05, 0x00


	//----- nvinfo : EIATTR_KPARAM_INFO
	.align		4
.L_1391:
        /*005c*/ 	.byte	0x04, 0x17
        /*005e*/ 	.short	(.L_1393 - .L_1392)
.L_1392:
        /*0060*/ 	.word	0x00000000
        /*0064*/ 	.short	0x0000
        /*0066*/ 	.short	0x0000
        /*0068*/ 	.byte	0x00, 0xf0, 0xa1, 0x34


	//----- nvinfo : EIATTR_MAXREG_COUNT
	.align		4
.L_1393:
        /*006c*/ 	.byte	0x03, 0x1b
        /*006e*/ 	.short	0x0080


	//----- nvinfo : EIATTR_MERCURY_ISA_VERSION
	.align		4
        /*0070*/ 	.byte	0x03, 0x5f
        /*0072*/ 	.short	0x0000


	//----- nvinfo : EIATTR_EXIT_INSTR_OFFSETS
	.align		4
        /*0074*/ 	.byte	0x04, 0x1c
        /*0076*/ 	.short	(.L_1395 - .L_1394)


	//   ....[0]....
.L_1394:
        /*0078*/ 	.word	0x00000140


	//   ....[1]....
        /*007c*/ 	.word	0x00000520


	//   ....[2]....
        /*0080*/ 	.word	0x00000580


	//   ....[3]....
        /*0084*/ 	.word	0x000006f0


	//----- nvinfo : EIATTR_MAX_THREADS
	.align		4
.L_1395:
        /*0088*/ 	.byte	0x04, 0x05
        /*008a*/ 	.short	(.L_1397 - .L_1396)
.L_1396:
        /*008c*/ 	.word	0x00000200
        /*0090*/ 	.word	0x00000001
        /*0094*/ 	.word	0x00000001


	//----- nvinfo : EIATTR_CRS_STACK_SIZE
	.align		4
.L_1397:
        /*0098*/ 	.byte	0x04, 0x1e
        /*009a*/ 	.short	(.L_1399 - .L_1398)
.L_1398:
        /*009c*/ 	.word	0x00000000
.L_1399:


//--------------------- .nv.info._ZN2at6native63_GLOBAL__N__862fb238_30_ForeachBinaryOpScalarTensor_cu_64fe0ca525multi_tensor_apply_kernelINS1_18TensorListMetadataILi1EEENS1_27BinaryOpScalarTensorFunctorIaLi1ELi1ELi0EEEJSt10multipliesIaEPaaEEEvT_T0_DpT1_ --------------------------
	.section	.nv.info._ZN2at6native63_GLOBAL__N__862fb238_30_ForeachBinaryOpScalarTensor_cu_64fe0ca525multi_tensor_apply_kernelINS1_18TensorListMetadataILi1EEENS1_27BinaryOpScalarTensorFunctorIaLi1ELi1ELi0EEEJSt10multipliesIaEPaaEEEvT_T0_DpT1_,"",@"SHT_CUDA_INFO"
	.sectionflags	@""
	.align	4


	//----- nvinfo : EIATTR_CUDA_API_VERSION
	.align		4
        /*0000*/ 	.byte	0x04, 0x37
        /*0002*/ 	.short	(.L_1401 - .L_1400)
.L_1400:
        /*0004*/ 	.word	0x00000082


	//----- nvinfo : EIATTR_SW2861232_WAR
	.align		4
.L_1401:
        /*0008*/ 	.byte	0x01, 0x35
	.zero		2


	//----- nvinfo : EIATTR_PARAM_CBANK
	.align		4
        /*000c*/ 	.byte	0x04, 0x0a
        /*000e*/ 	.short	(.L_1403 - .L_1402)
	.align		4
.L_1402:
        /*0010*/ 	.word	index@(.nv.constant0._ZN2at6native63_GLOBAL__N__862fb238_30_ForeachBinaryOpScalarTensor_cu_64fe0ca525multi_tensor_apply_kernelINS1_18TensorListMetadataILi1EEENS1_27BinaryOpScalarTensorFunctorIaLi1ELi1ELi0EEEJSt10multipliesIaEPaaEEEvT_T0_DpT1_)
        /*0014*/ 	.short	0x0160
        /*0016*/ 	.short	0x0d39


	//----- nvinfo : EIATTR_CBANK_PARAM_SIZE
	.align		4
.L_1403:
        /*0018*/ 	.byte	0x03, 0x19
        /*001a*/ 	.short	0x0d39


	//----- nvinfo : EIATTR_KPARAM_INFO
	.align		4
        /*001c*/ 	.byte	0x04, 0x17
        /*001e*/ 	.short	(.L_1405 - .L_1404)
.L_1404:
        /*0020*/ 	.word	0x00000000
        /*0024*/ 	.short	0x0004
        /*0026*/ 	.short	0x0d38
        /*0028*/ 	.byte	0x00, 0xf0, 0x05, 0x00


	//----- nvinfo : EIATTR_KPARAM_INFO
	.align		4
.L_1405:
        /*002c*/ 	.byte	0x04, 0x17
        /*002e*/ 	.short	(.L_1407 - .L_1406)
.L_1406:
        /*0030*/ 	.word	0x00000000
        /*0034*/ 	.short	0x0003
        /*0036*/ 	.short	0x0d30
        /*0038*/ 	.byte	0x00, 0xf0, 0x21, 0x00


	//----- nvinfo : EIATTR_KPARAM_INFO
	.align		4
.L_1407:
        /*003c*/ 	.byte	0x04, 0x17
        /*003e*/ 	.short	(.L_1409 - .L_1408)
.L_1408:
        /*0040*/ 	.word	0x00000000
        /*0044*/ 	.short	0x0002
        /*0046*/ 	.short	0x0d29
        /*0048*/ 	.byte	0x00, 0xf0, 0x05, 0x00


	//----- nvinfo : EIATTR_KPARAM_INFO
	.align		4
.L_1409:
        /*004c*/ 	.byte	0x04, 0x17
        /*004e*/ 	.short	(.L_1411 - .L_1410)
.L_1410:
        /*0050*/ 	.word	0x00000000
        /*0054*/ 	.short	0x0001
        /*0056*/ 	.short	0x0d28
        /*0058*/ 	.byte	0x00, 0xf0, 0x05, 0x00


	//----- nvinfo : EIATTR_KPARAM_INFO
	.align		4
.L_1411:
        /*005c*/ 	.byte	0x04, 0x17
        /*005e*/ 	.short	(.L_1413 - .L_1412)
.L_1412:
        /*0060*/ 	.word	0x00000000
        /*0064*/ 	.short	0x0000
        /*0066*/ 	.short	0x0000
        /*0068*/ 	.byte	0x00, 0xf0, 0xa1, 0x34


	//----- nvinfo : EIATTR_MAXREG_COUNT
	.align		4
.L_1413:
        /*006c*/ 	.byte	0x03, 0x1b
        /*006e*/ 	.short	0x0080


	//----- nvinfo : EIATTR_MERCURY_ISA_VERSION
	.align		4
        /*0070*/ 	.byte	0x03, 0x5f
        /*0072*/ 	.short	0x0000


	//----- nvinfo : EIATTR_EXIT_INSTR_OFFSETS
	.align		4
        /*0074*/ 	.byte	0x04, 0x1c
        /*0076*/ 	.short	(.L_1415 - .L_1414)


	//   ....[0]....
.L_1414:
        /*0078*/ 	.word	0x00000130


	//   ....[1]....
        /*007c*/ 	.word	0x00000630


	//   ....[2]....
        /*0080*/ 	.word	0x00000690


	//   ....[3]....
        /*0084*/ 	.word	0x00000910


	//----- nvinfo : EIATTR_MAX_THREADS
	.align		4
.L_1415:
        /*0088*/ 	.byte	0x04, 0x05
        /*008a*/ 	.short	(.L_1417 - .L_1416)
.L_1416:
        /*008c*/ 	.word	0x00000200
        /*0090*/ 	.word	0x00000001
        /*0094*/ 	.word	0x00000001


	//----- nvinfo : EIATTR_CRS_STACK_SIZE
	.align		4
.L_1417:
        /*0098*/ 	.byte	0x04, 0x1e
        /*009a*/ 	.short	(.L_1419 - .L_1418)
.L_1418:
        /*009c*/ 	.word	0x00000000
.L_1419:


//--------------------- .nv.info._ZN2at6native63_GLOBAL__N__862fb238_30_ForeachBinaryOpScalarTensor_cu_64fe0ca525multi_tensor_apply_kernelINS1_18TensorListMetadataILi1EEENS1_27BinaryOpScalarTensorFunctorIhLi1ELi1ELi0EEEJSt10multipliesIhEPhhEEEvT_T0_DpT1_ --------------------------
	.section	.nv.info._ZN2at6native63_GLOBAL__N__862fb238_30_ForeachBinaryOpScalarTensor_cu_64fe0ca525multi_tensor_apply_kernelINS1_18TensorListMetadataILi1EEENS1_27BinaryOpScalarTensorFunctorIhLi1ELi1ELi0EEEJSt10multipliesIhEPhhEEEvT_T0_DpT1_,"",@"SHT_CUDA_INFO"
	.sectionflags	@""
	.align	4


	//----- nvinfo : EIATTR_CUDA_API_VERSION
	.align		4
        /*0000*/ 	.byte	0x04, 0x37
        /*0002*/ 	.short	(.L_1421 - .L_1420)
.L_1420:
        /*0004*/ 	.word	0x00000082


	//----- nvinfo : EIATTR_SW2861232_WAR
	.align		4
.L_1421:
        /*0008*/ 	.byte	0x01, 0x35
	.zero		2


	//----- nvinfo : EIATTR_PARAM_CBANK
	.align		4
        /*000c*/ 	.byte	0x04, 0x0a
        /*000e*/ 	.short	(.L_1423 - .L_1422)
	.align		4
.L_1422:
        /*0010*/ 	.word	index@(.nv.constant0._ZN2at6native63_GLOBAL__N__862fb238_30_ForeachBinaryOpScalarTensor_cu_64fe0ca525multi_tensor_apply_kernelINS1_18TensorListMetadataILi1EEENS1_27BinaryOpScalarTensorFunctorIhLi1ELi1ELi0EEEJSt10multipliesIhEPhhEEEvT_T0_DpT1_)
        /*0014*/ 	.short	0x0160
        /*0016*/ 	.short	0x0d39


	//----- nvinfo : EIATTR_CBANK_PARAM_SIZE
	.align		4
.L_1423:
        /*0018*/ 	.byte	0x03, 0x19
        /*001a*/ 	.short	0x0d39


	//----- nvinfo : EIATTR_KPARAM_INFO
	.align		4
        /*001c*/ 	.byte	0x04, 0x17
        /*001e*/ 	.short	(.L_1425 - .L_1424)
.L_1424:
        /*0020*/ 	.word	0x00000000
        /*0024*/ 	.short	0x0004
        /*0026*/ 	.short	0x0d38
        /*0028*/ 	.byte	0x00, 0xf0, 0x05, 0x00


	//----- nvinfo : EIATTR_KPARAM_INFO
	.align		4
.L_1425:
        /*002c*/ 	.byte	0x04, 0x17
        /*002e*/ 	.short	(.L_1427 - .L_1426)
.L_1426:
        /*0030*/ 	.word	0x00000000
        /*0034*/ 	.short	0x0003
        /*0036*/ 	.short	0x0d30
        /*0038*/ 	.byte	0x00, 0xf0, 0x21, 0x00


	//----- nvinfo : EIATTR_KPARAM_INFO
	.align		4
.L_1427:
        /*003c*/ 	.byte	0x04, 0x17
        /*003e*/ 	.short	(.L_1429 - .L_1428)
.L_1428:
        /*0040*/ 	.word	0x00000000
        /*0044*/ 	.short	0x0002
        /*0046*/ 	.short	0x0d29
        /*0048*/ 	.byte	0x00, 0xf0, 0x05, 0x00


	//----- nvinfo : EIATTR_KPARAM_INFO
	.align		4
.L_1429:
        /*004c*/ 	.byte	0x04, 0x17
        /*004e*/ 	.short	(.L_1431 - .L_1430)
.L_1430:
        /*0050*/ 	.word	0x00000000
        /*0054*/ 	.short	0x0001
        /*0056*/ 	.short	0x0d28
        /*0058*/ 	.byte	0x00, 0xf0, 0x05, 0x00


	//----- nvinfo : EIATTR_KPARAM_INFO
	.align		4
.L_1431:
        /*005c*/ 	.byte	0x04, 0x17
        /*005e*/ 	.short	(.L_1433 - .L_1432)
.L_1432:
        /*0060*/ 	.word	0x00000000
        /*0064*/ 	.short	0x0000
        /*0066*/ 	.short	0x0000
        /*0068*/ 	.byte	0x00, 0xf0, 0xa1, 0x34


	//----- nvinfo : EIATTR_MAXREG_COUNT
	.align		4
.L_1433:
        /*006c*/ 	.byte	0x03, 0x1b
        /*006e*/ 	.short	0x0080


	//----- nvinfo : EIATTR_MERCURY_ISA_VERSION
	.align		4
        /*0070*/ 	.byte	0x03, 0x5f
        /*0072*/ 	.short	0x0000


	//----- nvinfo : EIATTR_EXIT_INSTR_OFFSETS
	.align		4
        /*0074*/ 	.byte	0x04, 0x1c
        /*0076*/ 	.short	(.L_1435 - .L_1434)


	//   ....[0]....
.L_1434:
        /*0078*/ 	.word	0x00000140


	//   ....[1]....
        /*007c*/ 	.word	0x00000640


	//   ....[2]....
        /*0080*/ 	.word	0x000006a0


	//   ....[3]....
        /*0084*/ 	.word	0x00000920


	//----- nvinfo : EIATTR_MAX_THREADS
	.align		4
.L_1435:
        /*0088*/ 	.byte	0x04, 0x05
        /*008a*/ 	.short	(.L_1437 - .L_1436)
.L_1436:
        /*008c*/ 	.word	0x00000200
        /*0090*/ 	.word	0x00000001
        /*0094*/ 	.word	0x00000001


	//----- nvinfo : EIATTR_CRS_STACK_SIZE
	.align		4
.L_1437:
        /*0098*/ 	.byte	0x04, 0x1e
        /*009a*/ 	.short	(.L_1439 - .L_1438)
.L_1438:
        /*009c*/ 	.word	0x00000000
.L_1439:


//--------------------- .nv.info._ZN2at6native63_GLOBAL__N__862fb238_30_ForeachBinaryOpScalarTensor_cu_64fe0ca525multi_tensor_apply_kernelINS1_18TensorListMetadataILi2EEENS1_27BinaryOpScalarTensorFunctorIN3c108BFloat16ELi2ELi1ELi1EEEJSt4plusIfEPS7_fEEEvT_T0_DpT1_ --------------------------
	.section	.nv.info._ZN2at6native63_GLOBAL__N__862fb238_30_ForeachBinaryOpScalarTensor_cu_64fe0ca525multi_tensor_apply_kernelINS1_18TensorListMetadataILi2EEENS1_27BinaryOpScalarTensorFunctorIN3c108BFloat16ELi2ELi1ELi1EEEJSt4plusIfEPS7_fEEEvT_T0_DpT1_,"",@"SHT_CUDA_INFO"
	.sectionflags	@""
	.align	4


	//----- nvinfo : EIATTR_CUDA_API_VERSION
	.align		4
        /*0000*/ 	.byte	0x04, 0x37
        /*0002*/ 	.short	(.L_1441 - .L_1440)
.L_1440:
        /*0004*/ 	.word	0x00000082


	//----- nvinfo : EIATTR_SW2861232_WAR
	.align		4
.L_1441:
        /*0008*/ 	.byte	0x01, 0x35
	.zero		2


	//----- nvinfo : EIATTR_PARAM_CBANK
	.align		4
        /*000c*/ 	.byte	0x04, 0x0a
        /*000e*/ 	.short	(.L_1443 - .L_1442)
	.align		4
.L_1442:
        /*0010*/ 	.word	index@(.nv.constant0._ZN2at6native63_GLOBAL__N__862fb238_30_ForeachBinaryOpScalarTensor_cu_64fe0ca525multi_tensor_apply_kernelINS1_18TensorListMetadataILi2EEENS1_27BinaryOpScalarTensorFunctorIN3c108BFloat16ELi2ELi1ELi1EEEJSt4plusIfEPS7_fEEEvT_T0_DpT1_)
        /*0014*/ 	.short	0x0160
        /*0016*/ 	.short	0x0c5c


	//----- nvinfo : EIATTR_CBANK_PARAM_SIZE
	.align		4
.L_1443:
        /*0018*/ 	.byte	0x03, 0x19
        /*001a*/ 	.short	0x0c5c


	//----- nvinfo : EIATTR_KPARAM_INFO
	.align		4
        /*001c*/ 	.byte	0x04, 0x17
        /*001e*/ 	.short	(.L_1445 - .L_1444)
.L_1444:
        /*0020*/ 	.word	0x00000000
        /*0024*/ 	.short	0x0004
        /*0026*/ 	.short	0x0c58
        /*0028*/ 	.byte	0x00, 0xf0, 0x11, 0x00


	//----- nvinfo : EIATTR_KPARAM_INFO
	.align		4
.L_1445:
        /*002c*/ 	.byte	0x04, 0x17
        /*002e*/ 	.short	(.L_1447 - .L_1446)
.L_1446:
        /*0030*/ 	.word	0x00000000
        /*0034*/ 	.short	0x0003
        /*0036*/ 	.short	0x0c50
        /*0038*/ 	.byte	0x00, 0xf0, 0x21, 0x00


	//----- nvinfo : EIATTR_KPARAM_INFO
	.align		4
.L_1447:
        /*003c*/ 	.byte	0x04, 0x17
        /*003e*/ 	.short	(.L_1449 - .L_1448)
.L_1448:
        /*0040*/ 	.word	0x00000000
        /*0044*/ 	.short	0x0002
        /*0046*/ 	.short	0x0c49
        /*0048*/ 	.byte	0x00, 0xf0, 0x05, 0x00


	//----- nvinfo : EIATTR_KPARAM_INFO
	.align		4
.L_1449:
        /*004c*/ 	.byte	0x04, 0x17
        /*004e*/ 	.short	(.L_1451 - .L_1450)
.L_1450:
        /*0050*/ 	.word	0x00000000
        /*0054*/ 	.short	0x0001
        /*0056*/ 	.short	0x0c48
        /*0058*/ 	.byte	0x00, 0xf0, 0x05, 0x00


	//----- nvinfo : EIATTR_KPARAM_INFO
	.align		4
.L_1451:
        /*005c*/ 	.byte	0x04, 0x17
        /*005e*/ 	.short	(.L_1453 - .L_1452)
.L_1452:
        /*0060*/ 	.word	0x00000000
        /*0064*/ 	.short	0x0000
        /*0066*/ 	.short	0x0000
        /*0068*/ 	.byte	0x00, 0xf0, 0x21, 0x31


	//----- nvinfo : EIATTR_MAXREG_COUNT
	.align		4
.L_1453:
        /*006c*/ 	.byte	0x03, 0x1b
        /*006e*/ 	.short	0x0080


	//----- nvinfo : EIATTR_MERCURY_ISA_VERSION
	.align		4
        /*0070*/ 	.byte	0x03, 0x5f
        /*0072*/ 	.short	0x0000


	//----- nvinfo : EIATTR_EXIT_INSTR_OFFSETS
	.align		4
        /*0074*/ 	.byte	0x04, 0x1c
        /*0076*/ 	.short	(.L_1455 - .L_1454)


	//   ....[0]....
.L_1454:
        /*0078*/ 	.word	0x00000160


	//   ....[1]....
        /*007c*/ 	.word	0x00000670


	//   ....[2]....
        /*0080*/ 	.word	0x000006d0


	//   ....[3]....
        /*0084*/ 	.word	0x000008e0


	//----- nvinfo : EIATTR_MAX_THREADS
	.align		4
.L_1455:
        /*0088*/ 	.byte	0x04, 0x05
        /*008a*/ 	.short	(.L_1457 - .L_1456)
.L_1456:
        /*008c*/ 	.word	0x00000200
        /*0090*/ 	.word	0x00000001
        /*0094*/ 	.word	0x00000001


	//----- nvinfo : EIATTR_CRS_STACK_SIZE
	.align		4
.L_1457:
        /*0098*/ 	.byte	0x04, 0x1e
        /*009a*/ 	.short	(.L_1459 - .L_1458)
.L_1458:
        /*009c*/ 	.word	0x00000000
.L_1459:


//--------------------- .nv.info._ZN2at6native63_GLOBAL__N__862fb238_30_ForeachBinaryOpScalarTensor_cu_64fe0ca525multi_tensor_apply_kernelINS1_18TensorListMetadataILi2EEENS1_27BinaryOpScalarTensorFunctorIN3c104HalfELi2ELi1ELi1EEEJSt4plusIfEPS7_fEEEvT_T0_DpT1_ --------------------------
	.section	.nv.info._ZN2at6native63_GLOBAL__N__862fb238_30_ForeachBinaryOpScalarTensor_cu_64fe0ca525multi_tensor_apply_kernelINS1_18TensorListMetadataILi2EEENS1_27BinaryOpScalarTensorFunctorIN3c104HalfELi2ELi1ELi1EEEJSt4plusIfEPS7_fEEEvT_T0_DpT1_,"",@"SHT_CUDA_INFO"
	.sectionflags	@""
	.align	4


	//----- nvinfo : EIATTR_CUDA_API_VERSION
	.align		4
        /*0000*/ 	.byte	0x04, 0x37
        /*0002*/ 	.short	(.L_1461 - .L_1460)
.L_1460:
        /*0004*/ 	.word	0x00000082


	//----- nvinfo : EIATTR_SW2861232_WAR
	.align		4
.L_1461:
        /*0008*/ 	.byte	0x01, 0x35
	.zero		2


	//----- nvinfo : EIATTR_PARAM_CBANK
	.align		4
        /*000c*/ 	.byte	0x04, 0x0a
        /*000e*/ 	.short	(.L_1463 - .L_1462)
	.align		4
.L_1462:
        /*0010*/ 	.word	index@(.nv.constant0._ZN2at6native63_GLOBAL__N__862fb238_30_ForeachBinaryOpScalarTensor_cu_64fe0ca525multi_tensor_apply_kernelINS1_18TensorListMetadataILi2EEENS1_27BinaryOpScalarTensorFunctorIN3c104HalfELi2ELi1ELi1EEEJSt4plusIfEPS7_fEEEvT_T0_DpT1_)
        /*0014*/ 	.short	0x0160
        /*0016*/ 	.short	0x0c5c


	//----- nvinfo : EIATTR_CBANK_PARAM_SIZE
	.align		4
.L_1463:
        /*0018*/ 	.byte	0x03, 0x19
        /*001a*/ 	.short	0x0c5c


	//----- nvinfo : EIATTR_KPARAM_INFO
	.align		4
        /*001c*/ 	.byte	0x04, 0x17
        /*001e*/ 	.short	(.L_1465 - .L_1464)
.L_1464:
        /*0020*/ 	.word	0x00000000
        /*0024*/ 	.short	0x0004
        /*0026*/ 	.short	0x0c58
        /*0028*/ 	.byte	0x00, 0xf0, 0x11, 0x00


	//----- nvinfo : EIATTR_KPARAM_INFO
	.align		4
.L_1465:
        /*002c*/ 	.byte	0x04, 0x17
        /*002e*/ 	.short	(.L_1467 - .L_1466)
.L_1466:
        /*0030*/ 	.word	0x00000000
        /*0034*/ 	.short	0x0003
        /*0036*/ 	.short	0x0c50
        /*0038*/ 	.byte	0x00, 0xf0, 0x21, 0x00


	//----- nvinfo : EIATTR_KPARAM_INFO
	.align		4
.L_1467:
        /*003c*/ 	.byte	0x04, 0x17
        /*003e*/ 	.short	(.L_1469 - .L_1468)
.L_1468:
        /*0040*/ 	.word	0x00000000
        /*0044*/ 	.short	0x0002
        /*0046*/ 	.short	0x0c49
        /*0048*/ 	.byte	0x00, 0xf0, 0x05, 0x00


	//----- nvinfo : EIATTR_KPARAM_INFO
	.align		4
.L_1469:
        /*004c*/ 	.byte	0x04, 0x17
        /*004e*/ 	.short	(.L_1471 - .L_1470)
.L_1470:
        /*0050*/ 	.word	0x00000000
        /*0054*/ 	.short	0x0001
        /*0056*/ 	.short	0x0c48
        /*0058*/ 	.byte	0x00, 0xf0, 0x05, 0x00


	//----- nvinfo : EIATTR_KPARAM_INFO
	.align		4
.L_1471:
        /*005c*/ 	.byte	0x04, 0x17
        /*005e*/ 	.short	(.L_1473 - .L_1472)
.L_1472:
        /*0060*/ 	.word	0x00000000
        /*0064*/ 	.short	0x0000
        /*0066*/ 	.short	0x0000
        /*0068*/ 	.byte	0x00, 0xf0, 0x21, 0x31


	//----- nvinfo : EIATTR_MAXREG_COUNT
	.align		4
.L_1473:
        /*006c*/ 	.byte	0x03, 0x1b
        /*006e*/ 	.short	0x0080


	//----- nvinfo : EIATTR_MERCURY_ISA_VERSION
	.align		4
        /*0070*/ 	.byte	0x03, 0x5f
        /*0072*/ 	.short	0x0000


	//----- nvinfo : EIATTR_EXIT_INSTR_OFFSETS
	.align		4
        /*0074*/ 	.byte	0x04, 0x1c
        /*0076*/ 	.short	(.L_1475 - .L_1474)


	//   ....[0]....
.L_1474:
        /*0078*/ 	.word	0x00000160


	//   ....[1]....
        /*007c*/ 	.word	0x00000670


	//   ....[2]....
        /*0080*/ 	.word	0x000006d0


	//   ....[3]....
        /*0084*/ 	.word	0x000008e0


	//----- nvinfo : EIATTR_MAX_THREADS
	.align		4
.L_1475:
        /*0088*/ 	.byte	0x04, 0x05
        /*008a*/ 	.short	(.L_1477 - .L_1476)
.L_1476:
        /*008c*/ 	.word	0x00000200
        /*0090*/ 	.word	0x00000001
        /*0094*/ 	.word	0x00000001


	//----- nvinfo : EIATTR_CRS_STACK_SIZE
	.align		4
.L_1477:
        /*0098*/ 	.byte	0x04, 0x1e
        /*009a*/ 	.short	(.L_1479 - .L_1478)
.L_1478:
        /*009c*/ 	.word	0x00000000
.L_1479:


//--------------------- .nv.info._ZN2at6native63_GLOBAL__N__862fb238_30_ForeachBinaryOpScalarTensor_cu_64fe0ca525multi_tensor_apply_kernelINS1_18TensorListMetadataILi2EEENS1_27BinaryOpScalarTensorFunctorIbLi2ELi1ELi1EEEJSt4plusIbEPbbEEEvT_T0_DpT1_ --------------------------
	.section	.nv.info._ZN2at6native63_GLOBAL__N__862fb238_30_ForeachBinaryOpScalarTensor_cu_64fe0ca525multi_tensor_apply_kernelINS1_18TensorListMetadataILi2EEENS1_27BinaryOpScalarTensorFunctorIbLi2ELi1ELi1EEEJSt4plusIbEPbbEEEvT_T0_DpT1_,"",@"SHT_CUDA_INFO"
	.sectionflags	@""
	.align	4


	//----- nvinfo : EIATTR_CUDA_API_VERSION
	.align		4
        /*0000*/ 	.byte	0x04, 0x37
        /*0002*/ 	.short	(.L_1481 - .L_1480)
.L_1480:
        /*0004*/ 	.word	0x00000082


	//----- nvinfo : EIATTR_SW2861232_WAR
	.align		4
.L_1481:
        /*0008*/ 	.byte	0x01, 0x35
	.zero		2


	//----- nvinfo : EIATTR_PARAM_CBANK
	.align		4
        /*000c*/ 	.byte	0x04, 0x0a
        /*000e*/ 	.short	(.L_1483 - .L_1482)
	.align		4
.L_1482:
        /*0010*/ 	.word	index@(.nv.constant0._ZN2at6native63_GLOBAL__N__862fb238_30_ForeachBinaryOpScalarTensor_cu_64fe0ca525multi_tensor_apply_kernelINS1_18TensorListMetadataILi2EEENS1_27BinaryOpScalarTensorFunctorIbLi2ELi1ELi1EEEJSt4plusIbEPbbEEEvT_T0_DpT1_)
        /*0014*/ 	.short	0x0160
        /*0016*/ 	.short	0x0c59


	//----- nvinfo : EIATTR_CBANK_PARAM_SIZE
	.align		4
.L_1483:
        /*0018*/ 	.byte	0x03, 0x19
        /*001a*/ 	.short	0x0c59


	//----- nvinfo : EIATTR_KPARAM_INFO
	.align		4
        /*001c*/ 	.byte	0x04, 0x17
        /*001e*/ 	.short	(.L_1485 - .L_1484)
.L_1484:
        /*0020*/ 	.word	0x00000000
        /*0024*/ 	.short	0x0004
        /*0026*/ 	.short	0x0c58
        /*0028*/ 	.byte	0x00, 0xf0, 0x05, 0x00


	//----- nvinfo : EIATTR_KPARAM_INFO
	.align		4
.L_1485:
        /*002c*/ 	.byte	0x04, 0x17
        /*002e*/ 	.short	(.L_1487 - .L_1486)
.L_1486:
        /*0030*/ 	.word	0x00000000
        /*0034*/ 	.short	0x0003
        /*0036*/ 	.short	0x0c50
        /*0038*/ 	.byte	0x00, 0xf0, 0x21, 0x00


	//----- nvinfo : EIATTR_KPARAM_INFO
	.align		4
.L_1487:
        /*003c*/ 	.byte	0x04, 0x17
        /*003e*/ 	.short	(.L_1489 - .L_1488)
.L_1488:
        /*0040*/ 	.word	0x00000000
        /*0044*/ 	.short	0x0002
        /*0046*/ 	.short	0x0c49
        /*0048*/ 	.byte	0x00, 0xf0, 0x05, 0x00


	//----- nvinfo : EIATTR_KPARAM_INFO
	.align		4
.L_1489:
        /*004c*/ 	.byte	0x04, 0x17
        /*004e*/ 	.short	(.L_1491 - .L_1490)
.L_1490:
        /*0050*/ 	.word	0x00000000
        /*0054*/ 	.short	0x0001
        /*0056*/ 	.short	0x0c48
        /*0058*/ 	.byte	0x00, 0xf0, 0x05, 0x00


	//----- nvinfo : EIATTR_KPARAM_INFO
	.align		4
.L_1491:
        /*005c*/ 	.byte	0x04, 0x17
        /*005e*/ 	.short	(.L_1493 - .L_1492)
.L_1492:
        /*0060*/ 	.word	0x00000000
        /*0064*/ 	.short	0x0000
        /*0066*/ 	.short	0x0000
        /*0068*/ 	.byte	0x00, 0xf0, 0x21, 0x31


	//----- nvinfo : EIATTR_MAXREG_COUNT
	.align		4
.L_1493:
        /*006c*/ 	.byte	0x03, 0x1b
        /*006e*/ 	.short	0x0080


	//----- nvinfo : EIATTR_MERCURY_ISA_VERSION
	.align		4
        /*0070*/ 	.byte	0x03, 0x5f
        /*0072*/ 	.short	0x0000


	//----- nvinfo : EIATTR_EXIT_INSTR_OFFSETS
	.align		4
        /*0074*/ 	.byte	0x04, 0x1c
        /*0076*/ 	.short	(.L_1495 - .L_1494)


	//   ....[0]....
.L_1494:
        /*0078*/ 	.word	0x00000160


	//   ....[1]....
        /*007c*/ 	.word	0x00000700


	//   ....[2]....
        /*0080*/ 	.word	0x00000770


	//   ....[3]....
        /*0084*/ 	.word	0x00000a80


	//----- nvinfo : EIATTR_MAX_THREADS
	.align		4
.L_1495:
        /*0088*/ 	.byte	0x04, 0x05
        /*008a*/ 	.short	(.L_1497 - .L_1496)
.L_1496:
        /*008c*/ 	.word	0x00000200
        /*0090*/ 	.word	0x00000001
        /*0094*/ 	.word	0x00000001


	//----- nvinfo : EIATTR_CRS_STACK_SIZE
	.align		4
.L_1497:
        /*0098*/ 	.byte	0x04, 0x1e
        /*009a*/ 	.short	(.L_1499 - .L_1498)
.L_1498:
        /*009c*/ 	.word	0x00000000
.L_1499:


//--------------------- .nv.info._ZN2at6native63_GLOBAL__N__862fb238_30_ForeachBinaryOpScalarTensor_cu_64fe0ca525multi_tensor_apply_kernelINS1_18TensorListMetadataILi2EEENS1_27BinaryOpScalarTensorFunctorIN3c107complexIfEELi2ELi1ELi1EEEJSt4plusIS8_EPS8_S8_EEEvT_T0_DpT1_ --------------------------
	.section	.nv.info._ZN2at6native63_GLOBAL__N__862fb238_30_ForeachBinaryOpScalarTensor_cu_64fe0ca525multi_tensor_apply_kernelINS1_18TensorListMetadataILi2EEENS1_27BinaryOpScalarTensorFunctorIN3c107complexIfEELi2ELi1ELi1EEEJSt4plusIS8_EPS8_S8_EEEvT_T0_DpT1_,"",@"SHT_CUDA_INFO"
	.sectionflags	@""
	.align	4


	//----- nvinfo : EIATTR_CUDA_API_VERSION
	.align		4
        /*0000*/ 	.byte	0x04, 0x37
        /*0002*/ 	.short	(.L_1501 - .L_1500)
.L_1500:
        /*0004*/ 	.word	0x00000082


	//----- nvinfo : EIATTR_SW2861232_WAR
	.align		4
.L_1501:
        /*0008*/ 	.byte	0x01, 0x35
	.zero		2


	//----- nvinfo : EIATTR_PARAM_CBANK
	.align		4
        /*000c*/ 	.byte	0x04, 0x0a
        /*000e*/ 	.short	(.L_1503 - .L_1502)
	.align		4
.L_1502:
        /*0010*/ 	.word	index@(.nv.constant0._ZN2at6native63_GLOBAL__N__862fb238_30_ForeachBinaryOpScalarTensor_cu_64fe0ca525multi_tensor_apply_kernelINS1_18TensorListMetadataILi2EEENS1_27BinaryOpScalarTensorFunctorIN3c107complexIfEELi2ELi1ELi1EEEJSt4plusIS8_EPS8_S8_EEEvT_T0_DpT1_)
        /*0014*/ 	.short	0x0160
        /*0016*/ 	.short	0x0c60


	//----- nvinfo : EIATTR_CBANK_PARAM_SIZE
	.align		4
.L_1503:
        /*0018*/ 	.byte	0x03, 0x19
        /*001a*/ 	.short	0x0c60


	//----- nvinfo : EIATTR_KPARAM_INFO
	.align		4
        /*001c*/ 	.byte	0x04, 0x17
        /*001e*/ 	.short	(.L_1505 - .L_1504)
.L_1504:
        /*0020*/ 	.word	0x00000000
        /*0024*/ 	.short	0x0004
        /*0026*/ 	.short	0x0c58
        /*0028*/ 	.byte	0x00, 0xf0, 0x21, 0x00


	//----- nvinfo : EIATTR_KPARAM_INFO
	.align		4
.L_1505:
        /*002c*/ 	.byte	0x04, 0x17
        /*002e*/ 	.short	(.L_1507 - .L_1506)
.L_1506:
        /*0030*/ 	.word	0x00000000
        /*0034*/ 	.short	0x0003
        /*0036*/ 	.short	0x0c50
        /*0038*/ 	.byte	0x00, 0xf0, 0x21, 0x00


	//----- nvinfo : EIATTR_KPARAM_INFO
	.align		4
.L_1507:
        /*003c*/ 	.byte	0x04, 0x17
        /*003e*/ 	.short	(.L_1509 - .L_1508)
.L_1508:
        /*0040*/ 	.word	0x00000000
        /*0044*/ 	.short	0x0002
        /*0046*/ 	.short	0x0c49
        /*0048*/ 	.byte	0x00, 0xf0, 0x05, 0x00


	//----- nvinfo : EIATTR_KPARAM_INFO
	.align		4
.L_1509:
        /*004c*/ 	.byte	0x04, 0x17
        /*004e*/ 	.short	(.L_1511 - .L_1510)
.L_1510:
        /*0050*/ 	.word	0x00000000
        /*0054*/ 	.short	0x0001
        /*0056*/ 	.short	0x0c48
        /*0058*/ 	.byte	0x00, 0xf0, 0x05, 0x00


	//----- nvinfo : EIATTR_KPARAM_INFO
	.align		4
.L_1511:
        /*005c*/ 	.byte	0x04, 0x17
        /*005e*/ 	.short	(.L_1513 - .L_1512)
.L_1512:
        /*0060*/ 	.word	0x00000000
        /*0064*/ 	.short	0x0000
        /*0066*/ 	.short	0x0000
        /*0068*/ 	.byte	0x00, 0xf0, 0x21, 0x31


	//----- nvinfo : EIATTR_MAXREG_COUNT
	.align		4
.L_1513:
        /*006c*/ 	.byte	0x03, 0x1b
        /*006e*/ 	.short	0x0080


	//----- nvinfo : EIATTR_MERCURY_ISA_VERSION
	.align		4
        /*0070*/ 	.byte	0x03, 0x5f
        /*0072*/ 	.short	0x0000


	//----- nvinfo : EIATTR_EXIT_INSTR_OFFSETS
	.align		4
        /*0074*/ 	.byte	0x04, 0x1c
        /*0076*/ 	.short	(.L_1515 - .L_1514)


	//   ....[0]....
.L_1514:
        /*0078*/ 	.word	0x00000190


	//   ....[1]....
        /*007c*/ 	.word	0x00000680


	//   ....[2]....
        /*0080*/ 	.word	0x000006e0


	//   ....[3]....
        /*0084*/ 	.word	0x00000920


	//----- nvinfo : EIATTR_MAX_THREADS
	.align		4
.L_1515:
        /*0088*/ 	.byte	0x04, 0x05
        /*008a*/ 	.short	(.L_1517 - .L_1516)
.L_1516:
        /*008c*/ 	.word	0x00000200
        /*0090*/ 	.word	0x00000001
        /*0094*/ 	.word	0x00000001


	//----- nvinfo : EIATTR_CRS_STACK_SIZE
	.align		4
.L_1517:
        /*0098*/ 	.byte	0x04, 0x1e
        /*009a*/ 	.short	(.L_1519 - .L_1518)
.L_1518:
        /*009c*/ 	.word	0x00000000
.L_1519:


//--------------------- .nv.info._ZN2at6native63_GLOBAL__N__862fb238_30_ForeachBinaryOpScalarTensor_cu_64fe0ca525multi_tensor_apply_kernelINS1_18TensorListMetadataILi2EEENS1_27BinaryOpScalarTensorFunctorIN3c107complexIdEELi2ELi1ELi1EEEJSt4plusIS8_EPS8_S8_EEEvT_T0_DpT1_ --------------------------
	.section	.nv.info._ZN2at6native63_GLOBAL__N__862fb238_30_ForeachBinaryOpScalarTensor_cu_64fe0ca525multi_tensor_apply_kernelINS1_18TensorListMetadataILi2EEENS1_27BinaryOpScalarTensorFunctorIN3c107complexIdEELi2ELi1ELi1EEEJSt4plusIS8_EPS8_S8_EEEvT_T0_DpT1_,"",@"SHT_CUDA_INFO"
	.sectionflags	@""
	.align	4


	//----- nvinfo : EIATTR_CUDA_API_VERSION
	.align		4
        /*0000*/ 	.byte	0x04, 0x37
        /*0002*/ 	.short	(.L_1521 - .L_1520)
.L_1520:
        /*0004*/ 	.word	0x00000082


	//----- nvinfo : EIATTR_SW2861232_WAR
	.align		4
.L_1521:
        /*0008*/ 	.byte	0x01, 0x35
	.zero		2


	//----- nvinfo : EIATTR_PARAM_CBANK
	.align		4
        /*000c*/ 	.byte	0x04, 0x0a
        /*000e*/ 	.short	(.L_1523 - .L_1522)
	.align		4
.L_1522:
        /*0010*/ 	.word	index@(.nv.constant0._ZN2at6native63_GLOBAL__N__862fb238_30_ForeachBinaryOpScalarTensor_cu_64fe0ca525multi_tensor_apply_kernelINS1_18TensorListMetadataILi2EEENS1_27BinaryOpScalarTensorFunctorIN3c107complexIdEELi2ELi1ELi1EEEJSt4plusIS8_EPS8_S8_EEEvT_T0_DpT1_)
        /*0014*/ 	.short	0x0160
        /*0016*/ 	.short	0x0c70


	//----- nvinfo : EIATTR_CBANK_PARAM_SIZE
	.align		4
.L_1523:
        /*0018*/ 	.byte	0x03, 0x19
        /*001a*/ 	.short	0x0c70


	//----- nvinfo : EIATTR_KPARAM_INFO
	.align		4
        /*001c*/ 	.byte	0x04, 0x17
        /*001e*/ 	.short	(.L_1525 - .L_1524)
.L_1524:
        /*0020*/ 	.word	0x00000000
        /*0024*/ 	.short	0x0004
        /*0026*/ 	.short	0x0c60
        /*0028*/ 	.byte	0x00, 0xf0, 0x41, 0x00


	//----- nvinfo : EIATTR_KPARAM_INFO
	.align		4
.L_1525:
        /*002c*/ 	.byte	0x04, 0x17
        /*002e*/ 	.short	(.L_1527 - .L_1526)
.L_1526:
        /*0030*/ 	.word	0x00000000
        /*0034*/ 	.short	0x0003
        /*0036*/ 	.short	0x0c50
        /*0038*/ 	.byte	0x00, 0xf0, 0x21, 0x00


	//----- nvinfo : EIATTR_KPARAM_INFO
	.align		4
.L_1527:
        /*003c*/ 	.byte	0x04, 0x17
        /*003e*/ 	.short	(.L_1529 - .L_1528)
.L_1528:
        /*0040*/ 	.word	0x00000000
        /*0044*/ 	.short	0x0002
        /*0046*/ 	.short	0x0c49
        /*0048*/ 	.byte	0x00, 0xf0, 0x05, 0x00


	//----- nvinfo : EIATTR_KPARAM_INFO
	.align		4
.L_1529:
        /*004c*/ 	.byte	0x04, 0x17
        /*004e*/ 	.short	(.L_1531 - .L_1530)
.L_1530:
        /*0050*/ 	.word	0x00000000
        /*0054*/ 	.short	0x0001
        /*0056*/ 	.short	0x0c48
        /*0058*/ 	.byte	0x00, 0xf0, 0x05, 0x00


	//----- nvinfo : EIATTR_KPARAM_INFO
	.align		4
.L_1531:
        /*005c*/ 	.byte	0x04, 0x17
        /*005e*/ 	.short	(.L_1533 - .L_1532)
.L_1532:
        /*0060*/ 	.word	0x00000000
        /*0064*/ 	.short	0x0000
        /*0066*/ 	.short	0x0000
        /*0068*/ 	.byte	0x00, 0xf0, 0x21, 0x31


	//----- nvinfo : EIATTR_MAXREG_COUNT
	.align		4
.L_1533:
        /*006c*/ 	.byte	0x03, 0x1b
        /*006e*/ 	.short	0x0080


	//----- nvinfo : EIATTR_MERCURY_ISA_VERSION
	.align		4
        /*0070*/ 	.byte	0x03, 0x5f
        /*0072*/ 	.short	0x0000


	//----- nvinfo : EIATTR_EXIT_INSTR_OFFSETS
	.align		4
        /*0074*/ 	.byte	0x04, 0x1c
        /*0076*/ 	.short	(.L_1535 - .L_1534)


	//   ....[0]....
.L_1534:
        /*0078*/ 	.word	0x00000190


	//   ....[1]....
        /*007c*/ 	.word	0x00000710


	//   ....[2]....
        /*0080*/ 	.word	0x00000770


	//   ....[3]....
        /*0084*/ 	.word	0x000009f0


	//----- nvinfo : EIATTR_MAX_THREADS
	.align		4
.L_1535:
        /*0088*/ 	.byte	0x04, 0x05
        /*008a*/ 	.short	(.L_1537 - .L_1536)
.L_1536:
        /*008c*/ 	.word	0x00000200
        /*0090*/ 	.word	0x00000001
        /*0094*/ 	.word	0x00000001


	//----- nvinfo : EIATTR_CRS_STACK_SIZE
	.align		4
.L_1537:
        /*0098*/ 	.byte	0x04, 0x1e
        /*009a*/ 	.short	(.L_1539 - .L_1538)
.L_1538:
        /*009c*/ 	.word	0x00000000
.L_1539:


//--------------------- .nv.info._ZN2at6native63_GLOBAL__N__862fb238_30_ForeachBinaryOpScalarTensor_cu_64fe0ca525multi_tensor_apply_kernelINS1_18TensorListMetadataILi2EEENS1_27BinaryOpScalarTensorFunctorIfLi2ELi1ELi1EEEJSt4plusIfEPffEEEvT_T0_DpT1_ --------------------------
	.section	.nv.info._ZN2at6native63_GLOBAL__N__862fb238_30_ForeachBinaryOpScalarTensor_cu_64fe0ca525multi_tensor_apply_kernelINS1_18TensorListMetadataILi2EEENS1_27BinaryOpScalarTensorFunctorIfLi2ELi1ELi1EEEJSt4plusIfEPffEEEvT_T0_DpT1_,"",@"SHT_CUDA_INFO"
	.sectionflags	@""
	.align	4


	//----- nvinfo : EIATTR_CUDA_API_VERSION
	.align		4
        /*0000*/ 	.byte	0x04, 0x37
        /*0002*/ 	.short	(.L_1541 - .L_1540)
.L_1540:
        /*0004*/ 	.word	0x00000082


	//----- nvinfo : EIATTR_SW2861232_WAR
	.align		4
.L_1541:
        /*0008*/ 	.byte	0x01, 0x35
	.zero		2


	//----- nvinfo : EIATTR_PARAM_CBANK
	.align		4
        /*000c*/ 	.byte	0x04, 0x0a
        /*000e*/ 	.short	(.L_1543 - .L_1542)
	.align		4
.L_1542:
        /*0010*/ 	.word	index@(.nv.constant0._ZN2at6native63_GLOBAL__N__862fb238_30_ForeachBinaryOpScalarTensor_cu_64fe0ca525multi_tensor_apply_kernelINS1_18TensorListMetadataILi2EEENS1_27BinaryOpScalarTensorFunctorIfLi2ELi1ELi1EEEJSt4plusIfEPffEEEvT_T0_DpT1_)
        /*0014*/ 	.short	0x0160
        /*0016*/ 	.short	0x0c5c


	//----- nvinfo : EIATTR_CBANK_PARAM_SIZE
	.align		4
.L_1543:
        /*0018*/ 	.byte	0x03, 0x19
        /*001a*/ 	.short	0x0c5c


	//----- nvinfo : EIATTR_KPARAM_INFO
	.align		4
        /*001c*/ 	.byte	0x04, 0x17
        /*001e*/ 	.short	(.L_1545 - .L_1544)
.L_1544:
        /*0020*/ 	.word	0x00000000
        /*0024*/ 	.short	0x0004
        /*0026*/ 	.short	0x0c58
        /*0028*/ 	.byte	0x00, 0xf0, 0x11, 0x00


	//----- nvinfo : EIATTR_KPARAM_INFO
	.align		4
.L_1545:
        /*002c*/ 	.byte	0x04, 0x17
        /*002e*/ 	.short	(.L_1547 - .L_1546)
.L_1546:
        /*0030*/ 	.word	0x00000000
        /*0034*/ 	.short	0x0003
        /*0036*/ 	.short	0x0c50
        /*0038*/ 	.byte	0x00, 0xf0, 0x21, 0x00


	//----- nvinfo : EIATTR_KPARAM_INFO
	.align		4
.L_1547:
        /*003c*/ 	.byte	0x04, 0x17
        /*003e*/ 	.short	(.L_1549 - .L_1548)
.L_1548:
        /*0040*/ 	.word	0x00000000
        /*0044*/ 	.short	0x0002
        /*0046*/ 	.short	0x0c49
        /*0048*/ 	.byte	0x00, 0xf0, 0x05, 0x00


	//----- nvinfo : EIATTR_KPARAM_INFO
	.align		4
.L_1549:
        /*004c*/ 	.byte	0x04, 0x17
        /*004e*/ 	.short	(.L_1551 - .L_1550)
.L_1550:
        /*0050*/ 	.word	0x00000000
        /*0054*/ 	.short	0x0001
        /*0056*/ 	.short	0x0c48
        /*0058*/ 	.byte	0x00, 0xf0, 0x05, 0x00


	//----- nvinfo : EIATTR_KPARAM_INFO
	.align		4
.L_1551:
        /*005c*/ 	.byte	0x04, 0x17
        /*005e*/ 	.short	(.L_1553 - .L_1552)
.L_1552:
        /*0060*/ 	.word	0x00000000
        /*0064*/ 	.short	0x0000
        /*0066*/ 	.short	0x0000
        /*0068*/ 	.byte	0x00, 0xf0, 0x21, 0x31


	//----- nvinfo : EIATTR_MAXREG_COUNT
	.align		4
.L_1553:
        /*006c*/ 	.byte	0x03, 0x1b
        /*006e*/ 	.short	0x0080


	//----- nvinfo : EIATTR_MERCURY_ISA_VERSION
	.align		4
        /*0070*/ 	.byte	0x03, 0x5f
        /*0072*/ 	.short	0x0000


	//----- nvinfo : EIATTR_EXIT_INSTR_OFFSETS
	.align		4
        /*0074*/ 	.byte	0x04, 0x1c
        /*0076*/ 	.short	(.L_1555 - .L_1554)


	//   ....[0]....
.L_1554:
        /*0078*/ 	.word	0x00000160


	//   ....[1]....
        /*007c*/ 	.word	0x000005c0


	//   ....[2]....
        /*0080*/ 	.word	0x00000620


	//   ....[3]....
        /*0084*/ 	.word	0x000007c0


	//----- nvinfo : EIATTR_MAX_THREADS
	.align		4
.L_1555:
        /*0088*/ 	.byte	0x04, 0x05
        /*008a*/ 	.short	(.L_1557 - .L_1556)
.L_1556:
        /*008c*/ 	.word	0x00000200
        /*0090*/ 	.word	0x00000001
        /*0094*/ 	.word	0x00000001


	//----- nvinfo : EIATTR_CRS_STACK_SIZE
	.align		4
.L_1557:
        /*0098*/ 	.byte	0x04, 0x1e
        /*009a*/ 	.short	(.L_1559 - .L_1558)
.L_1558:
        /*009c*/ 	.word	0x00000000
.L_1559:


//--------------------- .nv.info._ZN2at6native63_GLOBAL__N__862fb238_30_ForeachBinaryOpScalarTensor_cu_64fe0ca525multi_tensor_apply_kernelINS1_18TensorListMetadataILi2EEENS1_27BinaryOpScalarTensorFunctorIdLi2ELi1ELi1EEEJSt4plusIdEPddEEEvT_T0_DpT1_ --------------------------
	.section	.nv.info._ZN2at6native63_GLOBAL__N__862fb238_30_ForeachBinaryOpScalarTensor_cu_64fe0ca525multi_tensor_apply_kernelINS1_18TensorListMetadataILi2EEENS1_27BinaryOpScalarTensorFunctorIdLi2ELi1ELi1EEEJSt4plusIdEPddEEEvT_T0_DpT1_,"",@"SHT_CUDA_INFO"
	.sectionflags	@""
	.align	4


	//----- nvinfo : EIATTR_CUDA_API_VERSION
	.align		4
        /*0000*/ 	.byte	0x04, 0x37
        /*0002*/ 	.short	(.L_1561 - .L_1560)
.L_1560:
        /*0004*/ 	.word	0x00000082


	//----- nvinfo : EIATTR_SW2861232_WAR
	.align		4
.L_1561:
        /*0008*/ 	.byte	0x01, 0x35
	.zero		2


	//----- nvinfo : EIATTR_PARAM_CBANK
	.align		4
        /*000c*/ 	.byte	0x04, 0x0a
        /*000e*/ 	.short	(.L_1563 - .L_1562)
	.align		4
.L_1562:
        /*0010*/ 	.word	index@(.nv.constant0._ZN2at6native63_GLOBAL__N__862fb238_30_ForeachBinaryOpScalarTensor_cu_64fe0ca525multi_tensor_apply_kernelINS1_18TensorListMetadataILi2EEENS1_27BinaryOpScalarTensorFunctorIdLi2ELi1ELi1EEEJSt4plusIdEPddEEEvT_T0_DpT1_)
        /*0014*/ 	.short	0x0160
        /*0016*/ 	.short	0x0c60


	//----- nvinfo : EIATTR_CBANK_PARAM_SIZE
	.align		4
.L_1563:
        /*0018*/ 	.byte	0x03, 0x19
        /*001a*/ 	.short	0x0c60


	//----- nvinfo : EIATTR_KPARAM_INFO
	.align		4
        /*001c*/ 	.byte	0x04, 0x17
        /*001e*/ 	.short	(.L_1565 - .L_1564)
.L_1564:
        /*0020*/ 	.word	0x00000000
        /*0024*/ 	.short	0x0004
        /*0026*/ 	.short	0x0c58
        /*0028*/ 	.byte	0x00, 0xf0, 0x21, 0x00


	//----- nvinfo : EIATTR_KPARAM_INFO
	.align		4
.L_1565:
        /*002c*/ 	.byte	0x04, 0x17
        /*002e*/ 	.short	(.L_1567 - .L_1566)
.L_1566:
        /*0030*/ 	.word	0x00000000
        /*0034*/ 	.short	0x0003
        /*0036*/ 	.short	0x0c50
        /*0038*/ 	.byte	0x00, 0xf0, 0x21, 0x00


	//----- nvinfo : EIATTR_KPARAM_INFO
	.align		4
.L_1567:
        /*003c*/ 	.byte	0x04, 0x17
        /*003e*/ 	.short	(.L_1569 - .L_1568)
.L_1568:
        /*0040*/ 	.word	0x00000000
        /*0044*/ 	.short	0x0002
        /*0046*/ 	.short	0x0c49
        /*0048*/ 	.byte	0x00, 0xf0, 0x05, 0x00


	//----- nvinfo : EIATTR_KPARAM_INFO
	.align		4
.L_1569:
        /*004c*/ 	.byte	0x04, 0x17
        /*004e*/ 	.short	(.L_1571 - .L_1570)
.L_1570:
        /*0050*/ 	.word	0x00000000
        /*0054*/ 	.short	0x0001
        /*0056*/ 	.short	0x0c48
        /*0058*/ 	.byte	0x00, 0xf0, 0x05, 0x00


	//----- nvinfo : EIATTR_KPARAM_INFO
	.align		4
.L_1571:
        /*005c*/ 	.byte	0x04, 0x17
        /*005e*/ 	.short	(.L_1573 - .L_1572)
.L_1572:
        /*0060*/ 	.word	0x00000000
        /*0064*/ 	.short	0x0000
        /*0066*/ 	.short	0x0000
        /*0068*/ 	.byte	0x00, 0xf0, 0x21, 0x31


	//----- nvinfo : EIATTR_MAXREG_COUNT
	.align		4
.L_1573:
        /*006c*/ 	.byte	0x03, 0x1b
        /*006e*/ 	.short	0x0080


	//----- nvinfo : EIATTR_MERCURY_ISA_VERSION
	.align		4
        /*0070*/ 	.byte	0x03, 0x5f
        /*0072*/ 	.short	0x0000


	//----- nvinfo : EIATTR_EXIT_INSTR_OFFSETS
	.align		4
        /*0074*/ 	.byte	0x04, 0x1c
        /*0076*/ 	.short	(.L_1575 - .L_1574)


	//   ....[0]....
.L_1574:
        /*0078*/ 	.word	0x00000190


	//   ....[1]....
        /*007c*/ 	.word	0x00000600


	//   ....[2]....
        /*0080*/ 	.word	0x00000660


	//   ....[3]....
        /*0084*/ 	.word	0x00000820


	//----- nvinfo : EIATTR_MAX_THREADS
	.align		4
.L_1575:
        /*0088*/ 	.byte	0x04, 0x05
        /*008a*/ 	.short	(.L_1577 - .L_1576)
.L_1576:
        /*008c*/ 	.word	0x00000200
        /*0090*/ 	.word	0x00000001
        /*0094*/ 	.word	0x00000001


	//----- nvinfo : EIATTR_CRS_STACK_SIZE
	.align		4
.L_1577:
        /*0098*/ 	.byte	0x04, 0x1e
        /*009a*/ 	.short	(.L_1579 - .L_1578)
.L_1578:
        /*009c*/ 	.word	0x00000000
.L_1579:


//--------------------- .nv.info._ZN2at6native63_GLOBAL__N__862fb238_30_ForeachBinaryOpScalarTensor_cu_64fe0ca525multi_tensor_apply_kernelINS1_18TensorListMetadataILi2EEENS1_27BinaryOpScalarTensorFunctorIsLi2ELi1ELi1EEEJSt4plusIsEPssEEEvT_T0_DpT1_ --------------------------
	.section	.nv.info._ZN2at6native63_GLOBAL__N__862fb238_30_ForeachBinaryOpScalarTensor_cu_64fe0ca525multi_tensor_apply_kernelINS1_18TensorListMetadataILi2EEENS1_27BinaryOpScalarTensorFunctorIsLi2ELi1ELi1EEEJSt4plusIsEPssEEEvT_T0_DpT1_,"",@"SHT_CUDA_INFO"
	.sectionflags	@""
	.align	4


	//----- nvinfo : EIATTR_CUDA_API_VERSION
	.align		4
        /*0000*/ 	.byte	0x04, 0x37
        /*0002*/ 	.short	(.L_1581 - .L_1580)
.L_1580:
        /*0004*/ 	.word	0x00000082


	//----- nvinfo : EIATTR_SW2861232_WAR
	.align		4
.L_1581:
        /*0008*/ 	.byte	0x01, 0x35
	.zero		2


	//----- nvinfo : EIATTR_PARAM_CBANK
	.align		4
        /*000c*/ 	.byte	0x04, 0x0a
        /*000e*/ 	.short	(.L_1583 - .L_1582)
	.align		4
.L_1582:
        /*0010*/ 	.word	index@(.nv.constant0._ZN2at6native63_GLOBAL__N__862fb238_30_ForeachBinaryOpScalarTensor_cu_64fe0ca525multi_tensor_apply_kernelINS1_18TensorListMetadataILi2EEENS1_27BinaryOpScalarTensorFunctorIsLi2ELi1ELi1EEEJSt4plusIsEPssEEEvT_T0_DpT1_)
        /*0014*/ 	.short	0x0160
        /*0016*/ 	.short	0x0c5a


	//----- nvinfo : EIATTR_CBANK_PARAM_SIZE
	.align		4
.L_1583:
        /*0018*/ 	.byte	0x03, 0x19
        /*001a*/ 	.short	0x0c5a


	//----- nvinfo : EIATTR_KPARAM_INFO
	.align		4
        /*001c*/ 	.byte	0x04, 0x17
        /*001e*/ 	.short	(.L_1585 - .L_1584)
.L_1584:
        /*0020*/ 	.word	0x00000000
        /*0024*/ 	.short	0x0004
        /*0026*/ 	.short	0x0c58
        /*0028*/ 	.byte	0x00, 0xf0, 0x09, 0x00


	//----- nvinfo : EIATTR_KPARAM_INFO
	.align		4
.L_1585:
        /*002c*/ 	.byte	0x04, 0x17
        /*002e*/ 	.short	(.L_1587 - .L_1586)
.L_1586:
        /*0030*/ 	.word	0x00000000
        /*0034*/ 	.short	0x0003
        /*0036*/ 	.short	0x0c50
        /*0038*/ 	.byte	0x00, 0xf0, 0x21, 0x00


	//----- nvinfo : EIATTR_KPARAM_INFO
	.align		4
.L_1587:
        /*003c*/ 	.byte	0x04, 0x17
        /*003e*/ 	.short	(.L_1589 - .L_1588)
.L_1588:
        /*0040*/ 	.word	0x00000000
        /*0044*/ 	.short	0x0002
        /*0046*/ 	.short	0x0c49
        /*0048*/ 	.byte	0x00, 0xf0, 0x05, 0x00


	//----- nvinfo : EIATTR_KPARAM_INFO
	.align		4
.L_1589:
        /*004c*/ 	.byte	0x04, 0x17
        /*004e*/ 	.short	(.L_1591 - .L_1590)
.L_1590:
        /*0050*/ 	.word	0x00000000
        /*0054*/ 	.short	0x0001
        /*0056*/ 	.short	0x0c48
        /*0058*/ 	.byte	0x00, 0xf0, 0x05, 0x00


	//----- nvinfo : EIATTR_KPARAM_INFO
	.align		4
.L_1591:
        /*005c*/ 	.byte	0x04, 0x17
        /*005e*/ 	.short	(.L_1593 - .L_1592)
.L_1592:
        /*0060*/ 	.word	0x00000000
        /*0064*/ 	.short	0x0000
        /*0066*/ 	.short	0x0000
        /*0068*/ 	.byte	0x00, 0xf0, 0x21, 0x31


	//----- nvinfo : EIATTR_MAXREG_COUNT
	.align		4
.L_1593:
        /*006c*/ 	.byte	0x03, 0x1b
        /*006e*/ 	.short	0x0080


	//----- nvinfo : EIATTR_MERCURY_ISA_VERSION
	.align		4
        /*0070*/ 	.byte	0x03, 0x5f
        /*0072*/ 	.short	0x0000


	//----- nvinfo : EIATTR_EXIT_INSTR_OFFSETS
	.align		4
        /*0074*/ 	.byte	0x04, 0x1c
        /*0076*/ 	.short	(.L_1595 - .L_1594)


	//   ....[0]....
.L_1594:
        /*0078*/ 	.word	0x00000160


	//   ....[1]....
        /*007c*/ 	.word	0x00000660


	//   ....[2]....
        /*0080*/ 	.word	0x000006c0


	//   ....[3]....
        /*0084*/ 	.word	0x000008d0


	//----- nvinfo : EIATTR_MAX_THREADS
	.align		4
.L_1595:
        /*0088*/ 	.byte	0x04, 0x05
        /*008a*/ 	.short	(.L_1597 - .L_1596)
.L_1596:
        /*008c*/ 	.word	0x00000200
        /*0090*/ 	.word	0x00000001
        /*0094*/ 	.word	0x00000001


	//----- nvinfo : EIATTR_CRS_STACK_SIZE
	.align		4
.L_1597:
        /*0098*/ 	.byte	0x04, 0x1e
        /*009a*/ 	.short	(.L_1599 - .L_1598)
.L_1598:
        /*009c*/ 	.word	0x00000000
.L_1599:


//--------------------- .nv.info._ZN2at6native63_GLOBAL__N__862fb238_30_ForeachBinaryOpScalarTensor_cu_64fe0ca525multi_tensor_apply_kernelINS1_18TensorListMetadataILi2EEENS1_27BinaryOpScalarTensorFunctorIlLi2ELi1ELi1EEEJSt4plusIlEPllEEEvT_T0_DpT1_ --------------------------
	.section	.nv.info._ZN2at6native63_GLOBAL__N__862fb238_30_ForeachBinaryOpScalarTensor_cu_64fe0ca525multi_tensor_apply_kernelINS1_18TensorListMetadataILi2EEENS1_27BinaryOpScalarTensorFunctorIlLi2ELi1ELi1EEEJSt4plusIlEPllEEEvT_T0_DpT1_,"",@"SHT_CUDA_INFO"
	.sectionflags	@""
	.align	4


	//----- nvinfo : EIATTR_CUDA_API_VERSION
	.align		4
        /*0000*/ 	.byte	0x04, 0x37
        /*0002*/ 	.short	(.L_1601 - .L_1600)
.L_1600:
        /*0004*/ 	.word	0x00000082


	//----- nvinfo : EIATTR_SW2861232_WAR
	.align		4
.L_1601:
        /*0008*/ 	.byte	0x01, 0x35
	.zero		2


	//----- nvinfo : EIATTR_PARAM_CBANK
	.align		4
        /*000c*/ 	.byte	0x04, 0x0a
        /*000e*/ 	.short	(.L_1603 - .L_1602)
	.align		4
.L_1602:
        /*0010*/ 	.word	index@(.nv.constant0._ZN2at6native63_GLOBAL__N__862fb238_30_ForeachBinaryOpScalarTensor_cu_64fe0ca525multi_tensor_apply_kernelINS1_18TensorListMetadataILi2EEENS1_27BinaryOpScalarTensorFunctorIlLi2ELi1ELi1EEEJSt4plusIlEPllEEEvT_T0_DpT1_)
        /*0014*/ 	.short	0x0160
        /*0016*/ 	.short	0x0c60


	//----- nvinfo : EIATTR_CBANK_PARAM_SIZE
	.align		4
.L_1603:
        /*0018*/ 	.byte	0x03, 0x19
        /*001a*/ 	.short	0x0c60


	//----- nvinfo : EIATTR_KPARAM_INFO
	.align		4
        /*001c*/ 	.byte	0x04, 0x17
        /*001e*/ 	.short	(.L_1605 - .L_1604)
.L_1604:
        /*0020*/ 	.word	0x00000000
        /*0024*/ 	.short	0x0004
        /*0026*/ 	.short	0x0c58
        /*0028*/ 	.byte	0x00, 0xf0, 0x21, 0x00


	//----- nvinfo : EIATTR_KPARAM_INFO
	.align		4
.L_1605:
        /*002c*/ 	.byte	0x04, 0x17
        /*002e*/ 	.short	(.L_1607 - .L_1606)
.L_1606:
        /*0030*/ 	.word	0x00000000
        /*0034*/ 	.short	0x0003
        /*0036*/ 	.short	0x0c50
        /*0038*/ 	.byte	0x00, 0xf0, 0x21, 0x00


	//----- nvinfo : EIATTR_KPARAM_INFO
	.align		4
.L_1607:
        /*003c*/ 	.byte	0x04, 0x17
        /*003e*/ 	.short	(.L_1609 - .L_1608)
.L_1608:
        /*0040*/ 	.word	0x00000000
        /*0044*/ 	.short	0x0002
        /*0046*/ 	.short	0x0c49
        /*0048*/ 	.byte	0x00, 0xf0, 0x05, 0x00


	//----- nvinfo : EIATTR_KPARAM_INFO
	.align		4
.L_1609:
        /*004c*/ 	.byte	0x04, 0x17
        /*004e*/ 	.short	(.L_1611 - .L_1610)
.L_1610:
        /*0050*/ 	.word	0x00000000
        /*0054*/ 	.short	0x0001
        /*0056*/ 	.short	0x0c48
        /*0058*/ 	.byte	0x00, 0xf0, 0x05, 0x00


	//----- nvinfo : EIATTR_KPARAM_INFO
	.align		4
.L_1611:
        /*005c*/ 	.byte	0x04, 0x17
        /*005e*/ 	.short	(.L_1613 - .L_1612)
.L_1612:
        /*0060*/ 	.word	0x00000000
        /*0064*/ 	.short	0x0000
        /*0066*/ 	.short	0x0000
        /*0068*/ 	.byte	0x00, 0xf0, 0x21, 0x31


	//----- nvinfo : EIATTR_MAXREG_COUNT
	.align		4
.L_1613:
        /*006c*/ 	.byte	0x03, 0x1b
        /*006e*/ 	.short	0x0080


	//----- nvinfo : EIATTR_MERCURY_ISA_VERSION
	.align		4
        /*0070*/ 	.byte	0x03, 0x5f
        /*0072*/ 	.short	0x0000


	//----- nvinfo : EIATTR_EXIT_INSTR_OFFSETS
	.align		4
        /*0074*/ 	.byte	0x04, 0x1c
        /*0076*/ 	.short	(.L_1615 - .L_1614)


	//   ....[0]....
.L_1614:
        /*0078*/ 	.word	0x00000190


	//   ....[1]....
        /*007c*/ 	.word	0x00000660


	//   ....[2]....
        /*0080*/ 	.word	0x000006c0


	//   ....[3]....
        /*0084*/ 	.word	0x00000960


	//----- nvinfo : EIATTR_MAX_THREADS
	.align		4
.L_1615:
        /*0088*/ 	.byte	0x04, 0x05
        /*008a*/ 	.short	(.L_1617 - .L_1616)
.L_1616:
        /*008c*/ 	.word	0x00000200
        /*0090*/ 	.word	0x00000001
        /*0094*/ 	.word	0x00000001


	//----- nvinfo : EIATTR_CRS_STACK_SIZE
	.align		4
.L_1617:
        /*0098*/ 	.byte	0x04, 0x1e
        /*009a*/ 	.short	(.L_1619 - .L_1618)
.L_1618:
        /*009c*/ 	.word	0x00000000
.L_1619:


//--------------------- .nv.info._ZN2at6native63_GLOBAL__N__862fb238_30_ForeachBinaryOpScalarTensor_cu_64fe0ca525multi_tensor_apply_kernelINS1_18TensorListMetadataILi2EEENS1_27BinaryOpScalarTensorFunctorIiLi2ELi1ELi1EEEJSt4plusIiEPiiEEEvT_T0_DpT1_ --------------------------
	.section	.nv.info._ZN2at6native63_GLOBAL__N__862fb238_30_ForeachBinaryOpScalarTensor_cu_64fe0ca525multi_tensor_apply_kernelINS1_18TensorListMetadataILi2EEENS1_27BinaryOpScalarTensorFunctorIiLi2ELi1ELi1EEEJSt4plusIiEPiiEEEvT_T0_DpT1_,"",@"SHT_CUDA_INFO"
	.sectionflags	@""
	.align	4


	//----- nvinfo : EIATTR_CUDA_API_VERSION
	.align		4
        /*0000*/ 	.byte	0x04, 0x37
        /*0002*/ 	.short	(.L_1621 - .L_1620)
.L_1620:
        /*0004*/ 	.word	0x00000082


	//----- nvinfo : EIATTR_SW2861232_WAR
	.align		4
.L_1621:
        /*0008*/ 	.byte	0x01, 0x35
	.zero		2


	//----- nvinfo : EIATTR_PARAM_CBANK
	.align		4
        /*000c*/ 	.byte	0x04, 0x0a
        /*000e*/ 	.short	(.L_1623 - .L_1622)
	.align		4
.L_1622:
        /*0010*/ 	.word	index@(.nv.constant0._ZN2at6native63_GLOBAL__N__862fb238_30_ForeachBinaryOpScalarTensor_cu_64fe0ca525multi_tensor_apply_kernelINS1_18TensorListMetadataILi2EEENS1_27BinaryOpScalarTensorFunctorIiLi2ELi1ELi1EEEJSt4plusIiEPiiEEEvT_T0_DpT1_)
        /*0014*/ 	.short	0x0160
        /*0016*/ 	.short	0x0c5c


	//----- nvinfo : EIATTR_CBANK_PARAM_SIZE
	.align		4
.L_1623:
        /*0018*/ 	.byte	0x03, 0x19
        /*001a*/ 	.short	0x0c5c


	//----- nvinfo : EIATTR_KPARAM_INFO
	.align		4
        /*001c*/ 	.byte	0x04, 0x17
        /*001e*/ 	.short	(.L_1625 - .L_1624)
.L_1624:
        /*0020*/ 	.word	0x00000000
        /*0024*/ 	.short	0x0004
        /*0026*/ 	.short	0x0c58
        /*0028*/ 	.byte	0x00, 0xf0, 0x11, 0x00


	//----- nvinfo : EIATTR_KPARAM_INFO
	.align		4
.L_1625:
        /*002c*/ 	.byte	0x04, 0x17
        /*002e*/ 	.short	(.L_1627 - .L_1626)
.L_1626:
        /*0030*/ 	.word	0x00000000
        /*0034*/ 	.short	0x0003
        /*0036*/ 	.short	0x0c50
        /*0038*/ 	.byte	0x00, 0xf0, 0x21, 0x00


	//----- nvinfo : EIATTR_KPARAM_INFO
	.align		4
.L_1627:
        /*003c*/ 	.byte	0x04, 0x17
        /*003e*/ 	.short	(.L_1629 - .L_1628)
.L_1628:
        /*0040*/ 	.word	0x00000000
        /*0044*/ 	.short	0x0002
        /*0046*/ 	.short	0x0c49
        /*0048*/ 	.byte	0x00, 0xf0, 0x05, 0x00


	//----- nvinfo : EIATTR_KPARAM_INFO
	.align		4
.L_1629:
        /*004c*/ 	.byte	0x04, 0x17
        /*004e*/ 	.short	(.L_1631 - .L_1630)
.L_1630:
        /*0050*/ 	.word	0x00000000
        /*0054*/ 	.short	0x0001
        /*0056*/ 	.short	0x0c48
        /*0058*/ 	.byte	0x00, 0xf0, 0x05, 0x00


	//----- nvinfo : EIATTR_KPARAM_INFO
	.align		4
.L_1631:
        /*005c*/ 	.byte	0x04, 0x17
        /*005e*/ 	.short	(.L_1633 - .L_1632)
.L_1632:
        /*0060*/ 	.word	0x00000000
        /*0064*/ 	.short	0x0000
        /*0066*/ 	.short	0x0000
        /*0068*/ 	.byte	0x00, 0xf0, 0x21, 0x31


	//----- nvinfo : EIATTR_MAXREG_COUNT
	.align		4
.L_1633:
        /*006c*/ 	.byte	0x03, 0x1b
        /*006e*/ 	.short	0x0080


	//----- nvinfo : EIATTR_MERCURY_ISA_VERSION
	.align		4
        /*0070*/ 	.byte	0x03, 0x5f
        /*0072*/ 	.short	0x0000


	//----- nvinfo : EIATTR_EXIT_INSTR_OFFSETS
	.align		4
        /*0074*/ 	.byte	0x04, 0x1c
        /*0076*/ 	.short	(.L_1635 - .L_1634)


	//   ....[0]....
.L_1634:
        /*0078*/ 	.word	0x00000160


	//   ....[1]....
        /*007c*/ 	.word	0x000005b0


	//   ....[2]....
        /*0080*/ 	.word	0x00000610


	//   ....[3]....
        /*0084*/ 	.word	0x000007b0


	//----- nvinfo : EIATTR_MAX_THREADS
	.align		4
.L_1635:
        /*0088*/ 	.byte	0x04, 0x05
        /*008a*/ 	.short	(.L_1637 - .L_1636)
.L_1636:
        /*008c*/ 	.word	0x00000200
        /*0090*/ 	.word	0x00000001
        /*0094*/ 	.word	0x00000001


	//----- nvinfo : EIATTR_CRS_STACK_SIZE
	.align		4
.L_1637:
        /*0098*/ 	.byte	0x04, 0x1e
        /*009a*/ 	.short	(.L_1639 - .L_1638)
.L_1638:
        /*009c*/ 	.word	0x00000000
.L_1639:


//--------------------- .nv.info._ZN2at6native63_GLOBAL__N__862fb238_30_ForeachBinaryOpScalarTensor_cu_64fe0ca525multi_tensor_apply_kernelINS1_18TensorListMetadataILi2EEENS1_27BinaryOpScalarTensorFunctorIaLi2ELi1ELi1EEEJSt4plusIaEPaaEEEvT_T0_DpT1_ --------------------------
	.section	.nv.info._ZN2at6native63_GLOBAL__N__862fb238_30_ForeachBinaryOpScalarTensor_cu_64fe0ca525multi_tensor_apply_kernelINS1_18TensorListMetadataILi2EEENS1_27BinaryOpScalarTensorFunctorIaLi2ELi1ELi1EEEJSt4plusIaEPaaEEEvT_T0_DpT1_,"",@"SHT_CUDA_INFO"
	.sectionflags	@""
	.align	4


	//----- nvinfo : EIATTR_CUDA_API_VERSION
	.align		4
        /*0000*/ 	.byte	0x04, 0x37
        /*0002*/ 	.short	(.L_1641 - .L_1640)
.L_1640:
        /*0004*/ 	.word	0x00000082


	//----- nvinfo : EIATTR_SW2861232_WAR
	.align		4
.L_1641:
        /*0008*/ 	.byte	0x01, 0x35
	.zero		2


	//----- nvinfo : EIATTR_PARAM_CBANK
	.align		4
        /*000c*/ 	.byte	0x04, 0x0a
        /*000e*/ 	.short	(.L_1643 - .L_1642)
	.align		4
.L_1642:
        /*0010*/ 	.word	index@(.nv.constant0._ZN2at6native63_GLOBAL__N__862fb238_30_ForeachBinaryOpScalarTensor_cu_64fe0ca525multi_tensor_apply_kernelINS1_18TensorListMetadataILi2EEENS1_27BinaryOpScalarTensorFunctorIaLi2ELi1ELi1EEEJSt4plusIaEPaaEEEvT_T0_DpT1_)
        /*0014*/ 	.short	0x0160
        /*0016*/ 	.short	0x0c59


	//----- nvinfo : EIATTR_CBANK_PARAM_SIZE
	.align		4
.L_1643:
        /*0018*/ 	.byte	0x03, 0x19
        /*001a*/ 	.short	0x0c59


	//----- nvinfo : EIATTR_KPARAM_INFO
	.align		4
        /*001c*/ 	.byte	0x04, 0x17
        /*001e*/ 	.short	(.L_1645 - .L_1644)
.L_1644:
        /*0020*/ 	.word	0x00000000
        /*0024*/ 	.short	0x0004
        /*0026*/ 	.short	0x0c58
        /*0028*/ 	.byte	0x00, 0xf0, 0x05, 0x00


	//----- nvinfo : EIATTR_KPARAM_INFO
	.align		4
.L_1645:
        /*002c*/ 	.byte	0x04, 0x17
        /*002e*/ 	.short	(.L_1647 - .L_1646)
.L_1646:
        /*0030*/ 	.word	0x00000000
        /*0034*/ 	.short	0x0003
        /*0036*/ 	.short	0x0c50
        /*0038*/ 	.byte	0x00, 0xf0, 0x21, 0x00


	//----- nvinfo : EIATTR_KPARAM_INFO
	.align		4
.L_1647:
        /*003c*/ 	.byte	0x04, 0x17
        /*003e*/ 	.short	(.L_1649 - .L_1648)
.L_1648:
        /*0040*/ 	.word	0x00000000
        /*0044*/ 	.short	0x0002
        /*0046*/ 	.short	0x0c49
        /*0048*/ 	.byte	0x00, 0xf0, 0x05, 0x00


	//----- nvinfo : EIATTR_KPARAM_INFO
	.align		4
.L_1649:
        /*004c*/ 	.byte	0x04, 0x17
        /*004e*/ 	.short	(.L_1651 - .L_1650)
.L_1650:
        /*0050*/ 	.word	0x00000000
        /*0054*/ 	.short	0x0001
        /*0056*/ 	.short	0x0c48
        /*0058*/ 	.byte	0x00, 0xf0, 0x05, 0x00


	//----- nvinfo : EIATTR_KPARAM_INFO
	.align		4
.L_1651:
        /*005c*/ 	.byte	0x04, 0x17
        /*005e*/ 	.short	(.L_1653 - .L_1652)
.L_1652:
        /*0060*/ 	.word	0x00000000
        /*0064*/ 	.short	0x0000
        /*0066*/ 	.short	0x0000
        /*0068*/ 	.byte	0x00, 0xf0, 0x21, 0x31


	//----- nvinfo : EIATTR_MAXREG_COUNT
	.align		4
.L_1653:
        /*006c*/ 	.byte	0x03, 0x1b
        /*006e*/ 	.short	0x0080


	//----- nvinfo : EIATTR_MERCURY_ISA_VERSION
	.align		4
        /*0070*/ 	.byte	0x03, 0x5f
        /*0072*/ 	.short	0x0000


	//----- nvinfo : EIATTR_EXIT_INSTR_OFFSETS
	.align		4
        /*0074*/ 	.byte	0x04, 0x1c
        /*0076*/ 	.short	(.L_1655 - .L_1654)


	//   ....[0]....
.L_1654:
        /*0078*/ 	.word	0x00000170


	//   ....[1]....
        /*007c*/ 	.word	0x00000620


	//   ....[2]....
        /*0080*/ 	.word	0x00000680


	//   ....[3]....
        /*0084*/ 	.word	0x000008a0


	//----- nvinfo : EIATTR_MAX_THREADS
	.align		4
.L_1655:
        /*0088*/ 	.byte	0x04, 0x05
        /*008a*/ 	.short	(.L_1657 - .L_1656)
.L_1656:
        /*008c*/ 	.word	0x00000200
        /*0090*/ 	.word	0x00000001
        /*0094*/ 	.word	0x00000001


	//----- nvinfo : EIATTR_CRS_STACK_SIZE
	.align		4
.L_1657:
        /*0098*/ 	.byte	0x04, 0x1e
        /*009a*/ 	.short	(.L_1659 - .L_1658)
.L_1658:
        /*009c*/ 	.word	0x00000000
.L_1659:


//--------------------- .nv.info._ZN2at6native63_GLOBAL__N__862fb238_30_ForeachBinaryOpScalarTensor_cu_64fe0ca525multi_tensor_apply_kernelINS1_18TensorListMetadataILi2EEENS1_27BinaryOpScalarTensorFunctorIhLi2ELi1ELi1EEEJSt4plusIhEPhhEEEvT_T0_DpT1_ --------------------------
	.section	.nv.info._ZN2at6native63_GLOBAL__N__862fb238_30_ForeachBinaryOpScalarTensor_cu_64fe0ca525multi_tensor_apply_kernelINS1_18TensorListMetadataILi2EEENS1_27BinaryOpScalarTensorFunctorIhLi2ELi1ELi1EEEJSt4plusIhEPhhEEEvT_T0_DpT1_,"",@"SHT_CUDA_INFO"
	.sectionflags	@""
	.align	4


	//----- nvinfo : EIATTR_CUDA_API_VERSION
	.align		4
        /*0000*/ 	.byte	0x04, 0x37
        /*0002*/ 	.short	(.L_1661 - .L_1660)
.L_1660:
        /*0004*/ 	.word	0x00000082


	//----- nvinfo : EIATTR_SW2861232_WAR
	.align		4
.L_1661:
        /*0008*/ 	.byte	0x01, 0x35
	.zero		2


	//----- nvinfo : EIATTR_PARAM_CBANK
	.align		4
        /*000c*/ 	.byte	0x04, 0x0a
        /*000e*/ 	.short	(.L_1663 - .L_1662)
	.align		4
.L_1662:
        /*0010*/ 	.word	index@(.nv.constant0._ZN2at6native63_GLOBAL__N__862fb238_30_ForeachBinaryOpScalarTensor_cu_64fe0ca525multi_tensor_apply_kernelINS1_18TensorListMetadataILi2EEENS1_27BinaryOpScalarTensorFunctorIhLi2ELi1ELi1EEEJSt4plusIhEPhhEEEvT_T0_DpT1_)
        /*0014*/ 	.short	0x0160
        /*0016*/ 	.short	0x0c59


	//----- nvinfo : EIATTR_CBANK_PARAM_SIZE
	.align		4
.L_1663:
        /*0018*/ 	.byte	0x03, 0x19
        /*001a*/ 	.short	0x0c59


	//----- nvinfo : EIATTR_KPARAM_INFO
	.align		4
        /*001c*/ 	.byte	0x04, 0x17
        /*001e*/ 	.short	(.L_1665 - .L_1664)
.L_1664:
        /*0020*/ 	.word	0x00000000
        /*0024*/ 	.short	0x0004
        /*0026*/ 	.short	0x0c58
        /*0028*/ 	.byte	0x00, 0xf0, 0x05, 0x00


	//----- nvinfo : EIATTR_KPARAM_INFO
	.align		4
.L_1665:
        /*002c*/ 	.byte	0x04, 0x17
        /*002e*/ 	.short	(.L_1667 - .L_1666)
.L_1666:
        /*0030*/ 	.word	0x00000000
        /*0034*/ 	.short	0x0003
        /*0036*/ 	.short	0x0c50
        /*0038*/ 	.byte	0x00, 0xf0, 0x21, 0x00


	//----- nvinfo : EIATTR_KPARAM_INFO
	.align		4
.L_1667:
        /*003c*/ 	.byte	0x04, 0x17
        /*003e*/ 	.short	(.L_1669 - .L_1668)
.L_1668:
        /*0040*/ 	.word	0x00000000
        /*0044*/ 	.short	0x0002
        /*0046*/ 	.short	0x0c49
        /*0048*/ 	.byte	0x00, 0xf0, 0x05, 0x00


	//----- nvinfo : EIATTR_KPARAM_INFO
	.align		4
.L_1669:
        /*004c*/ 	.byte	0x04, 0x17
        /*004e*/ 	.short	(.L_1671 - .L_1670)
.L_1670:
        /*0050*/ 	.word	0x00000000
        /*0054*/ 	.short	0x0001
        /*0056*/ 	.short	0x0c48
        /*0058*/ 	.byte	0x00, 0xf0, 0x05, 0x00


	//----- nvinfo : EIATTR_KPARAM_INFO
	.align		4
.L_1671:
        /*005c*/ 	.byte	0x04, 0x17
        /*005e*/ 	.short	(.L_1673 - .L_1672)
.L_1672:
        /*0060*/ 	.word	0x00000000
        /*0064*/ 	.short	0x0000
        /*0066*/ 	.short	0x0000
        /*0068*/ 	.byte	0x00, 0xf0, 0x21, 0x31


	//----- nvinfo : EIATTR_MAXREG_COUNT
	.align		4
.L_1673:
        /*006c*/ 	.byte	0x03, 0x1b
        /*006e*/ 	.short	0x0080


	//----- nvinfo : EIATTR_MERCURY_ISA_VERSION
	.align		4
        /*0070*/ 	.byte	0x03, 0x5f
        /*0072*/ 	.short	0x0000


	//----- nvinfo : EIATTR_EXIT_INSTR_OFFSETS
	.align		4
        /*0074*/ 	.byte	0x04, 0x1c
        /*0076*/ 	.short	(.L_1675 - .L_1674)


	//   ....[0]....
.L_1674:
        /*0078*/ 	.word	0x00000180


	//   ....[1]....
        /*007c*/ 	.word	0x00000630


	//   ....[2]....
        /*0080*/ 	.word	0x00000690


	//   ....[3]....
        /*0084*/ 	.word	0x000008b0


	//----- nvinfo : EIATTR_MAX_THREADS
	.align		4
.L_1675:
        /*0088*/ 	.byte	0x04, 0x05
        /*008a*/ 	.short	(.L_1677 - .L_1676)
.L_1676:
        /*008c*/ 	.word	0x00000200
        /*0090*/ 	.word	0x00000001
        /*0094*/ 	.word	0x00000001


	//----- nvinfo : EIATTR_CRS_STACK_SIZE
	.align		4
.L_1677:
        /*0098*/ 	.byte	0x04, 0x1e
        /*009a*/ 	.short	(.L_1679 - .L_1678)
.L_1678:
        /*009c*/ 	.word	0x00000000
.L_1679:


//--------------------- .nv.info._ZN2at6native63_GLOBAL__N__862fb238_30_ForeachBinaryOpScalarTensor_cu_64fe0ca525multi_tensor_apply_kernelINS1_18TensorListMetadataILi1EEENS1_27BinaryOpScalarTensorFunctorIN3c108BFloat16ELi1ELi1ELi0EEEJSt4plusIfEPS7_fEEEvT_T0_DpT1_ --------------------------
	.section	.nv.info._ZN2at6native63_GLOBAL__N__862fb238_30_ForeachBinaryOpScalarTensor_cu_64fe0ca525multi_tensor_apply_kernelINS1_18TensorListMetadataILi1EEENS1_27BinaryOpScalarTensorFunctorIN3c108BFloat16ELi1ELi1ELi0EEEJSt4plusIfEPS7_fEEEvT_T0_DpT1_,"",@"SHT_CUDA_INFO"
	.sectionflags	@""
	.align	4


	//----- nvinfo : EIATTR_CUDA_API_VERSION
	.align		4
        /*0000*/ 	.byte	0x04, 0x37
        /*0002*/ 	.short	(.L_1681 - .L_1680)
.L_1680:
        /*0004*/ 	.word	0x00000082


	//----- nvinfo : EIATTR_SW2861232_WAR
	.align		4
.L_1681:
        /*0008*/ 	.byte	0x01, 0x35
	.zero		2


	//----- nvinfo : EIATTR_PARAM_CBANK
	.align		4
        /*000c*/ 	.byte	0x04, 0x0a
        /*000e*/ 	.short	(.L_1683 - .L_1682)
	.align		4
.L_1682:
        /*0010*/ 	.word	index@(.nv.constant0._ZN2at6native63_GLOBAL__N__862fb238_30_ForeachBinaryOpScalarTensor_cu_64fe0ca525multi_tensor_apply_kernelINS1_18TensorListMetadataILi1EEENS1_27BinaryOpScalarTensorFunctorIN3c108BFloat16ELi1ELi1ELi0EEEJSt4plusIfEPS7_fEEEvT_T0_DpT1_)
        /*0014*/ 	.short	0x0160
        /*0016*/ 	.short	0x0d3c


	//----- nvinfo : EIATTR_CBANK_PARAM_SIZE
	.align		4
.L_1683:
        /*0018*/ 	.byte	0x03, 0x19
        /*001a*/ 	.short	0x0d3c


	//----- nvinfo : EIATTR_KPARAM_INFO
	.align		4
        /*001c*/ 	.byte	0x04, 0x17
        /*001e*/ 	.short	(.L_1685 - .L_1684)
.L_1684:
        /*0020*/ 	.word	0x00000000
        /*0024*/ 	.short	0x0004
        /*0026*/ 	.short	0x0d38
        /*0028*/ 	.byte	0x00, 0xf0, 0x11, 0x00


	//----- nvinfo : EIATTR_KPARAM_INFO
	.align		4
.L_1685:
        /*002c*/ 	.byte	0x04, 0x17
        /*002e*/ 	.short	(.L_1687 - .L_1686)
.L_1686:
        /*0030*/ 	.word	0x00000000
        /*0034*/ 	.short	0x0003
        /*0036*/ 	.short	0x0d30
        /*0038*/ 	.byte	0x00, 0xf0, 0x21, 0x00


	//----- nvinfo : EIATTR_KPARAM_INFO
	.align		4
.L_1687:
        /*003c*/ 	.byte	0x04, 0x17
        /*003e*/ 	.short	(.L_1689 - .L_1688)
.L_1688:
        /*0040*/ 	.word	0x00000000
        /*0044*/ 	.short	0x0002
        /*0046*/ 	.short	0x0d29
        /*0048*/ 	.byte	0x00, 0xf0, 0x05, 0x00


	//----- nvinfo : EIATTR_KPARAM_INFO
	.align		4
.L_1689:
        /*004c*/ 	.byte	0x04, 0x17
        /*004e*/ 	.short	(.L_1691 - .L_1690)
.L_1690:
        /*0050*/ 	.word	0x00000000
        /*0054*/ 	.short	0x0001
        /*0056*/ 	.short	0x0d28
        /*0058*/ 	.byte	0x00, 0xf0, 0x05, 0x00


	//----- nvinfo : EIATTR_KPARAM_INFO
	.align		4
.L_1691:
        /*005c*/ 	.byte	0x04, 0x17
        /*005e*/ 	.short	(.L_1693 - .L_1692)
.L_1692:
        /*0060*/ 	.word	0x00000000
        /*0064*/ 	.short	0x0000
        /*0066*/ 	.short	0x0000
        /*0068*/ 	.byte	0x00, 0xf0, 0xa1, 0x34


	//----- nvinfo : EIATTR_MAXREG_COUNT
	.align		4
.L_1693:
        /*006c*/ 	.byte	0x03, 0x1b
        /*006e*/ 	.short	0x0080


	//----- nvinfo : EIATTR_MERCURY_ISA_VERSION
	.align		4
        /*0070*/ 	.byte	0x03, 0x5f
        /*0072*/ 	.short	0x0000


	//----- nvinfo : EIATTR_EXIT_INSTR_OFFSETS
	.align		4
        /*0074*/ 	.byte	0x04, 0x1c
        /*0076*/ 	.short	(.L_1695 - .L_1694)


	//   ....[0]....
.L_1694:
        /*0078*/ 	.word	0x00000140


	//   ....[1]....
        /*007c*/ 	.word	0x000005d0


	//   ....[2]....
        /*0080*/ 	.word	0x00000630


	//   ....[3]....
        /*0084*/ 	.word	0x00000800


	//----- nvinfo : EIATTR_MAX_THREADS
	.align		4
.L_1695:
        /*0088*/ 	.byte	0x04, 0x05
        /*008a*/ 	.short	(.L_1697 - .L_1696)
.L_1696:
        /*008c*/ 	.word	0x00000200
        /*0090*/ 	.word	0x00000001
        /*0094*/ 	.word	0x00000001


	//----- nvinfo : EIATTR_CRS_STACK_SIZE
	.align		4
.L_1697:
        /*0098*/ 	.byte	0x04, 0x1e
        /*009a*/ 	.short	(.L_1699 - .L_1698)
.L_1698:
        /*009c*/ 	.word	0x00000000
.L_1699:


//--------------------- .nv.info._ZN2at6native63_GLOBAL__N__862fb238_30_ForeachBinaryOpScalarTensor_cu_64fe0ca525multi_tensor_apply_kernelINS1_18TensorListMetadataILi1EEENS1_27BinaryOpScalarTensorFunctorIN3c104HalfELi1ELi1ELi0EEEJSt4plusIfEPS7_fEEEvT_T0_DpT1_ --------------------------
	.section	.nv.info._ZN2at6native63_GLOBAL__N__862fb238_30_ForeachBinaryOpScalarTensor_cu_64fe0ca525multi_tensor_apply_kernelINS1_18TensorListMetadataILi1EEENS1_27BinaryOpScalarTensorFunctorIN3c104HalfELi1ELi1ELi0EEEJSt4plusIfEPS7_fEEEvT_T0_DpT1_,"",@"SHT_CUDA_INFO"
	.sectionflags	@""
	.align	4


	//----- nvinfo : EIATTR_CUDA_API_VERSION
	.align		4
        /*0000*/ 	.byte	0x04, 0x37
        /*0002*/ 	.short	(.L_1701 - .L_1700)
.L_1700:
        /*0004*/ 	.word	0x00000082


	//----- nvinfo : EIATTR_SW2861232_WAR
	.align		4
.L_1701:
        /*0008*/ 	.byte	0x01, 0x35
	.zero		2


	//----- nvinfo : EIATTR_PARAM_CBANK
	.align		4
        /*000c*/ 	.byte	0x04, 0x0a
        /*000e*/ 	.short	(.L_1703 - .L_1702)
	.align		4
.L_1702:
        /*0010*/ 	.word	index@(.nv.constant0._ZN2at6native63_GLOBAL__N__862fb238_30_ForeachBinaryOpScalarTensor_cu_64fe0ca525multi_tensor_apply_kernelINS1_18TensorListMetadataILi1EEENS1_27BinaryOpScalarTensorFunctorIN3c104HalfELi1ELi1ELi0EEEJSt4plusIfEPS7_fEEEvT_T0_DpT1_)
        /*0014*/ 	.short	0x0160
        /*0016*/ 	.short	0x0d3c


	//----- nvinfo : EIATTR_CBANK_PARAM_SIZE
	.align		4
.L_1703:
        /*0018*/ 	.byte	0x03, 0x19
        /*001a*/ 	.short	0x0d3c


	//----- nvinfo : EIATTR_KPARAM_INFO
	.align		4
        /*001c*/ 	.byte	0x04, 0x17
        /*001e*/ 	.short	(.L_1705 - .L_1704)
.L_1704:
        /*0020*/ 	.word	0x00000000
        /*0024*/ 	.short	0x0004
        /*0026*/ 	.short	0x0d38
        /*0028*/ 	.byte	0x00, 0xf0, 0x11, 0x00


	//----- nvinfo : EIATTR_KPARAM_INFO
	.align		4
.L_1705:
        /*002c*/ 	.byte	0x04, 0x17
        /*002e*/ 	.short	(.L_1707 - .L_1706)
.L_1706:
        /*0030*/ 	.word	0x00000000
        /*0034*/ 	.short	0x0003
        /*0036*/ 	.short	0x0d30
        /*0038*/ 	.byte	0x00, 0xf0, 0x21, 0x00


	//----- nvinfo : EIATTR_KPARAM_INFO
	.align		4
.L_1707:
        /*003c*/ 	.byte	0x04, 0x17
        /*003e*/ 	.short	(.L_1709 - .L_1708)
.L_1708:
        /*0040*/ 	.word	0x00000000
        /*0044*/ 	.short	0x0002
        /*0046*/ 	.short	0x0d29
        /*0048*/ 	.byte	0x00, 0xf0, 0x05, 0x00


	//----- nvinfo : EIATTR_KPARAM_INFO
	.align		4
.L_1709:
        /*004c*/ 	.byte	0x04, 0x17
        /*004e*/ 	.short	(.L_1711 - .L_1710)
.L_1710:
        /*0050*/ 	.word	0x00000000
        /*0054*/ 	.short	0x0001
        /*0056*/ 	.short	0x0d28
        /*0058*/ 	.byte	0x00, 0xf0, 0x05, 0x00


	//----- nvinfo : EIATTR_KPARAM_INFO
	.align		4
.L_1711:
        /*005c*/ 	.byte	0x04, 0x17
        /*005e*/ 	.short	(.L_1713 - .L_1712)
.L_1712:
        /*0060*/ 	.word	0x00000000
        /*0064*/ 	.short	0x0000
        /*0066*/ 	.short	0x0000
        /*0068*/ 	.byte	0x00, 0xf0, 0xa1, 0x34


	//----- nvinfo : EIATTR_MAXREG_COUNT
	.align		4
.L_1713:
        /*006c*/ 	.byte	0x03, 0x1b
        /*006e*/ 	.short	0x0080


	//----- nvinfo : EIATTR_MERCURY_ISA_VERSION
	.align		4
        /*0070*/ 	.byte	0x03, 0x5f
        /*0072*/ 	.short	0x0000


	//----- nvinfo : EIATTR_EXIT_INSTR_OFFSETS
	.align		4
        /*0074*/ 	.byte	0x04, 0x1c
        /*0076*/ 	.short	(.L_1715 - .L_1714)


	//   ....[0]....
.L_1714:
        /*0078*/ 	.word	0x00000140


	//   ....[1]....
        /*007c*/ 	.word	0x000005d0


	//   ....[2]....
        /*0080*/ 	.word	0x00000630


	//   ....[3]....
        /*0084*/ 	.word	0x00000800


	//----- nvinfo : EIATTR_MAX_THREADS
	.align		4
.L_1715:
        /*0088*/ 	.byte	0x04, 0x05
        /*008a*/ 	.short	(.L_1717 - .L_1716)
.L_1716:
        /*008c*/ 	.word	0x00000200
        /*0090*/ 	.word	0x00000001
        /*0094*/ 	.word	0x00000001


	//----- nvinfo : EIATTR_CRS_STACK_SIZE
	.align		4
.L_1717:
        /*0098*/ 	.byte	0x04, 0x1e
        /*009a*/ 	.short	(.L_1719 - .L_1718)
.L_1718:
        /*009c*/ 	.word	0x00000000
.L_1719:


//--------------------- .nv.info._ZN2at6native63_GLOBAL__N__862fb238_30_ForeachBinaryOpScalarTensor_cu_64fe0ca525multi_tensor_apply_kernelINS1_18TensorListMetadataILi1EEENS1_27BinaryOpScalarTensorFunctorIbLi1ELi1ELi0EEEJSt4plusIbEPbbEEEvT_T0_DpT1_ --------------------------
	.section	.nv.info._ZN2at6native63_GLOBAL__N__862fb238_30_ForeachBinaryOpScalarTensor_cu_64fe0ca525multi_tensor_apply_kernelINS1_18TensorListMetadataILi1EEENS1_27BinaryOpScalarTensorFunctorIbLi1ELi1ELi0EEEJSt4plusIbEPbbEEEvT_T0_DpT1_,"",@"SHT_CUDA_INFO"
	.sectionflags	@""
	.align	4


	//----- nvinfo : EIATTR_CUDA_API_VERSION
	.align		4
        /*0000*/ 	.byte	0x04, 0x37
        /*0002*/ 	.short	(.L_1721 - .L_1720)
.L_1720:
        /*0004*/ 	.word	0x00000082


	//----- nvinfo : EIATTR_SW2861232_WAR
	.align		4
.L_1721:
        /*0008*/ 	.byte	0x01, 0x35
	.zero		2


	//----- nvinfo : EIATTR_PARAM_CBANK
	.align		4
        /*000c*/ 	.byte	0x04, 0x0a
        /*000e*/ 	.short	(.L_1723 - .L_1722)
	.align		4
.L_1722:
        /*0010*/ 	.word	index@(.nv.constant0._ZN2at6native63_GLOBAL__N__862fb238_30_ForeachBinaryOpScalarTensor_cu_64fe0ca525multi_tensor_apply_kernelINS1_18TensorListMetadataILi1EEENS1_27BinaryOpScalarTensorFunctorIbLi1ELi1ELi0EEEJSt4plusIbEPbbEEEvT_T0_DpT1_)
        /*0014*/ 	.short	0x0160
        /*0016*/ 	.short	0x0d39


	//----- nvinfo : EIATTR_CBANK_PARAM_SIZE
	.align		4
.L_1723:
        /*0018*/ 	.byte	0x03, 0x19
        /*001a*/ 	.short	0x0d39


	//----- nvinfo : EIATTR_KPARAM_INFO
	.align		4
        /*001c*/ 	.byte	0x04, 0x17
        /*001e*/ 	.short	(.L_1725 - .L_1724)
.L_1724:
        /*0020*/ 	.word	0x00000000
        /*0024*/ 	.short	0x0004
        /*0026*/ 	.short	0x0d38
        /*0028*/ 	.byte	0x00, 0xf0, 0x05, 0x00


	//----- nvinfo : EIATTR_KPARAM_INFO
	.align		4
.L_1725:
        /*002c*/ 	.byte	0x04, 0x17
        /*002e*/ 	.short	(.L_1727 - .L_1726)
.L_1726:
        /*0030*/ 	.word	0x00000000
        /*0034*/ 	.short	0x0003
        /*0036*/ 	.short	0x0d30
        /*0038*/ 	.byte	0x00, 0xf0, 0x21, 0x00


	//----- nvinfo : EIATTR_KPARAM_INFO
	.align		4
.L_1727:
        /*003c*/ 	.byte	0x04, 0x17
        /*003e*/ 	.short	(.L_1729 - .L_1728)
.L_1728:
        /*0040*/ 	.word	0x00000000
        /*0044*/ 	.short	0x0002
        /*0046*/ 	.short	0x0d29
        /*0048*/ 	.byte	0x00, 0xf0, 0x05, 0x00


	//----- nvinfo : EIATTR_KPARAM_INFO
	.align		4
.L_1729:
        /*004c*/ 	.byte	0x04, 0x17
        /*004e*/ 	.short	(.L_1731 - .L_1730)
.L_1730:
        /*0050*/ 	.word	0x00000000
        /*0054*/ 	.short	0x0001
        /*0056*/ 	.short	0x0d28
        /*0058*/ 	.byte	0x00, 0xf0, 0x05, 0x00


	//----- nvinfo : EIATTR_KPARAM_INFO
	.align		4
.L_1731:
        /*005c*/ 	.byte	0x04, 0x17
        /*005e*/ 	.short	(.L_1733 - .L_1732)
.L_1732:
        /*0060*/ 	.word	0x00000000
        /*0064*/ 	.short	0x0000
        /*0066*/ 	.short	0x0000
        /*0068*/ 	.byte	0x00, 0xf0, 0xa1, 0x34


	//----- nvinfo : EIATTR_MAXREG_COUNT
	.align		4
.L_1733:
        /*006c*/ 	.byte	0x03, 0x1b
        /*006e*/ 	.short	0x0080


	//----- nvinfo : EIATTR_MERCURY_ISA_VERSION
	.align		4
        /*0070*/ 	.byte	0x03, 0x5f
        /*0072*/ 	.short	0x0000


	//----- nvinfo : EIATTR_EXIT_INSTR_OFFSETS
	.align		4
        /*0074*/ 	.byte	0x04, 0x1c
        /*0076*/ 	.short	(.L_1735 - .L_1734)


	//   ....[0]....
.L_1734:
        /*0078*/ 	.word	0x00000130


	//   ....[1]....
        /*007c*/ 	.word	0x00000630


	//   ....[2]....
        /*0080*/ 	.word	0x00000690


	//   ....[3]....
        /*0084*/ 	.word	0x00000960


	//----- nvinfo : EIATTR_MAX_THREADS
	.align		4
.L_1735:
        /*0088*/ 	.byte	0x04, 0x05
        /*008a*/ 	.short	(.L_1737 - .L_1736)
.L_1736:
        /*008c*/ 	.word	0x00000200
        /*0090*/ 	.word	0x00000001
        /*0094*/ 	.word	0x00000001


	//----- nvinfo : EIATTR_CRS_STACK_SIZE
	.align		4
.L_1737:
        /*0098*/ 	.byte	0x04, 0x1e
        /*009a*/ 	.short	(.L_1739 - .L_1738)
.L_1738:
        /*009c*/ 	.word	0x00000000
.L_1739:


//--------------------- .nv.info._ZN2at6native63_GLOBAL__N__862fb238_30_ForeachBinaryOpScalarTensor_cu_64fe0ca525multi_tensor_apply_kernelINS1_18TensorListMetadataILi1EEENS1_27BinaryOpScalarTensorFunctorIN3c107complexIfEELi1ELi1ELi0EEEJSt4plusIS8_EPS8_S8_EEEvT_T0_DpT1_ --------------------------
	.section	.nv.info._ZN2at6native63_GLOBAL__N__862fb238_30_ForeachBinaryOpScalarTensor_cu_64fe0ca525multi_tensor_apply_kernelINS1_18TensorListMetadataILi1EEENS1_27BinaryOpScalarTensorFunctorIN3c107complexIfEELi1ELi1ELi0EEEJSt4plusIS8_EPS8_S8_EEEvT_T0_DpT1_,"",@"SHT_CUDA_INFO"
	.sectionflags	@""
	.align	4


	//----- nvinfo : EIATTR_CUDA_API_VERSION
	.align		4
        /*0000*/ 	.byte	0x04, 0x37
        /*0002*/ 	.short	(.L_1741 - .L_1740)
.L_1740:
        /*0004*/ 	.word	0x00000082


	//----- nvinfo : EIATTR_SW2861232_WAR
	.align		4
.L_1741:
        /*0008*/ 	.byte	0x01, 0x35
	.zero		2


	//----- nvinfo : EIATTR_PARAM_CBANK
	.align		4
        /*000c*/ 	.byte	0x04, 0x0a
        /*000e*/ 	.short	(.L_1743 - .L_1742)
	.align		4
.L_1742:
        /*0010*/ 	.word	index@(.nv.constant0._ZN2at6native63_GLOBAL__N__862fb238_30_ForeachBinaryOpScalarTensor_cu_64fe0ca525multi_tensor_apply_kernelINS1_18TensorListMetadataILi1EEENS1_27BinaryOpScalarTensorFunctorIN3c107complexIfEELi1ELi1ELi0EEEJSt4plusIS8_EPS8_S8_EEEvT_T0_DpT1_)
        /*0014*/ 	.short	0x0160
        /*0016*/ 	.short	0x0d40


	//----- nvinfo : EIATTR_CBANK_PARAM_SIZE
	.align		4
.L_1743:
        /*0018*/ 	.byte	0x03, 0x19
        /*001a*/ 	.short	0x0d40


	//----- nvinfo : EIATTR_KPARAM_INFO
	.align		4
        /*001c*/ 	.byte	0x04, 0x17
        /*001e*/ 	.short	(.L_1745 - .L_1744)
.L_1744:
        /*0020*/ 	.word	0x00000000
        /*0024*/ 	.short	0x0004
        /*0026*/ 	.short	0x0d38
        /*0028*/ 	.byte	0x00, 0xf0, 0x21, 0x00


	//----- nvinfo : EIATTR_KPARAM_INFO
	.align		4
.L_1745:
        /*002c*/ 	.byte	0x04, 0x17
        /*002e*/ 	.short	(.L_1747 - .L_1746)
.L_1746:
        /*0030*/ 	.word	0x00000000
        /*0034*/ 	.short	0x0003
        /*0036*/ 	.short	0x0d30
        /*0038*/ 	.byte	0x00, 0xf0, 0x21, 0x00


	//----- nvinfo : EIATTR_KPARAM_INFO
	.align		4
.L_1747:
        /*003c*/ 	.byte	0x04, 0x17
        /*003e*/ 	.short	(.L_1749 - .L_1748)
.L_1748:
        /*0040*/ 	.word	0x00000000
        /*0044*/ 	.short	0x0002
        /*0046*/ 	.short	0x0d29
        /*0048*/ 	.byte	0x00, 0xf0, 0x05, 0x00


	//----- nvinfo : EIATTR_KPARAM_INFO
	.align		4
.L_1749:
        /*004c*/ 	.byte	0x04, 0x17
        /*004e*/ 	.short	(.L_1751 - .L_1750)
.L_1750:
        /*0050*/ 	.word	0x00000000
        /*0054*/ 	.short	0x0001
        /*0056*/ 	.short	0x0d28
        /*0058*/ 	.byte	0x00, 0xf0, 0x05, 0x00


	//----- nvinfo : EIATTR_KPARAM_INFO
	.align		4
.L_1751:
        /*005c*/ 	.byte	0x04, 0x17
        /*005e*/ 	.short	(.L_1753 - .L_1752)
.L_1752:
        /*0060*/ 	.word	0x00000000
        /*0064*/ 	.short	0x0000
        /*0066*/ 	.short	0x0000
        /*0068*/ 	.byte	0x00, 0xf0, 0xa1, 0x34


	//----- nvinfo : EIATTR_MAXREG_COUNT
	.align		4
.L_1753:
        /*006c*/ 	.byte	0x03, 0x1b
        /*006e*/ 	.short	0x0080


	//----- nvinfo : EIATTR_MERCURY_ISA_VERSION
	.align		4
        /*0070*/ 	.byte	0x03, 0x5f
        /*0072*/ 	.short	0x0000


	//----- nvinfo : EIATTR_EXIT_INSTR_OFFSETS
	.align		4
        /*0074*/ 	.byte	0x04, 0x1c
        /*0076*/ 	.short	(.L_1755 - .L_1754)


	//   ....[0]....
.L_1754:
        /*0078*/ 	.word	0x00000140


	//   ....[1]....
        /*007c*/ 	.word	0x000005b0


	//   ....[2]....
        /*0080*/ 	.word	0x00000610


	//   ....[3]....
        /*0084*/ 	.word	0x00000810


	//----- nvinfo : EIATTR_MAX_THREADS
	.align		4
.L_1755:
        /*0088*/ 	.byte	0x04, 0x05
        /*008a*/ 	.short	(.L_1757 - .L_1756)
.L_1756:
        /*008c*/ 	.word	0x00000200
        /*0090*/ 	.word	0x00000001
        /*0094*/ 	.word	0x00000001


	//----- nvinfo : EIATTR_CRS_STACK_SIZE
	.align		4
.L_1757:
        /*0098*/ 	.byte	0x04, 0x1e
        /*009a*/ 	.short	(.L_1759 - .L_1758)
.L_1758:
        /*009c*/ 	.word	0x00000000
.L_1759:


//--------------------- .nv.info._ZN2at6native63_GLOBAL__N__862fb238_30_ForeachBinaryOpScalarTensor_cu_64fe0ca525multi_tensor_apply_kernelINS1_18TensorListMetadataILi1EEENS1_27BinaryOpScalarTensorFunctorIN3c107complexIdEELi1ELi1ELi0EEEJSt4plusIS8_EPS8_S8_EEEvT_T0_DpT1_ --------------------------
	.section	.nv.info._ZN2at6native63_GLOBAL__N__862fb238_30_ForeachBinaryOpScalarTensor_cu_64fe0ca525multi_tensor_apply_kernelINS1_18TensorListMetadataILi1EEENS1_27BinaryOpScalarTensorFunctorIN3c107complexIdEELi1ELi1ELi0EEEJSt4plusIS8_EPS8_S8_EEEvT_T0_DpT1_,"",@"SHT_CUDA_INFO"
	.sectionflags	@""
	.align	4


	//----- nvinfo : EIATTR_CUDA_API_VERSION
	.align		4
        /*0000*/ 	.byte	0x04, 0x37
        /*0002*/ 	.short	(.L_1761 - .L_1760)
.L_1760:
        /*0004*/ 	.word	0x00000082


	//----- nvinfo : EIATTR_SW2861232_WAR
	.align		4
.L_1761:
        /*0008*/ 	.byte	0x01, 0x35
	.zero		2


	//----- nvinfo : EIATTR_PARAM_CBANK
	.align		4
        /*000c*/ 	.byte	0x04, 0x0a
        /*000e*/ 	.short	(.L_1763 - .L_1762)
	.align		4
.L_1762:
        /*0010*/ 	.word	index@(.nv.constant0._ZN2at6native63_GLOBAL__N__862fb238_30_ForeachBinaryOpScalarTensor_cu_64fe0ca525multi_tensor_apply_kernelINS1_18TensorListMetadataILi1EEENS1_27BinaryOpScalarTensorFunctorIN3c107complexIdEELi1ELi1ELi0EEEJSt4plusIS8_EPS8_S8_EEEvT_T0_DpT1_)
        /*0014*/ 	.short	0x0160
        /*0016*/ 	.short	0x0d50


	//----- nvinfo : EIATTR_CBANK_PARAM_SIZE
	.align		4
.L_1763:
        /*0018*/ 	.byte	0x03, 0x19
        /*001a*/ 	.short	0x0d50


	//----- nvinfo : EIATTR_KPARAM_INFO
	.align		4
        /*001c*/ 	.byte	0x04, 0x17
        /*001e*/ 	.short	(.L_1765 - .L_1764)
.L_1764:
        /*0020*/ 	.word	0x00000000
        /*0024*/ 	.short	0x0004
        /*0026*/ 	.short	0x0d40
        /*0028*/ 	.byte	0x00, 0xf0, 0x41, 0x00


	//----- nvinfo : EIATTR_KPARAM_INFO
	.align		4
.L_1765:
        /*002c*/ 	.byte	0x04, 0x17
        /*002e*/ 	.short	(.L_1767 - .L_1766)
.L_1766:
        /*0030*/ 	.word	0x00000000
        /*0034*/ 	.short	0x0003
        /*0036*/ 	.short	0x0d30
        /*0038*/ 	.byte	0x00, 0xf0, 0x21, 0x00


	//----- nvinfo : EIATTR_KPARAM_INFO
	.align		4
.L_1767:
        /*003c*/ 	.byte	0x04, 0x17
        /*003e*/ 	.short	(.L_1769 - .L_1768)
.L_1768:
        /*0040*/ 	.word	0x00000000
        /*0044*/ 	.short	0x0002
        /*0046*/ 	.short	0x0d29
        /*0048*/ 	.byte	0x00, 0xf0, 0x05, 0x00


	//----- nvinfo : EIATTR_KPARAM_INFO
	.align		4
.L_1769:
        /*004c*/ 	.byte	0x04, 0x17
        /*004e*/ 	.short	(.L_1771 - .L_1770)
.L_1770:
        /*0050*/ 	.word	0x00000000
        /*0054*/ 	.short	0x0001
        /*0056*/ 	.short	0x0d28
        /*0058*/ 	.byte	0x00, 0xf0, 0x05, 0x00


	//----- nvinfo : EIATTR_KPARAM_INFO
	.align		4
.L_1771:
        /*005c*/ 	.byte	0x04, 0x17
        /*005e*/ 	.short	(.L_1773 - .L_1772)
.L_1772:
        /*0060*/ 	.word	0x00000000
        /*0064*/ 	.short	0x0000
        /*0066*/ 	.short	0x0000
        /*0068*/ 	.byte	0x00, 0xf0, 0xa1, 0x34


	//----- nvinfo : EIATTR_MAXREG_COUNT
	.align		4
.L_1773:
        /*006c*/ 	.byte	0x03, 0x1b
        /*006e*/ 	.short	0x0080


	//----- nvinfo : EIATTR_MERCURY_ISA_VERSION
	.align		4
        /*0070*/ 	.byte	0x03, 0x5f
        /*0072*/ 	.short	0x0000


	//----- nvinfo : EIATTR_EXIT_INSTR_OFFSETS
	.align		4
        /*0074*/ 	.byte	0x04, 0x1c
        /*0076*/ 	.short	(.L_1775 - .L_1774)


	//   ....[0]....
.L_1774:
        /*0078*/ 	.word	0x00000170


	//   ....[1]....
        /*007c*/ 	.word	0x00000670


	//   ....[2]....
        /*0080*/ 	.word	0x000006d0


	//   ....[3]....
        /*0084*/ 	.word	0x00000910


	//----- nvinfo : EIATTR_MAX_THREADS
	.align		4
.L_1775:
        /*0088*/ 	.byte	0x04, 0x05
        /*008a*/ 	.short	(.L_1777 - .L_1776)
.L_1776:
        /*008c*/ 	.word	0x00000200
        /*0090*/ 	.word	0x00000001
        /*0094*/ 	.word	0x00000001


	//----- nvinfo : EIATTR_CRS_STACK_SIZE
	.align		4
.L_1777:
        /*0098*/ 	.byte	0x04, 0x1e
        /*009a*/ 	.short	(.L_1779 - .L_1778)
.L_1778:
        /*009c*/ 	.word	0x00000000
.L_1779:


//--------------------- .nv.info._ZN2at6native63_GLOBAL__N__862fb238_30_ForeachBinaryOpScalarTensor_cu_64fe0ca525multi_tensor_apply_kernelINS1_18TensorListMetadataILi1EEENS1_27BinaryOpScalarTensorFunctorIfLi1ELi1ELi0EEEJSt4plusIfEPffEEEvT_T0_DpT1_ --------------------------
	.section	.nv.info._ZN2at6native63_GLOBAL__N__862fb238_30_ForeachBinaryOpScalarTensor_cu_64fe0ca525multi_tensor_apply_kernelINS1_18TensorListMetadataILi1EEENS1_27BinaryOpScalarTensorFunctorIfLi1ELi1ELi0EEEJSt4plusIfEPffEEEvT_T0_DpT1_,"",@"SHT_CUDA_INFO"
	.sectionflags	@""
	.align	4


	//----- nvinfo : EIATTR_CUDA_API_VERSION
	.align		4
        /*0000*/ 	.byte	0x04, 0x37
        /*0002*/ 	.short	(.L_1781 - .L_1780)
.L_1780:
        /*0004*/ 	.word	0x00000082


	//----- nvinfo : EIATTR_SW2861232_WAR
	.align		4
.L_1781:
        /*0008*/ 	.byte	0x01, 0x35
	.zero		2


	//----- nvinfo : EIATTR_PARAM_CBANK
	.align		4
        /*000c*/ 	.byte	0x04, 0x0a
        /*000e*/ 	.short	(.L_1783 - .L_1782)
	.align		4
.L_1782:
        /*0010*/ 	.word	index@(.nv.constant0._ZN2at6native63_GLOBAL__N__862fb238_30_ForeachBinaryOpScalarTensor_cu_64fe0ca525multi_tensor_apply_kernelINS1_18TensorListMetadataILi1EEENS1_27BinaryOpScalarTensorFunctorIfLi1ELi1ELi0EEEJSt4plusIfEPffEEEvT_T0_DpT1_)
        /*0014*/ 	.short	0x0160
        /*0016*/ 	.short	0x0d3c


	//----- nvinfo : EIATTR_CBANK_PARAM_SIZE
	.align		4
.L_1783:
        /*0018*/ 	.byte	0x03, 0x19
        /*001a*/ 	.short	0x0d3c


	//----- nvinfo : EIATTR_KPARAM_INFO
	.align		4
        /*001c*/ 	.byte	0x04, 0x17
        /*001e*/ 	.short	(.L_1785 - .L_1784)
.L_1784:
        /*0020*/ 	.word	0x00000000
        /*0024*/ 	.short	0x0004
        /*0026*/ 	.short	0x0d38
        /*0028*/ 	.byte	0x00, 0xf0, 0x11, 0x00


	//----- nvinfo : EIATTR_KPARAM_INFO
	.align		4
.L_1785:
        /*002c*/ 	.byte	0x04, 0x17
        /*002e*/ 	.short	(.L_1787 - .L_1786)
.L_1786:
        /*0030*/ 	.word	0x00000000
        /*0034*/ 	.short	0x0003
        /*0036*/ 	.short	0x0d30
        /*0038*/ 	.byte	0x00, 0xf0, 0x21, 0x00


	//----- nvinfo : EIATTR_KPARAM_INFO
	.align		4
.L_1787:
        /*003c*/ 	.byte	0x04, 0x17
        /*003e*/ 	.short	(.L_1789 - .L_1788)
.L_1788:
        /*0040*/ 	.word	0x00000000
        /*0044*/ 	.short	0x0002
        /*0046*/ 	.short	0x0d29
        /*0048*/ 	.byte	0x00, 0xf0, 0x05, 0x00


	//----- nvinfo : EIATTR_KPARAM_INFO
	.align		4
.L_1789:
        /*004c*/ 	.byte	0x04, 0x17
        /*004e*/ 	.short	(.L_1791 - .L_1790)
.L_1790:
        /*0050*/ 	.word	0x00000000
        /*0054*/ 	.short	0x0001
        /*0056*/ 	.short	0x0d28
        /*0058*/ 	.byte	0x00, 0xf0, 0x05, 0x00


	//----- nvinfo : EIATTR_KPARAM_INFO
	.align		4
.L_1791:
        /*005c*/ 	.byte	0x04, 0x17
        /*005e*/ 	.short	(.L_1793 - .L_1792)
.L_1792:
        /*0060*/ 	.word	0x00000000
        /*0064*/ 	.short	0x0000
        /*0066*/ 	.short	0x0000
        /*0068*/ 	.byte	0x00, 0xf0, 0xa1, 0x34


	//----- nvinfo : EIATTR_MAXREG_COUNT
	.align		4
.L_1793:
        /*006c*/ 	.byte	0x03, 0x1b
        /*006e*/ 	.short	0x0080


	//----- nvinfo : EIATTR_MERCURY_ISA_VERSION
	.align		4
        /*0070*/ 	.byte	0x03, 0x5f
        /*0072*/ 	.short	0x0000


	//----- nvinfo : EIATTR_EXIT_INSTR_OFFSETS
	.align		4
        /*0074*/ 	.byte	0x04, 0x1c
        /*0076*/ 	.short	(.L_1795 - .L_1794)


	//   ....[0]....
.L_1794:
        /*0078*/ 	.word	0x00000140


	//   ....[1]....
        /*007c*/ 	.word	0x00000520


	//   ....[2]....
        /*0080*/ 	.word	0x00000580


	//   ....[3]....
        /*0084*/ 	.word	0x000006e0


	//----- nvinfo : EIATTR_MAX_THREADS
	.align		4
.L_1795:
        /*0088*/ 	.byte	0x04, 0x05
        /*008a*/ 	.short	(.L_1797 - .L_1796)
.L_1796:
        /*008c*/ 	.word	0x00000200
        /*0090*/ 	.word	0x00000001
        /*0094*/ 	.word	0x00000001


	//----- nvinfo : EIATTR_CRS_STACK_SIZE
	.align		4
.L_1797:
        /*0098*/ 	.byte	0x04, 0x1e
        /*009a*/ 	.short	(.L_1799 - .L_1798)
.L_1798:
        /*009c*/ 	.word	0x00000000
.L_1799:


//--------------------- .nv.info._ZN2at6native63_GLOBAL__N__862fb238_30_ForeachBinaryOpScalarTensor_cu_64fe0ca525multi_tensor_apply_kernelINS1_18TensorListMetadataILi1EEENS1_27BinaryOpScalarTensorFunctorIdLi1ELi1ELi0EEEJSt4plusIdEPddEEEvT_T0_DpT1_ --------------------------
	.section	.nv.info._ZN2at6native63_GLOBAL__N__862fb238_30_ForeachBinaryOpScalarTensor_cu_64fe0ca525multi_tensor_apply_kernelINS1_18TensorListMetadataILi1EEENS1_27BinaryOpScalarTensorFunctorIdLi1ELi1ELi0EEEJSt4plusIdEPddEEEvT_T0_DpT1_,"",@"SHT_CUDA_INFO"
	.sectionflags	@""
	.align	4


	//----- nvinfo : EIATTR_CUDA_API_VERSION
	.align		4
        /*0000*/ 	.byte	0x04, 0x37
        /*0002*/ 	.short	(.L_1801 - .L_1800)
.L_1800:
        /*0004*/ 	.word	0x00000082


	//----- nvinfo : EIATTR_SW2861232_WAR
	.align		4
.L_1801:
        /*0008*/ 	.byte	0x01, 0x35
	.zero		2


	//----- nvinfo : EIATTR_PARAM_CBANK
	.align		4
        /*000c*/ 	.byte	0x04, 0x0a
        /*000e*/ 	.short	(.L_1803 - .L_1802)
	.align		4
.L_1802:
        /*0010*/ 	.word	index@(.nv.constant0._ZN2at6native63_GLOBAL__N__862fb238_30_ForeachBinaryOpScalarTensor_cu_64fe0ca525multi_tensor_apply_kernelINS1_18TensorListMetadataILi1EEENS1_27BinaryOpScalarTensorFunctorIdLi1ELi1ELi0EEEJSt4plusIdEPddEEEvT_T0_DpT1_)
        /*0014*/ 	.short	0x0160
        /*0016*/ 	.short	0x0d40


	//----- nvinfo : EIATTR_CBANK_PARAM_SIZE
	.align		4
.L_1803:
        /*0018*/ 	.byte	0x03, 0x19
        /*001a*/ 	.short	0x0d40


	//----- nvinfo : EIATTR_KPARAM_INFO
	.align		4
        /*001c*/ 	.byte	0x04, 0x17
        /*001e*/ 	.short	(.L_1805 - .L_1804)
.L_1804:
        /*0020*/ 	.word	0x00000000
        /*0024*/ 	.short	0x0004
        /*0026*/ 	.short	0x0d38
        /*0028*/ 	.byte	0x00, 0xf0, 0x21, 0x00


	//----- nvinfo : EIATTR_KPARAM_INFO
	.align		4
.L_1805:
        /*002c*/ 	.byte	0x04, 0x17
        /*002e*/ 	.short	(.L_1807 - .L_1806)
.L_1806:
        /*0030*/ 	.word	0x00000000
        /*0034*/ 	.short	0x0003
        /*0036*/ 	.short	0x0d30
        /*0038*/ 	.byte	0x00, 0xf0, 0x21, 0x00


	//----- nvinfo : EIATTR_KPARAM_INFO
	.align		4
.L_1807:
        /*003c*/ 	.byte	0x04, 0x17
        /*003e*/ 	.short	(.L_1809 - .L_1808)
.L_1808:
        /*0040*/ 	.word	0x00000000
        /*0044*/ 	.short	0x0002
        /*0046*/ 	.short	0x0d29
        /*0048*/ 	.byte	0x00, 0xf0, 0x05, 0x00


	//----- nvinfo : EIATTR_KPARAM_INFO
	.align		4
.L_1809:
        /*004c*/ 	.byte	0x04, 0x17
        /*004e*/ 	.short	(.L_1811 - .L_1810)
.L_1810:
        /*0050*/ 	.word	0x00000000
        /*0054*/ 	.short	0x0001
        /*0056*/ 	.short	0x0d28
        /*0058*/ 	.byte	0x00, 0xf0, 0x05, 0x00


	//----- nvinfo : EIATTR_KPARAM_INFO
	.align		4
.L_1811:
        /*005c*/ 	.byte	0x04, 0x17
        /*005e*/ 	.short	(.L_1813 - .L_1812)
.L_1812:
        /*0060*/ 	.word	0x00000000
        /*0064*/ 	.short	0x0000
        /*0066*/ 	.short	0x0000
        /*0068*/ 	.byte	0x00, 0xf0, 0xa1, 0x34


	//----- nvinfo : EIATTR_MAXREG_COUNT
	.align		4
.L_1813:
        /*006c*/ 	.byte	0x03, 0x1b
        /*006e*/ 	.short	0x0080


	//----- nvinfo : EIATTR_MERCURY_ISA_VERSION
	.align		4
        /*0070*/ 	.byte	0x03, 0x5f
        /*0072*/ 	.short	0x0000


	//----- nvinfo : EIATTR_EXIT_INSTR_OFFSETS
	.align		4
        /*0074*/ 	.byte	0x04, 0x1c
        /*0076*/ 	.short	(.L_1815 - .L_1814)


	//   ....[0]....
.L_1814:
        /*0078*/ 	.word	0x00000140


	//   ....[1]....
        /*007c*/ 	.word	0x00000530


	//   ....[2]....
        /*0080*/ 	.word	0x00000590


	//   ....[3]....
        /*0084*/ 	.word	0x00000710


	//----- nvinfo : EIATTR_MAX_THREADS
	.align		4
.L_1815:
        /*0088*/ 	.byte	0x04, 0x05
        /*008a*/ 	.short	(.L_1817 - .L_1816)
.L_1816:
        /*008c*/ 	.word	0x00000200
        /*0090*/ 	.word	0x00000001
        /*0094*/ 	.word	0x00000001


	//----- nvinfo : EIATTR_CRS_STACK_SIZE
	.align		4
.L_1817:
        /*0098*/ 	.byte	0x04, 0x1e
        /*009a*/ 	.short	(.L_1819 - .L_1818)
.L_1818:
        /*009c*/ 	.word	0x00000000
.L_1819:


//--------------------- .nv.info._ZN2at6native63_GLOBAL__N__862fb238_30_ForeachBinaryOpScalarTensor_cu_64fe0ca525multi_tensor_apply_kernelINS1_18TensorListMetadataILi1EEENS1_27BinaryOpScalarTensorFunctorIsLi1ELi1ELi0EEEJSt4plusIsEPssEEEvT_T0_DpT1_ --------------------------
	.section	.nv.info._ZN2at6native63_GLOBAL__N__862fb238_30_ForeachBinaryOpScalarTensor_cu_64fe0ca525multi_tensor_apply_kernelINS1_18TensorListMetadataILi1EEENS1_27BinaryOpScalarTensorFunctorIsLi1ELi1ELi0EEEJSt4plusIsEPssEEEvT_T0_DpT1_,"",@"SHT_CUDA_INFO"
	.sectionflags	@""
	.align	4


	//----- nvinfo : EIATTR_CUDA_API_VERSION
	.align		4
        /*0000*/ 	.byte	0x04, 0x37
        /*0002*/ 	.short	(.L_1821 - .L_1820)
.L_1820:
        /*0004*/ 	.word	0x00000082


	//----- nvinfo : EIATTR_SW2861232_WAR
	.align		4
.L_1821:
        /*0008*/ 	.byte	0x01, 0x35
	.zero		2


	//----- nvinfo : EIATTR_PARAM_CBANK
	.align		4
        /*000c*/ 	.byte	0x04, 0x0a
        /*000e*/ 	.short	(.L_1823 - .L_1822)
	.align		4
.L_1822:
        /*0010*/ 	.word	index@(.nv.constant0._ZN2at6native63_GLOBAL__N__862fb238_30_ForeachBinaryOpScalarTensor_cu_64fe0ca525multi_tensor_apply_kernelINS1_18TensorListMetadataILi1EEENS1_27BinaryOpScalarTensorFunctorIsLi1ELi1ELi0EEEJSt4plusIsEPssEEEvT_T0_DpT1_)
        /*0014*/ 	.short	0x0160
        /*0016*/ 	.short	0x0d3a


	//----- nvinfo : EIATTR_CBANK_PARAM_SIZE
	.align		4
.L_1823:
        /*0018*/ 	.byte	0x03, 0x19
        /*001a*/ 	.short	0x0d3a


	//----- nvinfo : EIATTR_KPARAM_INFO
	.align		4
        /*001c*/ 	.byte	0x04, 0x17
        /*001e*/ 	.short	(.L_1825 - .L_1824)
.L_1824:
        /*0020*/ 	.word	0x00000000
        /*0024*/ 	.short	0x0004
        /*0026*/ 	.short	0x0d38
        /*0028*/ 	.byte	0x00, 0xf0, 0x09, 0x00


	//----- nvinfo : EIATTR_KPARAM_INFO
	.align		4
.L_1825:
        /*002c*/ 	.byte	0x04, 0x17
        /*002e*/ 	.short	(.L_1827 - .L_1826)
.L_1826:
        /*0030*/ 	.word	0x00000000
        /*0034*/ 	.short	0x0003
        /*0036*/ 	.short	0x0d30
        /*0038*/ 	.byte	0x00, 0xf0, 0x21, 0x00


	//----- nvinfo : EIATTR_KPARAM_INFO
	.align		4
.L_1827:
        /*003c*/ 	.byte	0x04, 0x17
        /*003e*/ 	.short	(.L_1829 - .L_1828)
.L_1828:
        /*0040*/ 	.word	0x00000000
        /*0044*/ 	.short	0x0002
        /*0046*/ 	.short	0x0d29
        /*0048*/ 	.byte	0x00, 0xf0, 0x05, 0x00


	//----- nvinfo : EIATTR_KPARAM_INFO
	.align		4
.L_1829:
        /*004c*/ 	.byte	0x04, 0x17
        /*004e*/ 	.short	(.L_1831 - .L_1830)
.L_1830:
        /*0050*/ 	.word	0x00000000
        /*0054*/ 	.short	0x0001
        /*0056*/ 	.short	0x0d28
        /*0058*/ 	.byte	0x00, 0xf0, 0x05, 0x00


	//----- nvinfo : EIATTR_KPARAM_INFO
	.align		4
.L_1831:
        /*005c*/ 	.byte	0x04, 0x17
        /*005e*/ 	.short	(.L_1833 - .L_1832)
.L_1832:
        /*0060*/ 	.word	0x00000000
        /*0064*/ 	.short	0x0000
        /*0066*/ 	.short	0x0000
        /*0068*/ 	.byte	0x00, 0xf0, 0xa1, 0x34


	//----- nvinfo : EIATTR_MAXREG_COUNT
	.align		4
.L_1833:
        /*006c*/ 	.byte	0x03, 0x1b
        /*006e*/ 	.short	0x0080


	//----- nvinfo : EIATTR_MERCURY_ISA_VERSION
	.align		4
        /*0070*/ 	.byte	0x03, 0x5f
        /*0072*/ 	.short	0x0000


	//----- nvinfo : EIATTR_EXIT_INSTR_OFFSETS
	.align		4
        /*0074*/ 	.byte	0x04, 0x1c
        /*0076*/ 	.short	(.L_1835 - .L_1834)


	//   ....[0]....
.L_1834:
        /*0078*/ 	.word	0x00000140


	//   ....[1]....
        /*007c*/ 	.word	0x00000560


	//   ....[2]....
        /*0080*/ 	.word	0x000005c0


	//   ....[3]....
        /*0084*/ 	.word	0x00000790


	//----- nvinfo : EIATTR_MAX_THREADS
	.align		4
.L_1835:
        /*0088*/ 	.byte	0x04, 0x05
        /*008a*/ 	.short	(.L_1837 - .L_1836)
.L_1836:
        /*008c*/ 	.word	0x00000200
        /*0090*/ 	.word	0x00000001
        /*0094*/ 	.word	0x00000001


	//----- nvinfo : EIATTR_CRS_STACK_SIZE
	.align		4
.L_1837:
        /*0098*/ 	.byte	0x04, 0x1e
        /*009a*/ 	.short	(.L_1839 - .L_1838)
.L_1838:
        /*009c*/ 	.word	0x00000000
.L_1839:


//--------------------- .nv.info._ZN2at6native63_GLOBAL__N__862fb238_30_ForeachBinaryOpScalarTensor_cu_64fe0ca525multi_tensor_apply_kernelINS1_18TensorListMetadataILi1EEENS1_27BinaryOpScalarTensorFunctorIlLi1ELi1ELi0EEEJSt4plusIlEPllEEEvT_T0_DpT1_ --------------------------
	.section	.nv.info._ZN2at6native63_GLOBAL__N__862fb238_30_ForeachBinaryOpScalarTensor_cu_64fe0ca525multi_tensor_apply_kernelINS1_18TensorListMetadataILi1EEENS1_27BinaryOpScalarTensorFunctorIlLi1ELi1ELi0EEEJSt4plusIlEPllEEEvT_T0_DpT1_,"",@"SHT_CUDA_INFO"
	.sectionflags	@""
	.align	4


	//----- nvinfo : EIATTR_CUDA_API_VERSION
	.align		4
        /*0000*/ 	.byte	0x04, 0x37
        /*0002*/ 	.short	(.L_1841 - .L_1840)
.L_1840:
        /*0004*/ 	.word	0x00000082


	//----- nvinfo : EIATTR_SW2861232_WAR
	.align		4
.L_1841:
        /*0008*/ 	.byte	0x01, 0x35
	.zero		2


	//----- nvinfo : EIATTR_PARAM_CBANK
	.align		4
        /*000c*/ 	.byte	0x04, 0x0a
        /*000e*/ 	.short	(.L_1843 - .L_1842)
	.align		4
.L_1842:
        /*0010*/ 	.word	index@(.nv.constant0._ZN2at6native63_GLOBAL__N__862fb238_30_ForeachBinaryOpScalarTensor_cu_64fe0ca525multi_tensor_apply_kernelINS1_18TensorListMetadataILi1EEENS1_27BinaryOpScalarTensorFunctorIlLi1ELi1ELi0EEEJSt4plusIlEPllEEEvT_T0_DpT1_)
        /*0014*/ 	.short	0x0160
        /*0016*/ 	.short	0x0d40


	//----- nvinfo : EIATTR_CBANK_PARAM_SIZE
	.align		4
.L_1843:
        /*0018*/ 	.byte	0x03, 0x19
        /*001a*/ 	.short	0x0d40


	//----- nvinfo : EIATTR_KPARAM_INFO
	.align		4
        /*001c*/ 	.byte	0x04, 0x17
        /*001e*/ 	.short	(.L_1845 - .L_1844)
.L_1844:
        /*0020*/ 	.word	0x00000000
        /*0024*/ 	.short	0x0004
        /*0026*/ 	.short	0x0d38
        /*0028*/ 	.byte	0x00, 0xf0, 0x21, 0x00


	//----- nvinfo : EIATTR_KPARAM_INFO
	.align		4
.L_1845:
        /*002c*/ 	.byte	0x04, 0x17
        /*002e*/ 	.short	(.L_1847 - .L_1846)
.L_1846:
        /*0030*/ 	.word	0x00000000
        /*0034*/ 	.short	0x0003
        /*0036*/ 	.short	0x0d30
        /*0038*/ 	.byte	0x00, 0xf0, 0x21, 0x00


	//----- nvinfo : EIATTR_KPARAM_INFO
	.align		4
.L_1847:
        /*003c*/ 	.byte	0x04, 0x17
        /*003e*/ 	.short	(.L_1849 - .L_1848)
.L_1848:
        /*0040*/ 	.word	0x00000000
        /*0044*/ 	.short	0x0002
        /*0046*/ 	.short	0x0d29
        /*0048*/ 	.byte	0x00, 0xf0, 0x05, 0x00


	//----- nvinfo : EIATTR_KPARAM_INFO
	.align		4
.L_1849:
        /*004c*/ 	.byte	0x04, 0x17
        /*004e*/ 	.short	(.L_1851 - .L_1850)
.L_1850:
        /*0050*/ 	.word	0x00000000
        /*0054*/ 	.short	0x0001
        /*0056*/ 	.short	0x0d28
        /*0058*/ 	.byte	0x00, 0xf0, 0x05, 0x00


	//----- nvinfo : EIATTR_KPARAM_INFO
	.align		4
.L_1851:
        /*005c*/ 	.byte	0x04, 0x17
        /*005e*/ 	.short	(.L_1853 - .L_1852)
.L_1852:
        /*0060*/ 	.word	0x00000000
        /*0064*/ 	.short	0x0000
        /*0066*/ 	.short	0x0000
        /*0068*/ 	.byte	0x00, 0xf0, 0xa1, 0x34


	//----- nvinfo : EIATTR_MAXREG_COUNT
	.align		4
.L_1853:
        /*006c*/ 	.byte	0x03, 0x1b
        /*006e*/ 	.short	0x0080


	//----- nvinfo : EIATTR_MERCURY_ISA_VERSION
	.align		4
        /*0070*/ 	.byte	0x03, 0x5f
        /*0072*/ 	.short	0x0000


	//----- nvinfo : EIATTR_EXIT_INSTR_OFFSETS
	.align		4
        /*0074*/ 	.byte	0x04, 0x1c
        /*0076*/ 	.short	(.L_1855 - .L_1854)


	//   ....[0]....
.L_1854:
        /*0078*/ 	.word	0x00000140


	//   ....[1]....
        /*007c*/ 	.word	0x00000590


	//   ....[2]....
        /*0080*/ 	.word	0x000005f0


	//   ....[3]....
        /*0084*/ 	.word	0x00000810


	//----- nvinfo : EIATTR_MAX_THREADS
	.align		4
.L_1855:
        /*0088*/ 	.byte	0x04, 0x05
        /*008a*/ 	.short	(.L_1857 - .L_1856)
.L_1856:
        /*008c*/ 	.word	0x00000200
        /*0090*/ 	.word	0x00000001
        /*0094*/ 	.word	0x00000001


	//----- nvinfo : EIATTR_CRS_STACK_SIZE
	.align		4
.L_1857:
        /*0098*/ 	.byte	0x04, 0x1e
        /*009a*/ 	.short	(.L_1859 - .L_1858)
.L_1858:
        /*009c*/ 	.word	0x00000000
.L_1859:


//--------------------- .nv.info._ZN2at6native63_GLOBAL__N__862fb238_30_ForeachBinaryOpScalarTensor_cu_64fe0ca525multi_tensor_apply_kernelINS1_18TensorListMetadataILi1EEENS1_27BinaryOpScalarTensorFunctorIiLi1ELi1ELi0EEEJSt4plusIiEPiiEEEvT_T0_DpT1_ --------------------------
	.section	.nv.info._ZN2at6native63_GLOBAL__N__862fb238_30_ForeachBinaryOpScalarTensor_cu_64fe0ca525multi_tensor_apply_kernelINS1_18TensorListMetadataILi1EEENS1_27BinaryOpScalarTensorFunctorIiLi1ELi1ELi0EEEJSt4plusIiEPiiEEEvT_T0_DpT1_,"",@"SHT_CUDA_INFO"
	.sectionflags	@""
	.align	4


	//----- nvinfo : EIATTR_CUDA_API_VERSION
	.align		4
        /*0000*/ 	.byte	0x04, 0x37
        /*0002*/ 	.short	(.L_1861 - .L_1860)
.L_1860:
        /*0004*/ 	.word	0x00000082


	//----- nvinfo : EIATTR_SW2861232_WAR
	.align		4
.L_1861:
        /*0008*/ 	.byte	0x01, 0x35
	.zero		2


	//----- nvinfo : EIATTR_PARAM_CBANK
	.align		4
        /*000c*/ 	.byte	0x04, 0x0a
        /*000e*/ 	.short	(.L_1863 - .L_1862)
	.align		4
.L_1862:
        /*0010*/ 	.word	index@(.nv.constant0._ZN2at6native63_GLOBAL__N__862fb238_30_ForeachBinaryOpScalarTensor_cu_64fe0ca525multi_tensor_apply_kernelINS1_18TensorListMetadataILi1EEENS1_27BinaryOpScalarTensorFunctorIiLi1ELi1ELi0EEEJSt4plusIiEPiiEEEvT_T0_DpT1_)
        /*0014*/ 	.short	0x0160
        /*0016*/ 	.short	0x0d3c


	//----- nvinfo : EIATTR_CBANK_PARAM_SIZE
	.align		4
.L_1863:
        /*0018*/ 	.byte	0x03, 0x19
        /*001a*/ 	.short	0x0d3c


	//----- nvinfo : EIATTR_KPARAM_INFO
	.align		4
        /*001c*/ 	.byte	0x04, 0x17
        /*001e*/ 	.short	(.L_1865 - .L_1864)
.L_1864:
        /*0020*/ 	.word	0x00000000
        /*0024*/ 	.short	0x0004
        /*0026*/ 	.short	0x0d38
        /*0028*/ 	.byte	0x00, 0xf0, 0x11, 0x00


	//----- nvinfo : EIATTR_KPARAM_INFO
	.align		4
.L_1865:
        /*002c*/ 	.byte	0x04, 0x17
        /*002e*/ 	.short	(.L_1867 - .L_1866)
.L_1866:
        /*0030*/ 	.word	0x00000000
        /*0034*/ 	.short	0x0003
        /*0036*/ 	.short	0x0d30
        /*0038*/ 	.byte	0x00, 0xf0, 0x21, 0x00


	//----- nvinfo : EIATTR_KPARAM_INFO
	.align		4
.L_1867:
        /*003c*/ 	.byte	0x04, 0x17
        /*003e*/ 	.short	(.L_1869 - .L_1868)
.L_1868:
        /*0040*/ 	.word	0x00000000
        /*0044*/ 	.short	0x0002
        /*0046*/ 	.short	0x0d29
        /*0048*/ 	.byte	0x00, 0xf0, 0x05, 0x00


	//----- nvinfo : EIATTR_KPARAM_INFO
	.align		4
.L_1869:
        /*004c*/ 	.byte	0x04, 0x17
        /*004e*/ 	.short	(.L_1871 - .L_1870)
.L_1870:
        /*0050*/ 	.word	0x00000000
        /*0054*/ 	.short	0x0001
        /*0056*/ 	.short	0x0d28
        /*0058*/ 	.byte	0x00, 0xf0, 0x05, 0x00


	//----- nvinfo : EIATTR_KPARAM_INFO
	.align		4
.L_1871:
        /*005c*/ 	.byte	0x04, 0x17
        /*005e*/ 	.short	(.L_1873 - .L_1872)
.L_1872:
        /*0060*/ 	.word	0x00000000
        /*0064*/ 	.short	0x0000
        /*0066*/ 	.short	0x0000
        /*0068*/ 	.byte	0x00, 0xf0, 0xa1, 0x34


	//----- nvinfo : EIATTR_MAXREG_COUNT
	.align		4
.L_1873:
        /*006c*/ 	.byte	0x03, 0x1b
        /*006e*/ 	.short	0x0080


	//----- nvinfo : EIATTR_MERCURY_ISA_VERSION
	.align		4
        /*0070*/ 	.byte	0x03, 0x5f
        /*0072*/ 	.short	0x0000


	//----- nvinfo : EIATTR_EXIT_INSTR_OFFSETS
	.align		4
        /*0074*/ 	.byte	0x04, 0x1c
        /*0076*/ 	.short	(.L_1875 - .L_1874)


	//   ....[0]....
.L_1874:
        /*0078*/ 	.word	0x00000140


	//   ....[1]....
        /*007c*/ 	.word	0x00000510


	//   ....[2]....
        /*0080*/ 	.word	0x00000570


	//   ....[3]....
        /*0084*/ 	.word	0x000006d0


	//----- nvinfo : EIATTR_MAX_THREADS
	.align		4
.L_1875:
        /*0088*/ 	.byte	0x04, 0x05
        /*008a*/ 	.short	(.L_1877 - .L_1876)
.L_1876:
        /*008c*/ 	.word	0x00000200
        /*0090*/ 	.word	0x00000001
        /*0094*/ 	.word	0x00000001


	//----- nvinfo : EIATTR_CRS_STACK_SIZE
	.align		4
.L_1877:
        /*0098*/ 	.byte	0x04, 0x1e
        /*009a*/ 	.short	(.L_1879 - .L_1878)
.L_1878:
        /*009c*/ 	.word	0x00000000
.L_1879:


//--------------------- .nv.info._ZN2at6native63_GLOBAL__N__862fb238_30_ForeachBinaryOpScalarTensor_cu_64fe0ca525multi_tensor_apply_kernelINS1_18TensorListMetadataILi1EEENS1_27BinaryOpScalarTensorFunctorIaLi1ELi1ELi0EEEJSt4plusIaEPaaEEEvT_T0_DpT1_ --------------------------
	.section	.nv.info._ZN2at6native63_GLOBAL__N__862fb238_30_ForeachBinaryOpScalarTensor_cu_64fe0ca525multi_tensor_apply_kernelINS1_18TensorListMetadataILi1EEENS1_27BinaryOpScalarTensorFunctorIaLi1ELi1ELi0EEEJSt4plusIaEPaaEEEvT_T0_DpT1_,"",@"SHT_CUDA_INFO"
	.sectionflags	@""
	.align	4


	//----- nvinfo : EIATTR_CUDA_API_VERSION
	.align		4
        /*0000*/ 	.byte	0x04, 0x37
        /*0002*/ 	.short	(.L_1881 - .L_1880)
.L_1880:
        /*0004*/ 	.word	0x00000082


	//----- nvinfo : EIATTR_SW2861232_WAR
	.align		4
.L_1881:
        /*0008*/ 	.byte	0x01, 0x35
	.zero		2


	//----- nvinfo : EIATTR_PARAM_CBANK
	.align		4
        /*000c*/ 	.byte	0x04, 0x0a
        /*000e*/ 	.short	(.L_1883 - .L_1882)
	.align		4
.L_1882:
        /*0010*/ 	.word	index@(.nv.constant0._ZN2at6native63_GLOBAL__N__862fb238_30_ForeachBinaryOpScalarTensor_cu_64fe0ca525multi_tensor_apply_kernelINS1_18TensorListMetadataILi1EEENS1_27BinaryOpScalarTensorFunctorIaLi1ELi1ELi0EEEJSt4plusIaEPaaEEEvT_T0_DpT1_)
        /*0014*/ 	.short	0x0160
        /*0016*/ 	.short	0x0d39


	//----- nvinfo : EIATTR_CBANK_PARAM_SIZE
	.align		4
.L_1883:
        /*0018*/ 	.byte	0x03, 0x19
        /*001a*/ 	.short	0x0d39


	//----- nvinfo : EIATTR_KPARAM_INFO
	.align		4
        /*001c*/ 	.byte	0x04, 0x17
        /*001e*/ 	.short	(.L_1885 - .L_1884)
.L_1884:
        /*0020*/ 	.word	0x00000000
        /*0024*/ 	.short	0x0004
        /*0026*/ 	.short	0x0d38
        /*0028*/ 	.byte	0x00, 0xf0, 0x05, 0x00


	//----- nvinfo : EIATTR_KPARAM_INFO
	.align		4
.L_1885:
        /*002c*/ 	.byte	0x04, 0x17
        /*002e*/ 	.short	(.L_1887 - .L_1886)
.L_1886:
        /*0030*/ 	.word	0x00000000
        /*0034*/ 	.short	0x0003
        /*0036*/ 	.short	0x0d30
        /*0038*/ 	.byte	0x00, 0xf0, 0x21, 0x00


	//----- nvinfo : EIATTR_KPARAM_INFO
	.align		4
.L_1887:
        /*003c*/ 	.byte	0x04, 0x17
        /*003e*/ 	.short	(.L_1889 - .L_1888)
.L_1888:
        /*0040*/ 	.word	0x00000000
        /*0044*/ 	.short	0x0002
        /*0046*/ 	.short	0x0d29
        /*0048*/ 	.byte	0x00, 0xf0, 0x05, 0x00


	//----- nvinfo : EIATTR_KPARAM_INFO
	.align		4
.L_1889:
        /*004c*/ 	.byte	0x04, 0x17
        /*004e*/ 	.short	(.L_1891 - .L_1890)
.L_1890:
        /*0050*/ 	.word	0x00000000
        /*0054*/ 	.short	0x0001
        /*0056*/ 	.short	0x0d28
        /*0058*/ 	.byte	0x00, 0xf0, 0x05, 0x00


	//----- nvinfo : EIATTR_KPARAM_INFO
	.align		4
.L_1891:
        /*005c*/ 	.byte	0x04, 0x17
        /*005e*/ 	.short	(.L_1893 - .L_1892)
.L_1892:
        /*0060*/ 	.word	0x00000000
        /*0064*/ 	.short	0x0000
        /*0066*/ 	.short	0x0000
        /*0068*/ 	.byte	0x00, 0xf0, 0xa1, 0x34


	//----- nvinfo : EIATTR_MAXREG_COUNT
	.align		4
.L_1893:
        /*006c*/ 	.byte	0x03, 0x1b
        /*006e*/ 	.short	0x0080


	//----- nvinfo : EIATTR_MERCURY_ISA_VERSION
	.align		4
        /*0070*/ 	.byte	0x03, 0x5f
        /*0072*/ 	.short	0x0000


	//----- nvinfo : EIATTR_EXIT_INSTR_OFFSETS
	.align		4
        /*0074*/ 	.byte	0x04, 0x1c
        /*0076*/ 	.short	(.L_1895 - .L_1894)


	//   ....[0]....
.L_1894:
        /*0078*/ 	.word	0x00000130


	//   ....[1]....
        /*007c*/ 	.word	0x00000530


	//   ....[2]....
        /*0080*/ 	.word	0x00000590


	//   ....[3]....
        /*0084*/ 	.word	0x00000770


	//----- nvinfo : EIATTR_MAX_THREADS
	.align		4
.L_1895:
        /*0088*/ 	.byte	0x04, 0x05
        /*008a*/ 	.short	(.L_1897 - .L_1896)
.L_1896:
        /*008c*/ 	.word	0x00000200
        /*0090*/ 	.word	0x00000001
        /*0094*/ 	.word	0x00000001


	//----- nvinfo : EIATTR_CRS_STACK_SIZE
	.align		4
.L_1897:
        /*0098*/ 	.byte	0x04, 0x1e
        /*009a*/ 	.short	(.L_1899 - .L_1898)
.L_1898:
        /*009c*/ 	.word	0x00000000
.L_1899:


//--------------------- .nv.info._ZN2at6native63_GLOBAL__N__862fb238_30_ForeachBinaryOpScalarTensor_cu_64fe0ca525multi_tensor_apply_kernelINS1_18TensorListMetadataILi1EEENS1_27BinaryOpScalarTensorFunctorIhLi1ELi1ELi0EEEJSt4plusIhEPhhEEEvT_T0_DpT1_ --------------------------
	.section	.nv.info._ZN2at6native63_GLOBAL__N__862fb238_30_ForeachBinaryOpScalarTensor_cu_64fe0ca525multi_tensor_apply_kernelINS1_18TensorListMetadataILi1EEENS1_27BinaryOpScalarTensorFunctorIhLi1ELi1ELi0EEEJSt4plusIhEPhhEEEvT_T0_DpT1_,"",@"SHT_CUDA_INFO"
	.sectionflags	@""
	.align	4


	//----- nvinfo : EIATTR_CUDA_API_VERSION
	.align		4
        /*0000*/ 	.byte	0x04, 0x37
        /*0002*/ 	.short	(.L_1901 - .L_1900)
.L_1900:
        /*0004*/ 	.word	0x00000082


	//----- nvinfo : EIATTR_SW2861232_WAR
	.align		4
.L_1901:
        /*0008*/ 	.byte	0x01, 0x35
	.zero		2


	//----- nvinfo : EIATTR_PARAM_CBANK
	.align		4
        /*000c*/ 	.byte	0x04, 0x0a
        /*000e*/ 	.short	(.L_1903 - .L_1902)
	.align		4
.L_1902:
        /*0010*/ 	.word	index@(.nv.constant0._ZN2at6native63_GLOBAL__N__862fb238_30_ForeachBinaryOpScalarTensor_cu_64fe0ca525multi_tensor_apply_kernelINS1_18TensorListMetadataILi1EEENS1_27BinaryOpScalarTensorFunctorIhLi1ELi1ELi0EEEJSt4plusIhEPhhEEEvT_T0_DpT1_)
        /*0014*/ 	.short	0x0160
        /*0016*/ 	.short	0x0d39


	//----- nvinfo : EIATTR_CBANK_PARAM_SIZE
	.align		4
.L_1903:
        /*0018*/ 	.byte	0x03, 0x19
        /*001a*/ 	.short	0x0d39


	//----- nvinfo : EIATTR_KPARAM_INFO
	.align		4
        /*001c*/ 	.byte	0x04, 0x17
        /*001e*/ 	.short	(.L_1905 - .L_1904)
.L_1904:
        /*0020*/ 	.word	0x00000000
        /*0024*/ 	.short	0x0004
        /*0026*/ 	.short	0x0d38
        /*0028*/ 	.byte	0x00, 0xf0, 0x05, 0x00


	//----- nvinfo : EIATTR_KPARAM_INFO
	.align		4
.L_1905:
        /*002c*/ 	.byte	0x04, 0x17
        /*002e*/ 	.short	(.L_1907 - .L_1906)
.L_1906:
        /*0030*/ 	.word	0x00000000
        /*0034*/ 	.short	0x0003
        /*0036*/ 	.short	0x0d30
        /*0038*/ 	.byte	0x00, 0xf0, 0x21, 0x00


	//----- nvinfo : EIATTR_KPARAM_INFO
	.align		4
.L_1907:
        /*003c*/ 	.byte	0x04, 0x17
        /*003e*/ 	.short	(.L_1909 - .L_1908)
.L_1908:
        /*0040*/ 	.word	0x00000000
        /*0044*/ 	.short	0x0002
        /*0046*/ 	.short	0x0d29
        /*0048*/ 	.byte	0x00, 0xf0, 0x05, 0x00


	//----- nvinfo : EIATTR_KPARAM_INFO
	.align		4
.L_1909:
        /*004c*/ 	.byte	0x04, 0x17
        /*004e*/ 	.short	(.L_1911 - .L_1910)
.L_1910:
        /*0050*/ 	.word	0x00000000
        /*0054*/ 	.short	0x0001
        /*0056*/ 	.short	0x0d28
        /*0058*/ 	.byte	0x00, 0xf0, 0x05, 0x00


	//----- nvinfo : EIATTR_KPARAM_INFO
	.align		4
.L_1911:
        /*005c*/ 	.byte	0x04, 0x17
        /*005e*/ 	.short	(.L_1913 - .L_1912)
.L_1912:
        /*0060*/ 	.word	0x00000000
        /*0064*/ 	.short	0x0000
        /*0066*/ 	.short	0x0000
        /*0068*/ 	.byte	0x00, 0xf0, 0xa1, 0x34


	//----- nvinfo : EIATTR_MAXREG_COUNT
	.align		4
.L_1913:
        /*006c*/ 	.byte	0x03, 0x1b
        /*006e*/ 	.short	0x0080


	//----- nvinfo : EIATTR_MERCURY_ISA_VERSION
	.align		4
        /*0070*/ 	.byte	0x03, 0x5f
        /*0072*/ 	.short	0x0000


	//----- nvinfo : EIATTR_EXIT_INSTR_OFFSETS
	.align		4
        /*0074*/ 	.byte	0x04, 0x1c
        /*0076*/ 	.short	(.L_1915 - .L_1914)


	//   ....[0]....
.L_1914:
        /*0078*/ 	.word	0x00000140


	//   ....[1]....
        /*007c*/ 	.word	0x00000540


	//   ....[2]....
        /*0080*/ 	.word	0x000005a0


	//   ....[3]....
        /*0084*/ 	.word	0x00000780


	//----- nvinfo : EIATTR_MAX_THREADS
	.align		4
.L_1915:
        /*0088*/ 	.byte	0x04, 0x05
        /*008a*/ 	.short	(.L_1917 - .L_1916)
.L_1916:
        /*008c*/ 	.word	0x00000200
        /*0090*/ 	.word	0x00000001
        /*0094*/ 	.word	0x00000001


	//----- nvinfo : EIATTR_CRS_STACK_SIZE
	.align		4
.L_1917:
        /*0098*/ 	.byte	0x04, 0x1e
        /*009a*/ 	.short	(.L_1919 - .L_1918)
.L_1918:
        /*009c*/ 	.word	0x00000000
.L_1919:


//--------------------- .nv.callgraph             --------------------------
	.section	.nv.callgraph,"",@"SHT_CUDA_CALLGRAPH"
	.align	4
	.sectionentsize	8
	.align		4
        /*0000*/ 	.word	0x00000000
	.align		4
        /*0004*/ 	.word	0xffffffff
	.align		4
        /*0008*/ 	.word	0x00000000
	.align		4
        /*000c*/ 	.word	0xfffffffe
	.align		4
        /*0010*/ 	.word	0x00000000
	.align		4
        /*0014*/ 	.word	0xfffffffd
	.align		4
        /*0018*/ 	.word	0x00000000
	.align		4
        /*001c*/ 	.word	0xfffffffc


//--------------------- .nv.rel.action            --------------------------
	.section	.nv.rel.action,"",@"SHT_CUDA_RELOCINFO"
	.align	8
	.sectionentsize	8
        /*0000*/ 	.byte	0x73, 0x00, 0x00, 0x00, 0x00, 0x00, 0x00, 0x00, 0x00, 0x00, 0x00, 0x11, 0x25, 0x00, 0x05, 0x36


//--------------------- .nv.constant4             --------------------------
	.section	.nv.constant4,"a",@progbits
	.align	8
	.align		8
.nv.constant4:
        /*0000*/ 	.dword	_ZN61_INTERNAL_862fb238_30_ForeachBinaryOpScalarTensor_cu_64fe0ca54cuda3std3__45__cpo5beginE
	.align		8
        /*0008*/ 	.dword	_ZN61_INTERNAL_862fb238_30_ForeachBinaryOpScalarTensor_cu_64fe0ca54cuda3std3__45__cpo3endE
	.align		8
        /*0010*/ 	.dword	_ZN61_INTERNAL_862fb238_30_ForeachBinaryOpScalarTensor_cu_64fe0ca54cuda3std3__45__cpo6cbeginE
	.align		8
        /*0018*/ 	.dword	_ZN61_INTERNAL_862fb238_30_ForeachBinaryOpScalarTensor_cu_64fe0ca54cuda3std3__45__cpo4cendE
	.align		8
        /*0020*/ 	.dword	_ZN61_INTERNAL_862fb238_30_ForeachBinaryOpScalarTensor_cu_64fe0ca54cuda3std3__45__cpo6rbeginE
	.align		8
        /*0028*/ 	.dword	_ZN61_INTERNAL_862fb238_30_ForeachBinaryOpScalarTensor_cu_64fe0ca54cuda3std3__45__cpo4rendE
	.align		8
        /*0030*/ 	.dword	_ZN61_INTERNAL_862fb238_30_ForeachBinaryOpScalarTensor_cu_64fe0ca54cuda3std3__45__cpo7crbeginE
	.align		8
        /*0038*/ 	.dword	_ZN61_INTERNAL_862fb238_30_ForeachBinaryOpScalarTensor_cu_64fe0ca54cuda3std3__45__cpo5crendE
	.align		8
        /*0040*/ 	.dword	_ZN61_INTERNAL_862fb238_30_ForeachBinaryOpScalarTensor_cu_64fe0ca54cuda3std3__463_GLOBAL__N__862fb238_30_ForeachBinaryOpScalarTensor_cu_64fe0ca56ignoreE
	.align		8
        /*0048*/ 	.dword	_ZN61_INTERNAL_862fb238_30_ForeachBinaryOpScalarTensor_cu_64fe0ca54cuda3std3__419piecewise_constructE
	.align		8
        /*0050*/ 	.dword	_ZN61_INTERNAL_862fb238_30_ForeachBinaryOpScalarTensor_cu_64fe0ca54cuda3std3__48in_placeE
	.align		8
        /*0058*/ 	.dword	_ZN61_INTERNAL_862fb238_30_ForeachBinaryOpScalarTensor_cu_64fe0ca54cuda3std3__420unreachable_sentinelE
	.align		8
        /*0060*/ 	.dword	_ZN61_INTERNAL_862fb238_30_ForeachBinaryOpScalarTensor_cu_64fe0ca54cuda3std6ranges3__45__cpo4swapE
	.align		8
        /*0068*/ 	.dword	_ZN61_INTERNAL_862fb238_30_ForeachBinaryOpScalarTensor_cu_64fe0ca54cuda3std6ranges3__45__cpo9iter_moveE
	.align		8
        /*0070*/ 	.dword	_ZN61_INTERNAL_862fb238_30_ForeachBinaryOpScalarTensor_cu_64fe0ca54cuda3std6ranges3__45__cpo5beginE
	.align		8
        /*0078*/ 	.dword	_ZN61_INTERNAL_862fb238_30_ForeachBinaryOpScalarTensor_cu_64fe0ca54cuda3std6ranges3__45__cpo3endE
	.align		8
        /*0080*/ 	.dword	_ZN61_INTERNAL_862fb238_30_ForeachBinaryOpScalarTensor_cu_64fe0ca54cuda3std6ranges3__45__cpo6cbeginE
	.align		8
        /*0088*/ 	.dword	_ZN61_INTERNAL_862fb238_30_ForeachBinaryOpScalarTensor_cu_64fe0ca54cuda3std6ranges3__45__cpo4cendE
	.align		8
        /*0090*/ 	.dword	_ZN61_INTERNAL_862fb238_30_ForeachBinaryOpScalarTensor_cu_64fe0ca54cuda3std6ranges3__45__cpo7advanceE
	.align		8
        /*0098*/ 	.dword	_ZN61_INTERNAL_862fb238_30_ForeachBinaryOpScalarTensor_cu_64fe0ca54cuda3std6ranges3__45__cpo9iter_swapE
	.align		8
        /*00a0*/ 	.dword	_ZN61_INTERNAL_862fb238_30_ForeachBinaryOpScalarTensor_cu_64fe0ca54cuda3std6ranges3__45__cpo4nextE
	.align		8
        /*00a8*/ 	.dword	_ZN61_INTERNAL_862fb238_30_ForeachBinaryOpScalarTensor_cu_64fe0ca54cuda3std6ranges3__45__cpo4prevE
	.align		8
        /*00b0*/ 	.dword	_ZN61_INTERNAL_862fb238_30_ForeachBinaryOpScalarTensor_cu_64fe0ca54cuda3std6ranges3__45__cpo4dataE
	.align		8
        /*00b8*/ 	.dword	_ZN61_INTERNAL_862fb238_30_ForeachBinaryOpScalarTensor_cu_64fe0ca54cuda3std6ranges3__45__cpo5cdataE
	.align		8
        /*00c0*/ 	.dword	_ZN61_INTERNAL_862fb238_30_ForeachBinaryOpScalarTensor_cu_64fe0ca54cuda3std6ranges3__45__cpo4sizeE
	.align		8
        /*00c8*/ 	.dword	_ZN61_INTERNAL_862fb238_30_ForeachBinaryOpScalarTensor_cu_64fe0ca54cuda3std6ranges3__45__cpo5ssizeE
	.align		8
        /*00d0*/ 	.dword	_ZN61_INTERNAL_862fb238_30_ForeachBinaryOpScalarTensor_cu_64fe0ca54cuda3std6ranges3__45__cpo8distanceE
	.align		8
        /*00d8*/ 	.dword	_ZN61_INTERNAL_862fb238_30_ForeachBinaryOpScalarTensor_cu_64fe0ca56thrust23THRUST_300001_SM_800_NS6system6detail10sequential3seqE


//--------------------- .nv.constant2._ZN2at6native63_GLOBAL__N__862fb238_30_ForeachBinaryOpScalarTensor_cu_64fe0ca525multi_tensor_apply_kernelINS1_18TensorListMetadataILi2EEENS1_27BinaryOpScalarTensorFunctorIN3c108BFloat16ELi2ELi1ELi1EEEJSt7dividesIfEPS7_fEEEvT_T0_DpT1_ --------------------------
	.section	.nv.constant2._ZN2at6native63_GLOBAL__N__862fb238_30_ForeachBinaryOpScalarTensor_cu_64fe0ca525multi_tensor_apply_kernelINS1_18TensorListMetadataILi2EEENS1_27BinaryOpScalarTensorFunctorIN3c108BFloat16ELi2ELi1ELi1EEEJSt7dividesIfEPS7_fEEEvT_T0_DpT1_,"a",@progbits
	.sectionflags	@""
	.align	4
.nv.constant2._ZN2at6native63_GLOBAL__N__862fb238_30_ForeachBinaryOpScalarTensor_cu_64fe0ca525multi_tensor_apply_kernelINS1_18TensorListMetadataILi2EEENS1_27BinaryOpScalarTensorFunctorIN3c108BFloat16ELi2ELi1ELi1EEEJSt7dividesIfEPS7_fEEEvT_T0_DpT1_:
        /*0000*/ 	.byte	0x40, 0x07, 0x00, 0x00, 0x00, 0x00, 0x00, 0x00


//--------------------- .nv.constant0._ZN2at6native63_GLOBAL__N__862fb238_30_ForeachBinaryOpScalarTensor_cu_64fe0ca525multi_tensor_apply_kernelINS1_18TensorListMetadataILi2EEENS1_27BinaryOpScalarTensorFunctorIN3c108BFloat16ELi2ELi1ELi1EEEJSt7dividesIfEPS7_fEEEvT_T0_DpT1_ --------------------------
	.section	.nv.constant0._ZN2at6native63_GLOBAL__N__862fb238_30_ForeachBinaryOpScalarTensor_cu_64fe0ca525multi_tensor_apply_kernelINS1_18TensorListMetadataILi2EEENS1_27BinaryOpScalarTensorFunctorIN3c108BFloat16ELi2ELi1ELi1EEEJSt7dividesIfEPS7_fEEEvT_T0_DpT1_,"a",@progbits
	.sectionflags	@""
	.align	4
.nv.constant0._ZN2at6native63_GLOBAL__N__862fb238_30_ForeachBinaryOpScalarTensor_cu_64fe0ca525multi_tensor_apply_kernelINS1_18TensorListMetadataILi2EEENS1_27BinaryOpScalarTensorFunctorIN3c108BFloat16ELi2ELi1ELi1EEEJSt7dividesIfEPS7_fEEEvT_T0_DpT1_:
	.zero		3516


//--------------------- .nv.constant2._ZN2at6native63_GLOBAL__N__862fb238_30_ForeachBinaryOpScalarTensor_cu_64fe0ca525multi_tensor_apply_kernelINS1_18TensorListMetadataILi2EEENS1_27BinaryOpScalarTensorFunctorIN3c104HalfELi2ELi1ELi1EEEJSt7dividesIfEPS7_fEEEvT_T0_DpT1_ --------------------------
	.section	.nv.constant2._ZN2at6native63_GLOBAL__N__862fb238_30_ForeachBinaryOpScalarTensor_cu_64fe0ca525multi_tensor_apply_kernelINS1_18TensorListMetadataILi2EEENS1_27BinaryOpScalarTensorFunctorIN3c104HalfELi2ELi1ELi1EEEJSt7dividesIfEPS7_fEEEvT_T0_DpT1_,"a",@progbits
	.sectionflags	@""
	.align	4
.nv.constant2._ZN2at6native63_GLOBAL__N__862fb238_30_ForeachBinaryOpScalarTensor_cu_64fe0ca525multi_tensor_apply_kernelINS1_18TensorListMetadataILi2EEENS1_27BinaryOpScalarTensorFunctorIN3c104HalfELi2ELi1ELi1EEEJSt7dividesIfEPS7_fEEEvT_T0_DpT1_:
        /*0000*/ 	.byte	0x40, 0x07, 0x00, 0x00, 0x00, 0x00, 0x00, 0x00


//--------------------- .nv.constant0._ZN2at6native63_GLOBAL__N__862fb238_30_ForeachBinaryOpScalarTensor_cu_64fe0ca525multi_tensor_apply_kernelINS1_18TensorListMetadataILi2EEENS1_27BinaryOpScalarTensorFunctorIN3c104HalfELi2ELi1ELi1EEEJSt7dividesIfEPS7_fEEEvT_T0_DpT1_ --------------------------
	.section	.nv.constant0._ZN2at6native63_GLOBAL__N__862fb238_30_ForeachBinaryOpScalarTensor_cu_64fe0ca525multi_tensor_apply_kernelINS1_18TensorListMetadataILi2EEENS1_27BinaryOpScalarTensorFunctorIN3c104HalfELi2ELi1ELi1EEEJSt7dividesIfEPS7_fEEEvT_T0_DpT1_,"a",@progbits
	.sectionflags	@""
	.align	4
.nv.constant0._ZN2at6native63_GLOBAL__N__862fb238_30_ForeachBinaryOpScalarTensor_cu_64fe0ca525multi_tensor_apply_kernelINS1_18TensorListMetadataILi2EEENS1_27BinaryOpScalarTensorFunctorIN3c104HalfELi2ELi1ELi1EEEJSt7dividesIfEPS7_fEEEvT_T0_DpT1_:
	.zero		3516


//--------------------- .nv.constant2._ZN2at6native63_GLOBAL__N__862fb238_30_ForeachBinaryOpScalarTensor_cu_64fe0ca525multi_tensor_apply_kernelINS1_18TensorListMetadataILi2EEENS1_27BinaryOpScalarTensorFunctorIbLi2ELi1ELi1EEEJSt7dividesIbEPbbEEEvT_T0_DpT1_ --------------------------
	.section	.nv.constant2._ZN2at6native63_GLOBAL__N__862fb238_30_ForeachBinaryOpScalarTensor_cu_64fe0ca525multi_tensor_apply_kernelINS1_18TensorListMetadataILi2EEENS1_27BinaryOpScalarTensorFunctorIbLi2ELi1ELi1EEEJSt7dividesIbEPbbEEEvT_T0_DpT1_,"a",@progbits
	.sectionflags	@""
	.align	4
.nv.constant2._ZN2at6native63_GLOBAL__N__862fb238_30_ForeachBinaryOpScalarTensor_cu_64fe0ca525multi_tensor_apply_kernelINS1_18TensorListMetadataILi2EEENS1_27BinaryOpScalarTensorFunctorIbLi2ELi1ELi1EEEJSt7dividesIbEPbbEEEvT_T0_DpT1_:
        /*0000*/ 	.byte	0x40, 0x07, 0x00, 0x00, 0x00, 0x00, 0x00, 0x00


//--------------------- .nv.constant0._ZN2at6native63_GLOBAL__N__862fb238_30_ForeachBinaryOpScalarTensor_cu_64fe0ca525multi_tensor_apply_kernelINS1_18TensorListMetadataILi2EEENS1_27BinaryOpScalarTensorFunctorIbLi2ELi1ELi1EEEJSt7dividesIbEPbbEEEvT_T0_DpT1_ --------------------------
	.section	.nv.constant0._ZN2at6native63_GLOBAL__N__862fb238_30_ForeachBinaryOpScalarTensor_cu_64fe0ca525multi_tensor_apply_kernelINS1_18TensorListMetadataILi2EEENS1_27BinaryOpScalarTensorFunctorIbLi2ELi1ELi1EEEJSt7dividesIbEPbbEEEvT_T0_DpT1_,"a",@progbits
	.sectionflags	@""
	.align	4
.nv.constant0._ZN2at6native63_GLOBAL__N__862fb238_30_ForeachBinaryOpScalarTensor_cu_64fe0ca525multi_tensor_apply_kernelINS1_18TensorListMetadataILi2EEENS1_27BinaryOpScalarTensorFunctorIbLi2ELi1ELi1EEEJSt7dividesIbEPbbEEEvT_T0_DpT1_:
	.zero		3513


//--------------------- .nv.constant2._ZN2at6native63_GLOBAL__N__862fb238_30_ForeachBinaryOpScalarTensor_cu_64fe0ca525multi_tensor_apply_kernelINS1_18TensorListMetadataILi2EEENS1_27BinaryOpScalarTensorFunctorIN3c107complexIfEELi2ELi1ELi1EEEJSt7dividesIS8_EPS8_S8_EEEvT_T0_DpT1_ --------------------------
	.section	.nv.constant2._ZN2at6native63_GLOBAL__N__862fb238_30_ForeachBinaryOpScalarTensor_cu_64fe0ca525multi_tensor_apply_kernelINS1_18TensorListMetadataILi2EEENS1_27BinaryOpScalarTensorFunctorIN3c107complexIfEELi2ELi1ELi1EEEJSt7dividesIS8_EPS8_S8_EEEvT_T0_DpT1_,"a",@progbits
	.sectionflags	@""
	.align	4
.nv.constant2._ZN2at6native63_GLOBAL__N__862fb238_30_ForeachBinaryOpScalarTensor_cu_64fe0ca525multi_tensor_apply_kernelINS1_18TensorListMetadataILi2EEENS1_27BinaryOpScalarTensorFunctorIN3c107complexIfEELi2ELi1ELi1EEEJSt7dividesIS8_EPS8_S8_EEEvT_T0_DpT1_:
        /*0000*/ 	.byte	0x40, 0x07, 0x00, 0x00, 0x00, 0x00, 0x00, 0x00


//--------------------- .nv.constant0._ZN2at6native63_GLOBAL__N__862fb238_30_ForeachBinaryOpScalarTensor_cu_64fe0ca525multi_tensor_apply_kernelINS1_18TensorListMetadataILi2EEENS1_27BinaryOpScalarTensorFunctorIN3c107complexIfEELi2ELi1ELi1EEEJSt7dividesIS8_EPS8_S8_EEEvT_T0_DpT1_ --------------------------
	.section	.nv.constant0._ZN2at6native63_GLOBAL__N__862fb238_30_ForeachBinaryOpScalarTensor_cu_64fe0ca525multi_tensor_apply_kernelINS1_18TensorListMetadataILi2EEENS1_27BinaryOpScalarTensorFunctorIN3c107complexIfEELi2ELi1ELi1EEEJSt7dividesIS8_EPS8_S8_EEEvT_T0_DpT1_,"a",@progbits
	.sectionflags	@""
	.align	4
.nv.constant0._ZN2at6native63_GLOBAL__N__862fb238_30_ForeachBinaryOpScalarTensor_cu_64fe0ca525multi_tensor_apply_kernelINS1_18TensorListMetadataILi2EEENS1_27BinaryOpScalarTensorFunctorIN3c107complexIfEELi2ELi1ELi1EEEJSt7dividesIS8_EPS8_S8_EEEvT_T0_DpT1_:
	.zero		3520


//--------------------- .nv.constant2._ZN2at6native63_GLOBAL__N__862fb238_30_ForeachBinaryOpScalarTensor_cu_64fe0ca525multi_tensor_apply_kernelINS1_18TensorListMetadataILi2EEENS1_27BinaryOpScalarTensorFunctorIN3c107complexIdEELi2ELi1ELi1EEEJSt7dividesIS8_EPS8_S8_EEEvT_T0_DpT1_ --------------------------
	.section	.nv.constant2._ZN2at6native63_GLOBAL__N__862fb238_30_ForeachBinaryOpScalarTensor_cu_64fe0ca525multi_tensor_apply_kernelINS1_18TensorListMetadataILi2EEENS1_27BinaryOpScalarTensorFunctorIN3c107complexIdEELi2ELi1ELi1EEEJSt7dividesIS8_EPS8_S8_EEEvT_T0_DpT1_,"a",@progbits
	.sectionflags	@""
	.align	4
.nv.constant2._ZN2at6native63_GLOBAL__N__862fb238_30_ForeachBinaryOpScalarTensor_cu_64fe0ca525multi_tensor_apply_kernelINS1_18TensorListMetadataILi2EEENS1_27BinaryOpScalarTensorFunctorIN3c107complexIdEELi2ELi1ELi1EEEJSt7dividesIS8_EPS8_S8_EEEvT_T0_DpT1_:
        /*0000*/ 	.byte	0x40, 0x07, 0x00, 0x00, 0x00, 0x00, 0x00, 0x00


//--------------------- .nv.constant0._ZN2at6native63_GLOBAL__N__862fb238_30_ForeachBinaryOpScalarTensor_cu_64fe0ca525multi_tensor_apply_kernelINS1_18TensorListMetadataILi2EEENS1_27BinaryOpScalarTensorFunctorIN3c107complexIdEELi2ELi1ELi1EEEJSt7dividesIS8_EPS8_S8_EEEvT_T0_DpT1_ --------------------------
	.section	.nv.constant0._ZN2at6native63_GLOBAL__N__862fb238_30_ForeachBinaryOpScalarTensor_cu_64fe0ca525multi_tensor_apply_kernelINS1_18TensorListMetadataILi2EEENS1_27BinaryOpScalarTensorFunctorIN3c107complexIdEELi2ELi1ELi1EEEJSt7dividesIS8_EPS8_S8_EEEvT_T0_DpT1_,"a",@progbits
	.sectionflags	@""
	.align	4
.nv.constant0._ZN2at6native63_GLOBAL__N__862fb238_30_ForeachBinaryOpScalarTensor_cu_64fe0ca525multi_tensor_apply_kernelINS1_18TensorListMetadataILi2EEENS1_27BinaryOpScalarTensorFunctorIN3c107complexIdEELi2ELi1ELi1EEEJSt7dividesIS8_EPS8_S8_EEEvT_T0_DpT1_:
	.zero		3536


//--------------------- .nv.constant2._ZN2at6native63_GLOBAL__N__862fb238_30_ForeachBinaryOpScalarTensor_cu_64fe0ca525multi_tensor_apply_kernelINS1_18TensorListMetadataILi2EEENS1_27BinaryOpScalarTensorFunctorIfLi2ELi1ELi1EEEJSt7dividesIfEPffEEEvT_T0_DpT1_ --------------------------
	.section	.nv.constant2._ZN2at6native63_GLOBAL__N__862fb238_30_ForeachBinaryOpScalarTensor_cu_64fe0ca525multi_tensor_apply_kernelINS1_18TensorListMetadataILi2EEENS1_27BinaryOpScalarTensorFunctorIfLi2ELi1ELi1EEEJSt7dividesIfEPffEEEvT_T0_DpT1_,"a",@progbits
	.sectionflags	@""
	.align	4
.nv.constant2._ZN2at6native63_GLOBAL__N__862fb238_30_ForeachBinaryOpScalarTensor_cu_64fe0ca525multi_tensor_apply_kernelINS1_18TensorListMetadataILi2EEENS1_27BinaryOpScalarTensorFunctorIfLi2ELi1ELi1EEEJSt7dividesIfEPffEEEvT_T0_DpT1_:
        /*0000*/ 	.byte	0x40, 0x07, 0x00, 0x00, 0x00, 0x00, 0x00, 0x00


//--------------------- .nv.constant0._ZN2at6native63_GLOBAL__N__862fb238_30_ForeachBinaryOpScalarTensor_cu_64fe0ca525multi_tensor_apply_kernelINS1_18TensorListMetadataILi2EEENS1_27BinaryOpScalarTensorFunctorIfLi2ELi1ELi1EEEJSt7dividesIfEPffEEEvT_T0_DpT1_ --------------------------
	.section	.nv.constant0._ZN2at6native63_GLOBAL__N__862fb238_30_ForeachBinaryOpScalarTensor_cu_64fe0ca525multi_tensor_apply_kernelINS1_18TensorListMetadataILi2EEENS1_27BinaryOpScalarTensorFunctorIfLi2ELi1ELi1EEEJSt7dividesIfEPffEEEvT_T0_DpT1_,"a",@progbits
	.sectionflags	@""
	.align	4
.nv.constant0._ZN2at6native63_GLOBAL__N__862fb238_30_ForeachBinaryOpScalarTensor_cu_64fe0ca525multi_tensor_apply_kernelINS1_18TensorListMetadataILi2EEENS1_27BinaryOpScalarTensorFunctorIfLi2ELi1ELi1EEEJSt7dividesIfEPffEEEvT_T0_DpT1_:
	.zero		3516


//--------------------- .nv.constant2._ZN2at6native63_GLOBAL__N__862fb238_30_ForeachBinaryOpScalarTensor_cu_64fe0ca525multi_tensor_apply_kernelINS1_18TensorListMetadataILi2EEENS1_27BinaryOpScalarTensorFunctorIdLi2ELi1ELi1EEEJSt7dividesIdEPddEEEvT_T0_DpT1_ --------------------------
	.section	.nv.constant2._ZN2at6native63_GLOBAL__N__862fb238_30_ForeachBinaryOpScalarTensor_cu_64fe0ca525multi_tensor_apply_kernelINS1_18TensorListMetadataILi2EEENS1_27BinaryOpScalarTensorFunctorIdLi2ELi1ELi1EEEJSt7dividesIdEPddEEEvT_T0_DpT1_,"a",@progbits
	.sectionflags	@""
	.align	4
.nv.constant2._ZN2at6native63_GLOBAL__N__862fb238_30_ForeachBinaryOpScalarTensor_cu_64fe0ca525multi_tensor_apply_kernelINS1_18TensorListMetadataILi2EEENS1_27BinaryOpScalarTensorFunctorIdLi2ELi1ELi1EEEJSt7dividesIdEPddEEEvT_T0_DpT1_:
        /*0000*/ 	.byte	0x40, 0x07, 0x00, 0x00, 0x00, 0x00, 0x00, 0x00


//--------------------- .nv.constant0._ZN2at6native63_GLOBAL__N__862fb238_30_ForeachBinaryOpScalarTensor_cu_64fe0ca525multi_tensor_apply_kernelINS1_18TensorListMetadataILi2EEENS1_27BinaryOpScalarTensorFunctorIdLi2ELi1ELi1EEEJSt7dividesIdEPddEEEvT_T0_DpT1_ --------------------------
	.section	.nv.constant0._ZN2at6native63_GLOBAL__N__862fb238_30_ForeachBinaryOpScalarTensor_cu_64fe0ca525multi_tensor_apply_kernelINS1_18TensorListMetadataILi2EEENS1_27BinaryOpScalarTensorFunctorIdLi2ELi1ELi1EEEJSt7dividesIdEPddEEEvT_T0_DpT1_,"a",@progbits
	.sectionflags	@""
	.align	4
.nv.constant0._ZN2at6native63_GLOBAL__N__862fb238_30_ForeachBinaryOpScalarTensor_cu_64fe0ca525multi_tensor_apply_kernelINS1_18TensorListMetadataILi2EEENS1_27BinaryOpScalarTensorFunctorIdLi2ELi1ELi1EEEJSt7dividesIdEPddEEEvT_T0_DpT1_:
	.zero		3520


//--------------------- .nv.constant2._ZN2at6native63_GLOBAL__N__862fb238_30_ForeachBinaryOpScalarTensor_cu_64fe0ca525multi_tensor_apply_kernelINS1_18TensorListMetadataILi2EEENS1_27BinaryOpScalarTensorFunctorIsLi2ELi1ELi1EEEJSt7dividesIsEPssEEEvT_T0_DpT1_ --------------------------
	.section	.nv.constant2._ZN2at6native63_GLOBAL__N__862fb238_30_ForeachBinaryOpScalarTensor_cu_64fe0ca525multi_tensor_apply_kernelINS1_18TensorListMetadataILi2EEENS1_27BinaryOpScalarTensorFunctorIsLi2ELi1ELi1EEEJSt7dividesIsEPssEEEvT_T0_DpT1_,"a",@progbits
	.sectionflags	@""
	.align	4
.nv.constant2._ZN2at6native63_GLOBAL__N__862fb238_30_ForeachBinaryOpScalarTensor_cu_64fe0ca525multi_tensor_apply_kernelINS1_18TensorListMetadataILi2EEENS1_27BinaryOpScalarTensorFunctorIsLi2ELi1ELi1EEEJSt7dividesIsEPssEEEvT_T0_DpT1_:
        /*0000*/ 	.byte	0x40, 0x07, 0x00, 0x00, 0x00, 0x00, 0x00, 0x00


//--------------------- .nv.constant0._ZN2at6native63_GLOBAL__N__862fb238_30_ForeachBinaryOpScalarTensor_cu_64fe0ca525multi_tensor_apply_kernelINS1_18TensorListMetadataILi2EEENS1_27BinaryOpScalarTensorFunctorIsLi2ELi1ELi1EEEJSt7dividesIsEPssEEEvT_T0_DpT1_ --------------------------
	.section	.nv.constant0._ZN2at6native63_GLOBAL__N__862fb238_30_ForeachBinaryOpScalarTensor_cu_64fe0ca525multi_tensor_apply_kernelINS1_18TensorListMetadataILi2EEENS1_27BinaryOpScalarTensorFunctorIsLi2ELi1ELi1EEEJSt7dividesIsEPssEEEvT_T0_DpT1_,"a",@progbits
	.sectionflags	@""
	.align	4
.nv.constant0._ZN2at6native63_GLOBAL__N__862fb238_30_ForeachBinaryOpScalarTensor_cu_64fe0ca525multi_tensor_apply_kernelINS1_18TensorListMetadataILi2EEENS1_27BinaryOpScalarTensorFunctorIsLi2ELi1ELi1EEEJSt7dividesIsEPssEEEvT_T0_DpT1_:
	.zero		3514


//--------------------- .nv.constant2._ZN2at6native63_GLOBAL__N__862fb238_30_ForeachBinaryOpScalarTensor_cu_64fe0ca525multi_tensor_apply_kernelINS1_18TensorListMetadataILi2EEENS1_27BinaryOpScalarTensorFunctorIlLi2ELi1ELi1EEEJSt7dividesIlEPllEEEvT_T0_DpT1_ --------------------------
	.section	.nv.constant2._ZN2at6native63_GLOBAL__N__862fb238_30_ForeachBinaryOpScalarTensor_cu_64fe0ca525multi_tensor_apply_kernelINS1_18TensorListMetadataILi2EEENS1_27BinaryOpScalarTensorFunctorIlLi2ELi1ELi1EEEJSt7dividesIlEPllEEEvT_T0_DpT1_,"a",@progbits
	.sectionflags	@""
	.align	4
.nv.constant2._ZN2at6native63_GLOBAL__N__862fb238_30_ForeachBinaryOpScalarTensor_cu_64fe0ca525multi_tensor_apply_kernelINS1_18TensorListMetadataILi2EEENS1_27BinaryOpScalarTensorFunctorIlLi2ELi1ELi1EEEJSt7dividesIlEPllEEEvT_T0_DpT1_:
        /*0000*/ 	.byte	0x40, 0x07, 0x00, 0x00, 0x00, 0x00, 0x00, 0x00


//--------------------- .nv.constant0._ZN2at6native63_GLOBAL__N__862fb238_30_ForeachBinaryOpScalarTensor_cu_64fe0ca525multi_tensor_apply_kernelINS1_18TensorListMetadataILi2EEENS1_27BinaryOpScalarTensorFunctorIlLi2ELi1ELi1EEEJSt7dividesIlEPllEEEvT_T0_DpT1_ --------------------------
	.section	.nv.constant0._ZN2at6native63_GLOBAL__N__862fb238_30_ForeachBinaryOpScalarTensor_cu_64fe0ca525multi_tensor_apply_kernelINS1_18TensorListMetadataILi2EEENS1_27BinaryOpScalarTensorFunctorIlLi2ELi1ELi1EEEJSt7dividesIlEPllEEEvT_T0_DpT1_,"a",@progbits
	.sectionflags	@""
	.align	4
.nv.constant0._ZN2at6native63_GLOBAL__N__862fb238_30_ForeachBinaryOpScalarTensor_cu_64fe0ca525multi_tensor_apply_kernelINS1_18TensorListMetadataILi2EEENS1_27BinaryOpScalarTensorFunctorIlLi2ELi1ELi1EEEJSt7dividesIlEPllEEEvT_T0_DpT1_:
	.zero		3520


//--------------------- .nv.constant2._ZN2at6native63_GLOBAL__N__862fb238_30_ForeachBinaryOpScalarTensor_cu_64fe0ca525multi_tensor_apply_kernelINS1_18TensorListMetadataILi2EEENS1_27BinaryOpScalarTensorFunctorIiLi2ELi1ELi1EEEJSt7dividesIiEPiiEEEvT_T0_DpT1_ --------------------------
	.section	.nv.constant2._ZN2at6native63_GLOBAL__N__862fb238_30_ForeachBinaryOpScalarTensor_cu_64fe0ca525multi_tensor_apply_kernelINS1_18TensorListMetadataILi2EEENS1_27BinaryOpScalarTensorFunctorIiLi2ELi1ELi1EEEJSt7dividesIiEPiiEEEvT_T0_DpT1_,"a",@progbits
	.sectionflags	@""
	.align	4
.nv.constant2._ZN2at6native63_GLOBAL__N__862fb238_30_ForeachBinaryOpScalarTensor_cu_64fe0ca525multi_tensor_apply_kernelINS1_18TensorListMetadataILi2EEENS1_27BinaryOpScalarTensorFunctorIiLi2ELi1ELi1EEEJSt7dividesIiEPiiEEEvT_T0_DpT1_:
        /*0000*/ 	.byte	0x40, 0x07, 0x00, 0x00, 0x00, 0x00, 0x00, 0x00


//--------------------- .nv.constant0._ZN2at6native63_GLOBAL__N__862fb238_30_ForeachBinaryOpScalarTensor_cu_64fe0ca525multi_tensor_apply_kernelINS1_18TensorListMetadataILi2EEENS1_27BinaryOpScalarTensorFunctorIiLi2ELi1ELi1EEEJSt7dividesIiEPiiEEEvT_T0_DpT1_ --------------------------
	.section	.nv.constant0._ZN2at6native63_GLOBAL__N__862fb238_30_ForeachBinaryOpScalarTensor_cu_64fe0ca525multi_tensor_apply_kernelINS1_18TensorListMetadataILi2EEENS1_27BinaryOpScalarTensorFunctorIiLi2ELi1ELi1EEEJSt7dividesIiEPiiEEEvT_T0_DpT1_,"a",@progbits
	.sectionflags	@""
	.align	4
.nv.constant0._ZN2at6native63_GLOBAL__N__862fb238_30_ForeachBinaryOpScalarTensor_cu_64fe0ca525multi_tensor_apply_kernelINS1_18TensorListMetadataILi2EEENS1_27BinaryOpScalarTensorFunctorIiLi2ELi1ELi1EEEJSt7dividesIiEPiiEEEvT_T0_DpT1_:
	.zero		3516


//--------------------- .nv.constant2._ZN2at6native63_GLOBAL__N__862fb238_30_ForeachBinaryOpScalarTensor_cu_64fe0ca525multi_tensor_apply_kernelINS1_18TensorListMetadataILi2EEENS1_27BinaryOpScalarTensorFunctorIaLi2ELi1ELi1EEEJSt7dividesIaEPaaEEEvT_T0_DpT1_ --------------------------
	.section	.nv.constant2._ZN2at6native63_GLOBAL__N__862fb238_30_ForeachBinaryOpScalarTensor_cu_64fe0ca525multi_tensor_apply_kernelINS1_18TensorListMetadataILi2EEENS1_27BinaryOpScalarTensorFunctorIaLi2ELi1ELi1EEEJSt7dividesIaEPaaEEEvT_T0_DpT1_,"a",@progbits
	.sectionflags	@""
	.align	4
.nv.constant2._ZN2at6native63_GLOBAL__N__862fb238_30_ForeachBinaryOpScalarTensor_cu_64fe0ca525multi_tensor_apply_kernelINS1_18TensorListMetadataILi2EEENS1_27BinaryOpScalarTensorFunctorIaLi2ELi1ELi1EEEJSt7dividesIaEPaaEEEvT_T0_DpT1_:
        /*0000*/ 	.byte	0x40, 0x07, 0x00, 0x00, 0x00, 0x00, 0x00, 0x00


//--------------------- .nv.constant0._ZN2at6native63_GLOBAL__N__862fb238_30_ForeachBinaryOpScalarTensor_cu_64fe0ca525multi_tensor_apply_kernelINS1_18TensorListMetadataILi2EEENS1_27BinaryOpScalarTensorFunctorIaLi2ELi1ELi1EEEJSt7dividesIaEPaaEEEvT_T0_DpT1_ --------------------------
	.section	.nv.constant0._ZN2at6native63_GLOBAL__N__862fb238_30_ForeachBinaryOpScalarTensor_cu_64fe0ca525multi_tensor_apply_kernelINS1_18TensorListMetadataILi2EEENS1_27BinaryOpScalarTensorFunctorIaLi2ELi1ELi1EEEJSt7dividesIaEPaaEEEvT_T0_DpT1_,"a",@progbits
	.sectionflags	@""
	.align	4
.nv.constant0._ZN2at6native63_GLOBAL__N__862fb238_30_ForeachBinaryOpScalarTensor_cu_64fe0ca525multi_tensor_apply_kernelINS1_18TensorListMetadataILi2EEENS1_27BinaryOpScalarTensorFunctorIaLi2ELi1ELi1EEEJSt7dividesIaEPaaEEEvT_T0_DpT1_:
	.zero		3513


//--------------------- .nv.constant2._ZN2at6native63_GLOBAL__N__862fb238_30_ForeachBinaryOpScalarTensor_cu_64fe0ca525multi_tensor_apply_kernelINS1_18TensorListMetadataILi2EEENS1_27BinaryOpScalarTensorFunctorIhLi2ELi1ELi1EEEJSt7dividesIhEPhhEEEvT_T0_DpT1_ --------------------------
	.section	.nv.constant2._ZN2at6native63_GLOBAL__N__862fb238_30_ForeachBinaryOpScalarTensor_cu_64fe0ca525multi_tensor_apply_kernelINS1_18TensorListMetadataILi2EEENS1_27BinaryOpScalarTensorFunctorIhLi2ELi1ELi1EEEJSt7dividesIhEPhhEEEvT_T0_DpT1_,"a",@progbits
	.sectionflags	@""
	.align	4
.nv.constant2._ZN2at6native63_GLOBAL__N__862fb238_30_ForeachBinaryOpScalarTensor_cu_64fe0ca525multi_tensor_apply_kernelINS1_18TensorListMetadataILi2EEENS1_27BinaryOpScalarTensorFunctorIhLi2ELi1ELi1EEEJSt7dividesIhEPhhEEEvT_T0_DpT1_:
        /*0000*/ 	.byte	0x40, 0x07, 0x00, 0x00, 0x00, 0x00, 0x00, 0x00


//--------------------- .nv.constant0._ZN2at6native63_GLOBAL__N__862fb238_30_ForeachBinaryOpScalarTensor_cu_64fe0ca525multi_tensor_apply_kernelINS1_18TensorListMetadataILi2EEENS1_27BinaryOpScalarTensorFunctorIhLi2ELi1ELi1EEEJSt7dividesIhEPhhEEEvT_T0_DpT1_ --------------------------
	.section	.nv.constant0._ZN2at6native63_GLOBAL__N__862fb238_30_ForeachBinaryOpScalarTensor_cu_64fe0ca525multi_tensor_apply_kernelINS1_18TensorListMetadataILi2EEENS1_27BinaryOpScalarTensorFunctorIhLi2ELi1ELi1EEEJSt7dividesIhEPhhEEEvT_T0_DpT1_,"a",@progbits
	.sectionflags	@""
	.align	4
.nv.constant0._ZN2at6native63_GLOBAL__N__862fb238_30_ForeachBinaryOpScalarTensor_cu_64fe0ca525multi_tensor_apply_kernelINS1_18TensorListMetadataILi2EEENS1_27BinaryOpScalarTensorFunctorIhLi2ELi1ELi1EEEJSt7dividesIhEPhhEEEvT_T0_DpT1_:
	.zero		3513


//--------------------- .nv.constant2._ZN2at6native63_GLOBAL__N__862fb238_30_ForeachBinaryOpScalarTensor_cu_64fe0ca525multi_tensor_apply_kernelINS1_18TensorListMetadataILi1EEENS1_27BinaryOpScalarTensorFunctorIN3c108BFloat16ELi1ELi1ELi0EEEJSt7dividesIfEPS7_fEEEvT_T0_DpT1_ --------------------------
	.section	.nv.constant2._ZN2at6native63_GLOBAL__N__862fb238_30_ForeachBinaryOpScalarTensor_cu_64fe0ca525multi_tensor_apply_kernelINS1_18TensorListMetadataILi1EEENS1_27BinaryOpScalarTensorFunctorIN3c108BFloat16ELi1ELi1ELi0EEEJSt7dividesIfEPS7_fEEEvT_T0_DpT1_,"a",@progbits
	.sectionflags	@""
	.align	4
.nv.constant2._ZN2at6native63_GLOBAL__N__862fb238_30_ForeachBinaryOpScalarTensor_cu_64fe0ca525multi_tensor_apply_kernelINS1_18TensorListMetadataILi1EEENS1_27BinaryOpScalarTensorFunctorIN3c108BFloat16ELi1ELi1ELi0EEEJSt7dividesIfEPS7_fEEEvT_T0_DpT1_:
        /*0000*/ 	.byte	0x20, 0x08, 0x00, 0x00, 0x00, 0x00, 0x00, 0x00


//--------------------- .nv.constant0._ZN2at6native63_GLOBAL__N__862fb238_30_ForeachBinaryOpScalarTensor_cu_64fe0ca525multi_tensor_apply_kernelINS1_18TensorListMetadataILi1EEENS1_27BinaryOpScalarTensorFunctorIN3c108BFloat16ELi1ELi1ELi0EEEJSt7dividesIfEPS7_fEEEvT_T0_DpT1_ --------------------------
	.section	.nv.constant0._ZN2at6native63_GLOBAL__N__862fb238_30_ForeachBinaryOpScalarTensor_cu_64fe0ca525multi_tensor_apply_kernelINS1_18TensorListMetadataILi1EEENS1_27BinaryOpScalarTensorFunctorIN3c108BFloat16ELi1ELi1ELi0EEEJSt7dividesIfEPS7_fEEEvT_T0_DpT1_,"a",@progbits
	.sectionflags	@""
	.align	4
.nv.constant0._ZN2at6native63_GLOBAL__N__862fb238_30_ForeachBinaryOpScalarTensor_cu_64fe0ca525multi_tensor_apply_kernelINS1_18TensorListMetadataILi1EEENS1_27BinaryOpScalarTensorFunctorIN3c108BFloat16ELi1ELi1ELi0EEEJSt7dividesIfEPS7_fEEEvT_T0_DpT1_:
	.zero		3740


//--------------------- .nv.constant2._ZN2at6native63_GLOBAL__N__862fb238_30_ForeachBinaryOpScalarTensor_cu_64fe0ca525multi_tensor_apply_kernelINS1_18TensorListMetadataILi1EEENS1_27BinaryOpScalarTensorFunctorIN3c104HalfELi1ELi1ELi0EEEJSt7dividesIfEPS7_fEEEvT_T0_DpT1_ --------------------------
	.section	.nv.constant2._ZN2at6native63_GLOBAL__N__862fb238_30_ForeachBinaryOpScalarTensor_cu_64fe0ca525multi_tensor_apply_kernelINS1_18TensorListMetadataILi1EEENS1_27BinaryOpScalarTensorFunctorIN3c104HalfELi1ELi1ELi0EEEJSt7dividesIfEPS7_fEEEvT_T0_DpT1_,"a",@progbits
	.sectionflags	@""
	.align	4
.nv.constant2._ZN2at6native63_GLOBAL__N__862fb238_30_ForeachBinaryOpScalarTensor_cu_64fe0ca525multi_tensor_apply_kernelINS1_18TensorListMetadataILi1EEENS1_27BinaryOpScalarTensorFunctorIN3c104HalfELi1ELi1ELi0EEEJSt7dividesIfEPS7_fEEEvT_T0_DpT1_:
        /*0000*/ 	.byte	0x20, 0x08, 0x00, 0x00, 0x00, 0x00, 0x00, 0x00


//--------------------- .nv.constant0._ZN2at6native63_GLOBAL__N__862fb238_30_ForeachBinaryOpScalarTensor_cu_64fe0ca525multi_tensor_apply_kernelINS1_18TensorListMetadataILi1EEENS1_27BinaryOpScalarTensorFunctorIN3c104HalfELi1ELi1ELi0EEEJSt7dividesIfEPS7_fEEEvT_T0_DpT1_ --------------------------
	.section	.nv.constant0._ZN2at6native63_GLOBAL__N__862fb238_30_ForeachBinaryOpScalarTensor_cu_64fe0ca525multi_tensor_apply_kernelINS1_18TensorListMetadataILi1EEENS1_27BinaryOpScalarTensorFunctorIN3c104HalfELi1ELi1ELi0EEEJSt7dividesIfEPS7_fEEEvT_T0_DpT1_,"a",@progbits
	.sectionflags	@""
	.align	4
.nv.constant0._ZN2at6native63_GLOBAL__N__862fb238_30_ForeachBinaryOpScalarTensor_cu_64fe0ca525multi_tensor_apply_kernelINS1_18TensorListMetadataILi1EEENS1_27BinaryOpScalarTensorFunctorIN3c104HalfELi1ELi1ELi0EEEJSt7dividesIfEPS7_fEEEvT_T0_DpT1_:
	.zero		3740


//--------------------- .nv.constant2._ZN2at6native63_GLOBAL__N__862fb238_30_ForeachBinaryOpScalarTensor_cu_64fe0ca525multi_tensor_apply_kernelINS1_18TensorListMetadataILi1EEENS1_27BinaryOpScalarTensorFunctorIbLi1ELi1ELi0EEEJSt7dividesIbEPbbEEEvT_T0_DpT1_ --------------------------
	.section	.nv.constant2._ZN2at6native63_GLOBAL__N__862fb238_30_ForeachBinaryOpScalarTensor_cu_64fe0ca525multi_tensor_apply_kernelINS1_18TensorListMetadataILi1EEENS1_27BinaryOpScalarTensorFunctorIbLi1ELi1ELi0EEEJSt7dividesIbEPbbEEEvT_T0_DpT1_,"a",@progbits
	.sectionflags	@""
	.align	4
.nv.constant2._ZN2at6native63_GLOBAL__N__862fb238_30_ForeachBinaryOpScalarTensor_cu_64fe0ca525multi_tensor_apply_kernelINS1_18TensorListMetadataILi1EEENS1_27BinaryOpScalarTensorFunctorIbLi1ELi1ELi0EEEJSt7dividesIbEPbbEEEvT_T0_DpT1_:
        /*0000*/ 	.byte	0x20, 0x08, 0x00, 0x00, 0x00, 0x00, 0x00, 0x00


//--------------------- .nv.constant0._ZN2at6native63_GLOBAL__N__862fb238_30_ForeachBinaryOpScalarTensor_cu_64fe0ca525multi_tensor_apply_kernelINS1_18TensorListMetadataILi1EEENS1_27BinaryOpScalarTensorFunctorIbLi1ELi1ELi0EEEJSt7dividesIbEPbbEEEvT_T0_DpT1_ --------------------------
	.section	.nv.constant0._ZN2at6native63_GLOBAL__N__862fb238_30_ForeachBinaryOpScalarTensor_cu_64fe0ca525multi_tensor_apply_kernelINS1_18TensorListMetadataILi1EEENS1_27BinaryOpScalarTensorFunctorIbLi1ELi1ELi0EEEJSt7dividesIbEPbbEEEvT_T0_DpT1_,"a",@progbits
	.sectionflags	@""
	.align	4
.nv.constant0._ZN2at6native63_GLOBAL__N__862fb238_30_ForeachBinaryOpScalarTensor_cu_64fe0ca525multi_tensor_apply_kernelINS1_18TensorListMetadataILi1EEENS1_27BinaryOpScalarTensorFunctorIbLi1ELi1ELi0EEEJSt7dividesIbEPbbEEEvT_T0_DpT1_:
	.zero		3737


//--------------------- .nv.constant2._ZN2at6native63_GLOBAL__N__862fb238_30_ForeachBinaryOpScalarTensor_cu_64fe0ca525multi_tensor_apply_kernelINS1_18TensorListMetadataILi1EEENS1_27BinaryOpScalarTensorFunctorIN3c107complexIfEELi1ELi1ELi0EEEJSt7dividesIS8_EPS8_S8_EEEvT_T0_DpT1_ --------------------------
	.section	.nv.constant2._ZN2at6native63_GLOBAL__N__862fb238_30_ForeachBinaryOpScalarTensor_cu_64fe0ca525multi_tensor_apply_kernelINS1_18TensorListMetadataILi1EEENS1_27BinaryOpScalarTensorFunctorIN3c107complexIfEELi1ELi1ELi0EEEJSt7dividesIS8_EPS8_S8_EEEvT_T0_DpT1_,"a",@progbits
	.sectionflags	@""
	.align	4
.nv.constant2._ZN2at6native63_GLOBAL__N__862fb238_30_ForeachBinaryOpScalarTensor_cu_64fe0ca525multi_tensor_apply_kernelINS1_18TensorListMetadataILi1EEENS1_27BinaryOpScalarTensorFunctorIN3c107complexIfEELi1ELi1ELi0EEEJSt7dividesIS8_EPS8_S8_EEEvT_T0_DpT1_:
        /*0000*/ 	.byte	0x20, 0x08, 0x00, 0x00, 0x00, 0x00, 0x00, 0x00


//--------------------- .nv.constant0._ZN2at6native63_GLOBAL__N__862fb238_30_ForeachBinaryOpScalarTensor_cu_64fe0ca525multi_tensor_apply_kernelINS1_18TensorListMetadataILi1EEENS1_27BinaryOpScalarTensorFunctorIN3c107complexIfEELi1ELi1ELi0EEEJSt7dividesIS8_EPS8_S8_EEEvT_T0_DpT1_ --------------------------
	.section	.nv.constant0._ZN2at6native63_GLOBAL__N__862fb238_30_ForeachBinaryOpScalarTensor_cu_64fe0ca525multi_tensor_apply_kernelINS1_18TensorListMetadataILi1EEENS1_27BinaryOpScalarTensorFunctorIN3c107complexIfEELi1ELi1ELi0EEEJSt7dividesIS8_EPS8_S8_EEEvT_T0_DpT1_,"a",@progbits
	.sectionflags	@""
	.align	4
.nv.constant0._ZN2at6native63_GLOBAL__N__862fb238_30_ForeachBinaryOpScalarTensor_cu_64fe0ca525multi_tensor_apply_kernelINS1_18TensorListMetadataILi1EEENS1_27BinaryOpScalarTensorFunctorIN3c107complexIfEELi1ELi1ELi0EEEJSt7dividesIS8_EPS8_S8_EEEvT_T0_DpT1_:
	.zero		3744


//--------------------- .nv.constant2._ZN2at6native63_GLOBAL__N__862fb238_30_ForeachBinaryOpScalarTensor_cu_64fe0ca525multi_tensor_apply_kernelINS1_18TensorListMetadataILi1EEENS1_27BinaryOpScalarTensorFunctorIN3c107complexIdEELi1ELi1ELi0EEEJSt7dividesIS8_EPS8_S8_EEEvT_T0_DpT1_ --------------------------
	.section	.nv.constant2._ZN2at6native63_GLOBAL__N__862fb238_30_ForeachBinaryOpScalarTensor_cu_64fe0ca525multi_tensor_apply_kernelINS1_18TensorListMetadataILi1EEENS1_27BinaryOpScalarTensorFunctorIN3c107complexIdEELi1ELi1ELi0EEEJSt7dividesIS8_EPS8_S8_EEEvT_T0_DpT1_,"a",@progbits
	.sectionflags	@""
	.align	4
.nv.constant2._ZN2at6native63_GLOBAL__N__862fb238_30_ForeachBinaryOpScalarTensor_cu_64fe0ca525multi_tensor_apply_kernelINS1_18TensorListMetadataILi1EEENS1_27BinaryOpScalarTensorFunctorIN3c107complexIdEELi1ELi1ELi0EEEJSt7dividesIS8_EPS8_S8_EEEvT_T0_DpT1_:
        /*0000*/ 	.byte	0x20, 0x08, 0x00, 0x00, 0x00, 0x00, 0x00, 0x00


//--------------------- .nv.constant0._ZN2at6native63_GLOBAL__N__862fb238_30_ForeachBinaryOpScalarTensor_cu_64fe0ca525multi_tensor_apply_kernelINS1_18TensorListMetadataILi1EEENS1_27BinaryOpScalarTensorFunctorIN3c107complexIdEELi1ELi1ELi0EEEJSt7dividesIS8_EPS8_S8_EEEvT_T0_DpT1_ --------------------------
	.section	.nv.constant0._ZN2at6native63_GLOBAL__N__862fb238_30_ForeachBinaryOpScalarTensor_cu_64fe0ca525multi_tensor_apply_kernelINS1_18TensorListMetadataILi1EEENS1_27BinaryOpScalarTensorFunctorIN3c107complexIdEELi1ELi1ELi0EEEJSt7dividesIS8_EPS8_S8_EEEvT_T0_DpT1_,"a",@progbits
	.sectionflags	@""
	.align	4
.nv.constant0._ZN2at6native63_GLOBAL__N__862fb238_30_ForeachBinaryOpScalarTensor_cu_64fe0ca525multi_tensor_apply_kernelINS1_18TensorListMetadataILi1EEENS1_27BinaryOpScalarTensorFunctorIN3c107complexIdEELi1ELi1ELi0EEEJSt7dividesIS8_EPS8_S8_EEEvT_T0_DpT1_:
	.zero		3760


//--------------------- .nv.constant2._ZN2at6native63_GLOBAL__N__862fb238_30_ForeachBinaryOpScalarTensor_cu_64fe0ca525multi_tensor_apply_kernelINS1_18TensorListMetadataILi1EEENS1_27BinaryOpScalarTensorFunctorIfLi1ELi1ELi0EEEJSt7dividesIfEPffEEEvT_T0_DpT1_ --------------------------
	.section	.nv.constant2._ZN2at6native63_GLOBAL__N__862fb238_30_ForeachBinaryOpScalarTensor_cu_64fe0ca525multi_tensor_apply_kernelINS1_18TensorListMetadataILi1EEENS1_27BinaryOpScalarTensorFunctorIfLi1ELi1ELi0EEEJSt7dividesIfEPffEEEvT_T0_DpT1_,"a",@progbits
	.sectionflags	@""
	.align	4
.nv.constant2._ZN2at6native63_GLOBAL__N__862fb238_30_ForeachBinaryOpScalarTensor_cu_64fe0ca525multi_tensor_apply_kernelINS1_18TensorListMetadataILi1EEENS1_27BinaryOpScalarTensorFunctorIfLi1ELi1ELi0EEEJSt7dividesIfEPffEEEvT_T0_DpT1_:
        /*0000*/ 	.byte	0x20, 0x08, 0x00, 0x00, 0x00, 0x00, 0x00, 0x00


//--------------------- .nv.constant0._ZN2at6native63_GLOBAL__N__862fb238_30_ForeachBinaryOpScalarTensor_cu_64fe0ca525multi_tensor_apply_kernelINS1_18TensorListMetadataILi1EEENS1_27BinaryOpScalarTensorFunctorIfLi1ELi1ELi0EEEJSt7dividesIfEPffEEEvT_T0_DpT1_ --------------------------
	.section	.nv.constant0._ZN2at6native63_GLOBAL__N__862fb238_30_ForeachBinaryOpScalarTensor_cu_64fe0ca525multi_tensor_apply_kernelINS1_18TensorListMetadataILi1EEENS1_27BinaryOpScalarTensorFunctorIfLi1ELi1ELi0EEEJSt7dividesIfEPffEEEvT_T0_DpT1_,"a",@progbits
	.sectionflags	@""
	.align	4
.nv.constant0._ZN2at6native63_GLOBAL__N__862fb238_30_ForeachBinaryOpScalarTensor_cu_64fe0ca525multi_tensor_apply_kernelINS1_18TensorListMetadataILi1EEENS1_27BinaryOpScalarTensorFunctorIfLi1ELi1ELi0EEEJSt7dividesIfEPffEEEvT_T0_DpT1_:
	.zero		3740


//--------------------- .nv.constant2._ZN2at6native63_GLOBAL__N__862fb238_30_ForeachBinaryOpScalarTensor_cu_64fe0ca525multi_tensor_apply_kernelINS1_18TensorListMetadataILi1EEENS1_27BinaryOpScalarTensorFunctorIdLi1ELi1ELi0EEEJSt7dividesIdEPddEEEvT_T0_DpT1_ --------------------------
	.section	.nv.constant2._ZN2at6native63_GLOBAL__N__862fb238_30_ForeachBinaryOpScalarTensor_cu_64fe0ca525multi_tensor_apply_kernelINS1_18TensorListMetadataILi1EEENS1_27BinaryOpScalarTensorFunctorIdLi1ELi1ELi0EEEJSt7dividesIdEPddEEEvT_T0_DpT1_,"a",@progbits
	.sectionflags	@""
	.align	4
.nv.constant2._ZN2at6native63_GLOBAL__N__862fb238_30_ForeachBinaryOpScalarTensor_cu_64fe0ca525multi_tensor_apply_kernelINS1_18TensorListMetadataILi1EEENS1_27BinaryOpScalarTensorFunctorIdLi1ELi1ELi0EEEJSt7dividesIdEPddEEEvT_T0_DpT1_:
        /*0000*/ 	.byte	0x20, 0x08, 0x00, 0x00, 0x00, 0x00, 0x00, 0x00


//--------------------- .nv.constant0._ZN2at6native63_GLOBAL__N__862fb238_30_ForeachBinaryOpScalarTensor_cu_64fe0ca525multi_tensor_apply_kernelINS1_18TensorListMetadataILi1EEENS1_27BinaryOpScalarTensorFunctorIdLi1ELi1ELi0EEEJSt7dividesIdEPddEEEvT_T0_DpT1_ --------------------------
	.section	.nv.constant0._ZN2at6native63_GLOBAL__N__862fb238_30_ForeachBinaryOpScalarTensor_cu_64fe0ca525multi_tensor_apply_kernelINS1_18TensorListMetadataILi1EEENS1_27BinaryOpScalarTensorFunctorIdLi1ELi1ELi0EEEJSt7dividesIdEPddEEEvT_T0_DpT1_,"a",@progbits
	.sectionflags	@""
	.align	4
.nv.constant0._ZN2at6native63_GLOBAL__N__862fb238_30_ForeachBinaryOpScalarTensor_cu_64fe0ca525multi_tensor_apply_kernelINS1_18TensorListMetadataILi1EEENS1_27BinaryOpScalarTensorFunctorIdLi1ELi1ELi0EEEJSt7dividesIdEPddEEEvT_T0_DpT1_:
	.zero		3744


//--------------------- .nv.constant2._ZN2at6native63_GLOBAL__N__862fb238_30_ForeachBinaryOpScalarTensor_cu_64fe0ca525multi_tensor_apply_kernelINS1_18TensorListMetadataILi1EEENS1_27BinaryOpScalarTensorFunctorIsLi1ELi1ELi0EEEJSt7dividesIsEPssEEEvT_T0_DpT1_ --------------------------
	.section	.nv.constant2._ZN2at6native63_GLOBAL__N__862fb238_30_ForeachBinaryOpScalarTensor_cu_64fe0ca525multi_tensor_apply_kernelINS1_18TensorListMetadataILi1EEENS1_27BinaryOpScalarTensorFunctorIsLi1ELi1ELi0EEEJSt7dividesIsEPssEEEvT_T0_DpT1_,"a",@progbits
	.sectionflags	@""
	.align	4
.nv.constant2._ZN2at6native63_GLOBAL__N__862fb238_30_ForeachBinaryOpScalarTensor_cu_64fe0ca525multi_tensor_apply_kernelINS1_18TensorListMetadataILi1EEENS1_27BinaryOpScalarTensorFunctorIsLi1ELi1ELi0EEEJSt7dividesIsEPssEEEvT_T0_DpT1_:
        /*0000*/ 	.byte	0x20, 0x08, 0x00, 0x00, 0x00, 0x00, 0x00, 0x00


//--------------------- .nv.constant0._ZN2at6native63_GLOBAL__N__862fb238_30_ForeachBinaryOpScalarTensor_cu_64fe0ca525multi_tensor_apply_kernelINS1_18TensorListMetadataILi1EEENS1_27BinaryOpScalarTensorFunctorIsLi1ELi1ELi0EEEJSt7dividesIsEPssEEEvT_T0_DpT1_ --------------------------
	.section	.nv.constant0._ZN2at6native63_GLOBAL__N__862fb238_30_ForeachBinaryOpScalarTensor_cu_64fe0ca525multi_tensor_apply_kernelINS1_18TensorListMetadataILi1EEENS1_27BinaryOpScalarTensorFunctorIsLi1ELi1ELi0EEEJSt7dividesIsEPssEEEvT_T0_DpT1_,"a",@progbits
	.sectionflags	@""
	.align	4
.nv.constant0._ZN2at6native63_GLOBAL__N__862fb238_30_ForeachBinaryOpScalarTensor_cu_64fe0ca525multi_tensor_apply_kernelINS1_18TensorListMetadataILi1EEENS1_27BinaryOpScalarTensorFunctorIsLi1ELi1ELi0EEEJSt7dividesIsEPssEEEvT_T0_DpT1_:
	.zero		3738


//--------------------- .nv.constant2._ZN2at6native63_GLOBAL__N__862fb238_30_ForeachBinaryOpScalarTensor_cu_64fe0ca525multi_tensor_apply_kernelINS1_18TensorListMetadataILi1EEENS1_27BinaryOpScalarTensorFunctorIlLi1ELi1ELi0EEEJSt7dividesIlEPllEEEvT_T0_DpT1_ --------------------------
	.section	.nv.constant2._ZN2at6native63_GLOBAL__N__862fb238_30_ForeachBinaryOpScalarTensor_cu_64fe0ca525multi_tensor_apply_kernelINS1_18TensorListMetadataILi1EEENS1_27BinaryOpScalarTensorFunctorIlLi1ELi1ELi0EEEJSt7dividesIlEPllEEEvT_T0_DpT1_,"a",@progbits
	.sectionflags	@""
	.align	4
.nv.constant2._ZN2at6native63_GLOBAL__N__862fb238_30_ForeachBinaryOpScalarTensor_cu_64fe0ca525multi_tensor_apply_kernelINS1_18TensorListMetadataILi1EEENS1_27BinaryOpScalarTensorFunctorIlLi1ELi1ELi0EEEJSt7dividesIlEPllEEEvT_T0_DpT1_:
        /*0000*/ 	.byte	0x20, 0x08, 0x00, 0x00, 0x00, 0x00, 0x00, 0x00


//--------------------- .nv.constant0._ZN2at6native63_GLOBAL__N__862fb238_30_ForeachBinaryOpScalarTensor_cu_64fe0ca525multi_tensor_apply_kernelINS1_18TensorListMetadataILi1EEENS1_27BinaryOpScalarTensorFunctorIlLi1ELi1ELi0EEEJSt7dividesIlEPllEEEvT_T0_DpT1_ --------------------------
	.section	.nv.constant0._ZN2at6native63_GLOBAL__N__862fb238_30_ForeachBinaryOpScalarTensor_cu_64fe0ca525multi_tensor_apply_kernelINS1_18TensorListMetadataILi1EEENS1_27BinaryOpScalarTensorFunctorIlLi1ELi1ELi0EEEJSt7dividesIlEPllEEEvT_T0_DpT1_,"a",@progbits
	.sectionflags	@""
	.align	4
.nv.constant0._ZN2at6native63_GLOBAL__N__862fb238_30_ForeachBinaryOpScalarTensor_cu_64fe0ca525multi_tensor_apply_kernelINS1_18TensorListMetadataILi1EEENS1_27BinaryOpScalarTensorFunctorIlLi1ELi1ELi0EEEJSt7dividesIlEPllEEEvT_T0_DpT1_:
	.zero		3744


//--------------------- .nv.constant2._ZN2at6native63_GLOBAL__N__862fb238_30_ForeachBinaryOpScalarTensor_cu_64fe0ca525multi_tensor_apply_kernelINS1_18TensorListMetadataILi1EEENS1_27BinaryOpScalarTensorFunctorIiLi1ELi1ELi0EEEJSt7dividesIiEPiiEEEvT_T0_DpT1_ --------------------------
	.section	.nv.constant2._ZN2at6native63_GLOBAL__N__862fb238_30_ForeachBinaryOpScalarTensor_cu_64fe0ca525multi_tensor_apply_kernelINS1_18TensorListMetadataILi1EEENS1_27BinaryOpScalarTensorFunctorIiLi1ELi1ELi0EEEJSt7dividesIiEPiiEEEvT_T0_DpT1_,"a",@progbits
	.sectionflags	@""
	.align	4
.nv.constant2._ZN2at6native63_GLOBAL__N__862fb238_30_ForeachBinaryOpScalarTensor_cu_64fe0ca525multi_tensor_apply_kernelINS1_18TensorListMetadataILi1EEENS1_27BinaryOpScalarTensorFunctorIiLi1ELi1ELi0EEEJSt7dividesIiEPiiEEEvT_T0_DpT1_:
        /*0000*/ 	.byte	0x20, 0x08, 0x00, 0x00, 0x00, 0x00, 0x00, 0x00


//--------------------- .nv.constant0._ZN2at6native63_GLOBAL__N__862fb238_30_ForeachBinaryOpScalarTensor_cu_64fe0ca525multi_tensor_apply_kernelINS1_18TensorListMetadataILi1EEENS1_27BinaryOpScalarTensorFunctorIiLi1ELi1ELi0EEEJSt7dividesIiEPiiEEEvT_T0_DpT1_ --------------------------
	.section	.nv.constant0._ZN2at6native63_GLOBAL__N__862fb238_30_ForeachBinaryOpScalarTensor_cu_64fe0ca525multi_tensor_apply_kernelINS1_18TensorListMetadataILi1EEENS1_27BinaryOpScalarTensorFunctorIiLi1ELi1ELi0EEEJSt7dividesIiEPiiEEEvT_T0_DpT1_,"a",@progbits
	.sectionflags	@""
	.align	4
.nv.constant0._ZN2at6native63_GLOBAL__N__862fb238_30_ForeachBinaryOpScalarTensor_cu_64fe0ca525multi_tensor_apply_kernelINS1_18TensorListMetadataILi1EEENS1_27BinaryOpScalarTensorFunctorIiLi1ELi1ELi0EEEJSt7dividesIiEPiiEEEvT_T0_DpT1_:
	.zero		3740


//--------------------- .nv.constant2._ZN2at6native63_GLOBAL__N__862fb238_30_ForeachBinaryOpScalarTensor_cu_64fe0ca525multi_tensor_apply_kernelINS1_18TensorListMetadataILi1EEENS1_27BinaryOpScalarTensorFunctorIaLi1ELi1ELi0EEEJSt7dividesIaEPaaEEEvT_T0_DpT1_ --------------------------
	.section	.nv.constant2._ZN2at6native63_GLOBAL__N__862fb238_30_ForeachBinaryOpScalarTensor_cu_64fe0ca525multi_tensor_apply_kernelINS1_18TensorListMetadataILi1EEENS1_27BinaryOpScalarTensorFunctorIaLi1ELi1ELi0EEEJSt7dividesIaEPaaEEEvT_T0_DpT1_,"a",@progbits
	.sectionflags	@""
	.align	4
.nv.constant2._ZN2at6native63_GLOBAL__N__862fb238_30_ForeachBinaryOpScalarTensor_cu_64fe0ca525multi_tensor_apply_kernelINS1_18TensorListMetadataILi1EEENS1_27BinaryOpScalarTensorFunctorIaLi1ELi1ELi0EEEJSt7dividesIaEPaaEEEvT_T0_DpT1_:
        /*0000*/ 	.byte	0x20, 0x08, 0x00, 0x00, 0x00, 0x00, 0x00, 0x00


//--------------------- .nv.constant0._ZN2at6native63_GLOBAL__N__862fb238_30_ForeachBinaryOpScalarTensor_cu_64fe0ca525multi_tensor_apply_kernelINS1_18TensorListMetadataILi1EEENS1_27BinaryOpScalarTensorFunctorIaLi1ELi1ELi0EEEJSt7dividesIaEPaaEEEvT_T0_DpT1_ --------------------------
	.section	.nv.constant0._ZN2at6native63_GLOBAL__N__862fb238_30_ForeachBinaryOpScalarTensor_cu_64fe0ca525multi_tensor_apply_kernelINS1_18TensorListMetadataILi1EEENS1_27BinaryOpScalarTensorFunctorIaLi1ELi1ELi0EEEJSt7dividesIaEPaaEEEvT_T0_DpT1_,"a",@progbits
	.sectionflags	@""
	.align	4
.nv.constant0._ZN2at6native63_GLOBAL__N__862fb238_30_ForeachBinaryOpScalarTensor_cu_64fe0ca525multi_tensor_apply_kernelINS1_18TensorListMetadataILi1EEENS1_27BinaryOpScalarTensorFunctorIaLi1ELi1ELi0EEEJSt7dividesIaEPaaEEEvT_T0_DpT1_:
	.zero		3737


//--------------------- .nv.constant2._ZN2at6native63_GLOBAL__N__862fb238_30_ForeachBinaryOpScalarTensor_cu_64fe0ca525multi_tensor_apply_kernelINS1_18TensorListMetadataILi1EEENS1_27BinaryOpScalarTensorFunctorIhLi1ELi1ELi0EEEJSt7dividesIhEPhhEEEvT_T0_DpT1_ --------------------------
	.section	.nv.constant2._ZN2at6native63_GLOBAL__N__862fb238_30_ForeachBinaryOpScalarTensor_cu_64fe0ca525multi_tensor_apply_kernelINS1_18TensorListMetadataILi1EEENS1_27BinaryOpScalarTensorFunctorIhLi1ELi1ELi0EEEJSt7dividesIhEPhhEEEvT_T0_DpT1_,"a",@progbits
	.sectionflags	@""
	.align	4
.nv.constant2._ZN2at6native63_GLOBAL__N__862fb238_30_ForeachBinaryOpScalarTensor_cu_64fe0ca525multi_tensor_apply_kernelINS1_18TensorListMetadataILi1EEENS1_27BinaryOpScalarTensorFunctorIhLi1ELi1ELi0EEEJSt7dividesIhEPhhEEEvT_T0_DpT1_:
        /*0000*/ 	.byte	0x20, 0x08, 0x00, 0x00, 0x00, 0x00, 0x00, 0x00


//--------------------- .nv.constant0._ZN2at6native63_GLOBAL__N__862fb238_30_ForeachBinaryOpScalarTensor_cu_64fe0ca525multi_tensor_apply_kernelINS1_18TensorListMetadataILi1EEENS1_27BinaryOpScalarTensorFunctorIhLi1ELi1ELi0EEEJSt7dividesIhEPhhEEEvT_T0_DpT1_ --------------------------
	.section	.nv.constant0._ZN2at6native63_GLOBAL__N__862fb238_30_ForeachBinaryOpScalarTensor_cu_64fe0ca525multi_tensor_apply_kernelINS1_18TensorListMetadataILi1EEENS1_27BinaryOpScalarTensorFunctorIhLi1ELi1ELi0EEEJSt7dividesIhEPhhEEEvT_T0_DpT1_,"a",@progbits
	.sectionflags	@""
	.align	4
.nv.constant0._ZN2at6native63_GLOBAL__N__862fb238_30_ForeachBinaryOpScalarTensor_cu_64fe0ca525multi_tensor_apply_kernelINS1_18TensorListMetadataILi1EEENS1_27BinaryOpScalarTensorFunctorIhLi1ELi1ELi0EEEJSt7dividesIhEPhhEEEvT_T0_DpT1_:
	.zero		3737


//--------------------- .nv.constant2._ZN2at6native63_GLOBAL__N__862fb238_30_ForeachBinaryOpScalarTensor_cu_64fe0ca525multi_tensor_apply_kernelINS1_18TensorListMetadataILi2EEENS1_27BinaryOpScalarTensorFunctorIN3c108BFloat16ELi2ELi1ELi1EEEJSt10multipliesIfEPS7_fEEEvT_T0_DpT1_ --------------------------
	.section	.nv.constant2._ZN2at6native63_GLOBAL__N__862fb238_30_ForeachBinaryOpScalarTensor_cu_64fe0ca525multi_tensor_apply_kernelINS1_18TensorListMetadataILi2EEENS1_27BinaryOpScalarTensorFunctorIN3c108BFloat16ELi2ELi1ELi1EEEJSt10multipliesIfEPS7_fEEEvT_T0_DpT1_,"a",@progbits
	.sectionflags	@""
	.align	4
.nv.constant2._ZN2at6native63_GLOBAL__N__862fb238_30_ForeachBinaryOpScalarTensor_cu_64fe0ca525multi_tensor_apply_kernelINS1_18TensorListMetadataILi2EEENS1_27BinaryOpScalarTensorFunctorIN3c108BFloat16ELi2ELi1ELi1EEEJSt10multipliesIfEPS7_fEEEvT_T0_DpT1_:
        /*0000*/ 	.byte	0x40, 0x07, 0x00, 0x00, 0x00, 0x00, 0x00, 0x00


//--------------------- .nv.constant0._ZN2at6native63_GLOBAL__N__862fb238_30_ForeachBinaryOpScalarTensor_cu_64fe0ca525multi_tensor_apply_kernelINS1_18TensorListMetadataILi2EEENS1_27BinaryOpScalarTensorFunctorIN3c108BFloat16ELi2ELi1ELi1EEEJSt10multipliesIfEPS7_fEEEvT_T0_DpT1_ --------------------------
	.section	.nv.constant0._ZN2at6native63_GLOBAL__N__862fb238_30_ForeachBinaryOpScalarTensor_cu_64fe0ca525multi_tensor_apply_kernelINS1_18TensorListMetadataILi2EEENS1_27BinaryOpScalarTensorFunctorIN3c108BFloat16ELi2ELi1ELi1EEEJSt10multipliesIfEPS7_fEEEvT_T0_DpT1_,"a",@progbits
	.sectionflags	@""
	.align	4
.nv.constant0._ZN2at6native63_GLOBAL__N__862fb238_30_ForeachBinaryOpScalarTensor_cu_64fe0ca525multi_tensor_apply_kernelINS1_18TensorListMetadataILi2EEENS1_27BinaryOpScalarTensorFunctorIN3c108BFloat16ELi2ELi1ELi1EEEJSt10multipliesIfEPS7_fEEEvT_T0_DpT1_:
	.zero		3516


//--------------------- .nv.constant2._ZN2at6native63_GLOBAL__N__862fb238_30_ForeachBinaryOpScalarTensor_cu_64fe0ca525multi_tensor_apply_kernelINS1_18TensorListMetadataILi2EEENS1_27BinaryOpScalarTensorFunctorIN3c104HalfELi2ELi1ELi1EEEJSt10multipliesIfEPS7_fEEEvT_T0_DpT1_ --------------------------
	.section	.nv.constant2._ZN2at6native63_GLOBAL__N__862fb238_30_ForeachBinaryOpScalarTensor_cu_64fe0ca525multi_tensor_apply_kernelINS1_18TensorListMetadataILi2EEENS1_27BinaryOpScalarTensorFunctorIN3c104HalfELi2ELi1ELi1EEEJSt10multipliesIfEPS7_fEEEvT_T0_DpT1_,"a",@progbits
	.sectionflags	@""
	.align	4
.nv.constant2._ZN2at6native63_GLOBAL__N__862fb238_30_ForeachBinaryOpScalarTensor_cu_64fe0ca525multi_tensor_apply_kernelINS1_18TensorListMetadataILi2EEENS1_27BinaryOpScalarTensorFunctorIN3c104HalfELi2ELi1ELi1EEEJSt10multipliesIfEPS7_fEEEvT_T0_DpT1_:
        /*0000*/ 	.byte	0x40, 0x07, 0x00, 0x00, 0x00, 0x00, 0x00, 0x00


//--------------------- .nv.constant0._ZN2at6native63_GLOBAL__N__862fb238_30_ForeachBinaryOpScalarTensor_cu_64fe0ca525multi_tensor_apply_kernelINS1_18TensorListMetadataILi2EEENS1_27BinaryOpScalarTensorFunctorIN3c104HalfELi2ELi1ELi1EEEJSt10multipliesIfEPS7_fEEEvT_T0_DpT1_ --------------------------
	.section	.nv.constant0._ZN2at6native63_GLOBAL__N__862fb238_30_ForeachBinaryOpScalarTensor_cu_64fe0ca525multi_tensor_apply_kernelINS1_18TensorListMetadataILi2EEENS1_27BinaryOpScalarTensorFunctorIN3c104HalfELi2ELi1ELi1EEEJSt10multipliesIfEPS7_fEEEvT_T0_DpT1_,"a",@progbits
	.sectionflags	@""
	.align	4
.nv.constant0._ZN2at6native63_GLOBAL__N__862fb238_30_ForeachBinaryOpScalarTensor_cu_64fe0ca525multi_tensor_apply_kernelINS1_18TensorListMetadataILi2EEENS1_27BinaryOpScalarTensorFunctorIN3c104HalfELi2ELi1ELi1EEEJSt10multipliesIfEPS7_fEEEvT_T0_DpT1_:
	.zero		3516


//--------------------- .nv.constant2._ZN2at6native63_GLOBAL__N__862fb238_30_ForeachBinaryOpScalarTensor_cu_64fe0ca525multi_tensor_apply_kernelINS1_18TensorListMetadataILi2EEENS1_27BinaryOpScalarTensorFunctorIbLi2ELi1ELi1EEEJSt10multipliesIbEPbbEEEvT_T0_DpT1_ --------------------------
	.section	.nv.constant2._ZN2at6native63_GLOBAL__N__862fb238_30_ForeachBinaryOpScalarTensor_cu_64fe0ca525multi_tensor_apply_kernelINS1_18TensorListMetadataILi2EEENS1_27BinaryOpScalarTensorFunctorIbLi2ELi1ELi1EEEJSt10multipliesIbEPbbEEEvT_T0_DpT1_,"a",@progbits
	.sectionflags	@""
	.align	4
.nv.constant2._ZN2at6native63_GLOBAL__N__862fb238_30_ForeachBinaryOpScalarTensor_cu_64fe0ca525multi_tensor_apply_kernelINS1_18TensorListMetadataILi2EEENS1_27BinaryOpScalarTensorFunctorIbLi2ELi1ELi1EEEJSt10multipliesIbEPbbEEEvT_T0_DpT1_:
        /*0000*/ 	.byte	0x40, 0x07, 0x00, 0x00, 0x00, 0x00, 0x00, 0x00


//--------------------- .nv.constant0._ZN2at6native63_GLOBAL__N__862fb238_30_ForeachBinaryOpScalarTensor_cu_64fe0ca525multi_tensor_apply_kernelINS1_18TensorListMetadataILi2EEENS1_27BinaryOpScalarTensorFunctorIbLi2ELi1ELi1EEEJSt10multipliesIbEPbbEEEvT_T0_DpT1_ --------------------------
	.section	.nv.constant0._ZN2at6native63_GLOBAL__N__862fb238_30_ForeachBinaryOpScalarTensor_cu_64fe0ca525multi_tensor_apply_kernelINS1_18TensorListMetadataILi2EEENS1_27BinaryOpScalarTensorFunctorIbLi2ELi1ELi1EEEJSt10multipliesIbEPbbEEEvT_T0_DpT1_,"a",@progbits
	.sectionflags	@""
	.align	4
.nv.constant0._ZN2at6native63_GLOBAL__N__862fb238_30_ForeachBinaryOpScalarTensor_cu_64fe0ca525multi_tensor_apply_kernelINS1_18TensorListMetadataILi2EEENS1_27BinaryOpScalarTensorFunctorIbLi2ELi1ELi1EEEJSt10multipliesIbEPbbEEEvT_T0_DpT1_:
	.zero		3513


//--------------------- .nv.constant2._ZN2at6native63_GLOBAL__N__862fb238_30_ForeachBinaryOpScalarTensor_cu_64fe0ca525multi_tensor_apply_kernelINS1_18TensorListMetadataILi2EEENS1_27BinaryOpScalarTensorFunctorIN3c107complexIfEELi2ELi1ELi1EEEJSt10multipliesIS8_EPS8_S8_EEEvT_T0_DpT1_ --------------------------
	.section	.nv.constant2._ZN2at6native63_GLOBAL__N__862fb238_30_ForeachBinaryOpScalarTensor_cu_64fe0ca525multi_tensor_apply_kernelINS1_18TensorListMetadataILi2EEENS1_27BinaryOpScalarTensorFunctorIN3c107complexIfEELi2ELi1ELi1EEEJSt10multipliesIS8_EPS8_S8_EEEvT_T0_DpT1_,"a",@progbits
	.sectionflags	@""
	.align	4
.nv.constant2._ZN2at6native63_GLOBAL__N__862fb238_30_ForeachBinaryOpScalarTensor_cu_64fe0ca525multi_tensor_apply_kernelINS1_18TensorListMetadataILi2EEENS1_27BinaryOpScalarTensorFunctorIN3c107complexIfEELi2ELi1ELi1EEEJSt10multipliesIS8_EPS8_S8_EEEvT_T0_DpT1_:
        /*0000*/ 	.byte	0x40, 0x07, 0x00, 0x00, 0x00, 0x00, 0x00, 0x00


//--------------------- .nv.constant0._ZN2at6native63_GLOBAL__N__862fb238_30_ForeachBinaryOpScalarTensor_cu_64fe0ca525multi_tensor_apply_kernelINS1_18TensorListMetadataILi2EEENS1_27BinaryOpScalarTensorFunctorIN3c107complexIfEELi2ELi1ELi1EEEJSt10multipliesIS8_EPS8_S8_EEEvT_T0_DpT1_ --------------------------
	.section	.nv.constant0._ZN2at6native63_GLOBAL__N__862fb238_30_ForeachBinaryOpScalarTensor_cu_64fe0ca525multi_tensor_apply_kernelINS1_18TensorListMetadataILi2EEENS1_27BinaryOpScalarTensorFunctorIN3c107complexIfEELi2ELi1ELi1EEEJSt10multipliesIS8_EPS8_S8_EEEvT_T0_DpT1_,"a",@progbits
	.sectionflags	@""
	.align	4
.nv.constant0._ZN2at6native63_GLOBAL__N__862fb238_30_ForeachBinaryOpScalarTensor_cu_64fe0ca525multi_tensor_apply_kernelINS1_18TensorListMetadataILi2EEENS1_27BinaryOpScalarTensorFunctorIN3c107complexIfEELi2ELi1ELi1EEEJSt10multipliesIS8_EPS8_S8_EEEvT_T0_DpT1_:
	.zero		3520


//--------------------- .nv.constant2._ZN2at6native63_GLOBAL__N__862fb238_30_ForeachBinaryOpScalarTensor_cu_64fe0ca525multi_tensor_apply_kernelINS1_18TensorListMetadataILi2EEENS1_27BinaryOpScalarTensorFunctorIN3c107complexIdEELi2ELi1ELi1EEEJSt10multipliesIS8_EPS8_S8_EEEvT_T0_DpT1_ --------------------------
	.section	.nv.constant2._ZN2at6native63_GLOBAL__N__862fb238_30_ForeachBinaryOpScalarTensor_cu_64fe0ca525multi_tensor_apply_kernelINS1_18TensorListMetadataILi2EEENS1_27BinaryOpScalarTensorFunctorIN3c107complexIdEELi2ELi1ELi1EEEJSt10multipliesIS8_EPS8_S8_EEEvT_T0_DpT1_,"a",@progbits
	.sectionflags	@""
	.align	4
.nv.constant2._ZN2at6native63_GLOBAL__N__862fb238_30_ForeachBinaryOpScalarTensor_cu_64fe0ca525multi_tensor_apply_kernelINS1_18TensorListMetadataILi2EEENS1_27BinaryOpScalarTensorFunctorIN3c107complexIdEELi2ELi1ELi1EEEJSt10multipliesIS8_EPS8_S8_EEEvT_T0_DpT1_:
        /*0000*/ 	.byte	0x40, 0x07, 0x00, 0x00, 0x00, 0x00, 0x00, 0x00


//--------------------- .nv.constant0._ZN2at6native63_GLOBAL__N__862fb238_30_ForeachBinaryOpScalarTensor_cu_64fe0ca525multi_tensor_apply_kernelINS1_18TensorListMetadataILi2EEENS1_27BinaryOpScalarTensorFunctorIN3c107complexIdEELi2ELi1ELi1EEEJSt10multipliesIS8_EPS8_S8_EEEvT_T0_DpT1_ --------------------------
	.section	.nv.constant0._ZN2at6native63_GLOBAL__N__862fb238_30_ForeachBinaryOpScalarTensor_cu_64fe0ca525multi_tensor_apply_kernelINS1_18TensorListMetadataILi2EEENS1_27BinaryOpScalarTensorFunctorIN3c107complexIdEELi2ELi1ELi1EEEJSt10multipliesIS8_EPS8_S8_EEEvT_T0_DpT1_,"a",@progbits
	.sectionflags	@""
	.align	4
.nv.constant0._ZN2at6native63_GLOBAL__N__862fb238_30_ForeachBinaryOpScalarTensor_cu_64fe0ca525multi_tensor_apply_kernelINS1_18TensorListMetadataILi2EEENS1_27BinaryOpScalarTensorFunctorIN3c107complexIdEELi2ELi1ELi1EEEJSt10multipliesIS8_EPS8_S8_EEEvT_T0_DpT1_:
	.zero		3536


//--------------------- .nv.constant2._ZN2at6native63_GLOBAL__N__862fb238_30_ForeachBinaryOpScalarTensor_cu_64fe0ca525multi_tensor_apply_kernelINS1_18TensorListMetadataILi2EEENS1_27BinaryOpScalarTensorFunctorIfLi2ELi1ELi1EEEJSt10multipliesIfEPffEEEvT_T0_DpT1_ --------------------------
	.section	.nv.constant2._ZN2at6native63_GLOBAL__N__862fb238_30_ForeachBinaryOpScalarTensor_cu_64fe0ca525multi_tensor_apply_kernelINS1_18TensorListMetadataILi2EEENS1_27BinaryOpScalarTensorFunctorIfLi2ELi1ELi1EEEJSt10multipliesIfEPffEEEvT_T0_DpT1_,"a",@progbits
	.sectionflags	@""
	.align	4
.nv.constant2._ZN2at6native63_GLOBAL__N__862fb238_30_ForeachBinaryOpScalarTensor_cu_64fe0ca525multi_tensor_apply_kernelINS1_18TensorListMetadataILi2EEENS1_27BinaryOpScalarTensorFunctorIfLi2ELi1ELi1EEEJSt10multipliesIfEPffEEEvT_T0_DpT1_:
        /*0000*/ 	.byte	0x40, 0x07, 0x00, 0x00, 0x00, 0x00, 0x00, 0x00


//--------------------- .nv.constant0._ZN2at6native63_GLOBAL__N__862fb238_30_ForeachBinaryOpScalarTensor_cu_64fe0ca525multi_tensor_apply_kernelINS1_18TensorListMetadataILi2EEENS1_27BinaryOpScalarTensorFunctorIfLi2ELi1ELi1EEEJSt10multipliesIfEPffEEEvT_T0_DpT1_ --------------------------
	.section	.nv.constant0._ZN2at6native63_GLOBAL__N__862fb238_30_ForeachBinaryOpScalarTensor_cu_64fe0ca525multi_tensor_apply_kernelINS1_18TensorListMetadataILi2EEENS1_27BinaryOpScalarTensorFunctorIfLi2ELi1ELi1EEEJSt10multipliesIfEPffEEEvT_T0_DpT1_,"a",@progbits
	.sectionflags	@""
	.align	4
.nv.constant0._ZN2at6native63_GLOBAL__N__862fb238_30_ForeachBinaryOpScalarTensor_cu_64fe0ca525multi_tensor_apply_kernelINS1_18TensorListMetadataILi2EEENS1_27BinaryOpScalarTensorFunctorIfLi2ELi1ELi1EEEJSt10multipliesIfEPffEEEvT_T0_DpT1_:
	.zero		3516


//--------------------- .nv.constant2._ZN2at6native63_GLOBAL__N__862fb238_30_ForeachBinaryOpScalarTensor_cu_64fe0ca525multi_tensor_apply_kernelINS1_18TensorListMetadataILi2EEENS1_27BinaryOpScalarTensorFunctorIdLi2ELi1ELi1EEEJSt10multipliesIdEPddEEEvT_T0_DpT1_ --------------------------
	.section	.nv.constant2._ZN2at6native63_GLOBAL__N__862fb238_30_ForeachBinaryOpScalarTensor_cu_64fe0ca525multi_tensor_apply_kernelINS1_18TensorListMetadataILi2EEENS1_27BinaryOpScalarTensorFunctorIdLi2ELi1ELi1EEEJSt10multipliesIdEPddEEEvT_T0_DpT1_,"a",@progbits
	.sectionflags	@""
	.align	4
.nv.constant2._ZN2at6native63_GLOBAL__N__862fb238_30_ForeachBinaryOpScalarTensor_cu_64fe0ca525multi_tensor_apply_kernelINS1_18TensorListMetadataILi2EEENS1_27BinaryOpScalarTensorFunctorIdLi2ELi1ELi1EEEJSt10multipliesIdEPddEEEvT_T0_DpT1_:
        /*0000*/ 	.byte	0x40, 0x07, 0x00, 0x00, 0x00, 0x00, 0x00, 0x00


//--------------------- .nv.constant0._ZN2at6native63_GLOBAL__N__862fb238_30_ForeachBinaryOpScalarTensor_cu_64fe0ca525multi_tensor_apply_kernelINS1_18TensorListMetadataILi2EEENS1_27BinaryOpScalarTensorFunctorIdLi2ELi1ELi1EEEJSt10multipliesIdEPddEEEvT_T0_DpT1_ --------------------------
	.section	.nv.constant0._ZN2at6native63_GLOBAL__N__862fb238_30_ForeachBinaryOpScalarTensor_cu_64fe0ca525multi_tensor_apply_kernelINS1_18TensorListMetadataILi2EEENS1_27BinaryOpScalarTensorFunctorIdLi2ELi1ELi1EEEJSt10multipliesIdEPddEEEvT_T0_DpT1_,"a",@progbits
	.sectionflags	@""
	.align	4
.nv.constant0._ZN2at6native63_GLOBAL__N__862fb238_30_ForeachBinaryOpScalarTensor_cu_64fe0ca525multi_tensor_apply_kernelINS1_18TensorListMetadataILi2EEENS1_27BinaryOpScalarTensorFunctorIdLi2ELi1ELi1EEEJSt10multipliesIdEPddEEEvT_T0_DpT1_:
	.zero		3520


//--------------------- .nv.constant2._ZN2at6native63_GLOBAL__N__862fb238_30_ForeachBinaryOpScalarTensor_cu_64fe0ca525multi_tensor_apply_kernelINS1_18TensorListMetadataILi2EEENS1_27BinaryOpScalarTensorFunctorIsLi2ELi1ELi1EEEJSt10multipliesIsEPssEEEvT_T0_DpT1_ --------------------------
	.section	.nv.constant2._ZN2at6native63_GLOBAL__N__862fb238_30_ForeachBinaryOpScalarTensor_cu_64fe0ca525multi_tensor_apply_kernelINS1_18TensorListMetadataILi2EEENS1_27BinaryOpScalarTensorFunctorIsLi2ELi1ELi1EEEJSt10multipliesIsEPssEEEvT_T0_DpT1_,"a",@progbits
	.sectionflags	@""
	.align	4
.nv.constant2._ZN2at6native63_GLOBAL__N__862fb238_30_ForeachBinaryOpScalarTensor_cu_64fe0ca525multi_tensor_apply_kernelINS1_18TensorListMetadataILi2EEENS1_27BinaryOpScalarTensorFunctorIsLi2ELi1ELi1EEEJSt10multipliesIsEPssEEEvT_T0_DpT1_:
        /*0000*/ 	.byte	0x40, 0x07, 0x00, 0x00, 0x00, 0x00, 0x00, 0x00


//--------------------- .nv.constant0._ZN2at6native63_GLOBAL__N__862fb238_30_ForeachBinaryOpScalarTensor_cu_64fe0ca525multi_tensor_apply_kernelINS1_18TensorListMetadataILi2EEENS1_27BinaryOpScalarTensorFunctorIsLi2ELi1ELi1EEEJSt10multipliesIsEPssEEEvT_T0_DpT1_ --------------------------
	.section	.nv.constant0._ZN2at6native63_GLOBAL__N__862fb238_30_ForeachBinaryOpScalarTensor_cu_64fe0ca525multi_tensor_apply_kernelINS1_18TensorListMetadataILi2EEENS1_27BinaryOpScalarTensorFunctorIsLi2ELi1ELi1EEEJSt10multipliesIsEPssEEEvT_T0_DpT1_,"a",@progbits
	.sectionflags	@""
	.align	4
.nv.constant0._ZN2at6native63_GLOBAL__N__862fb238_30_ForeachBinaryOpScalarTensor_cu_64fe0ca525multi_tensor_apply_kernelINS1_18TensorListMetadataILi2EEENS1_27BinaryOpScalarTensorFunctorIsLi2ELi1ELi1EEEJSt10multipliesIsEPssEEEvT_T0_DpT1_:
	.zero		3514


//--------------------- .nv.constant2._ZN2at6native63_GLOBAL__N__862fb238_30_ForeachBinaryOpScalarTensor_cu_64fe0ca525multi_tensor_apply_kernelINS1_18TensorListMetadataILi2EEENS1_27BinaryOpScalarTensorFunctorIlLi2ELi1ELi1EEEJSt10multipliesIlEPllEEEvT_T0_DpT1_ --------------------------
	.section	.nv.constant2._ZN2at6native63_GLOBAL__N__862fb238_30_ForeachBinaryOpScalarTensor_cu_64fe0ca525multi_tensor_apply_kernelINS1_18TensorListMetadataILi2EEENS1_27BinaryOpScalarTensorFunctorIlLi2ELi1ELi1EEEJSt10multipliesIlEPllEEEvT_T0_DpT1_,"a",@progbits
	.sectionflags	@""
	.align	4
.nv.constant2._ZN2at6native63_GLOBAL__N__862fb238_30_ForeachBinaryOpScalarTensor_cu_64fe0ca525multi_tensor_apply_kernelINS1_18TensorListMetadataILi2EEENS1_27BinaryOpScalarTensorFunctorIlLi2ELi1ELi1EEEJSt10multipliesIlEPllEEEvT_T0_DpT1_:
        /*0000*/ 	.byte	0x40, 0x07, 0x00, 0x00, 0x00, 0x00, 0x00, 0x00


//--------------------- .nv.constant0._ZN2at6native63_GLOBAL__N__862fb238_30_ForeachBinaryOpScalarTensor_cu_64fe0ca525multi_tensor_apply_kernelINS1_18TensorListMetadataILi2EEENS1_27BinaryOpScalarTensorFunctorIlLi2ELi1ELi1EEEJSt10multipliesIlEPllEEEvT_T0_DpT1_ --------------------------
	.section	.nv.constant0._ZN2at6native63_GLOBAL__N__862fb238_30_ForeachBinaryOpScalarTensor_cu_64fe0ca525multi_tensor_apply_kernelINS1_18TensorListMetadataILi2EEENS1_27BinaryOpScalarTensorFunctorIlLi2ELi1ELi1EEEJSt10multipliesIlEPllEEEvT_T0_DpT1_,"a",@progbits
	.sectionflags	@""
	.align	4
.nv.constant0._ZN2at6native63_GLOBAL__N__862fb238_30_ForeachBinaryOpScalarTensor_cu_64fe0ca525multi_tensor_apply_kernelINS1_18TensorListMetadataILi2EEENS1_27BinaryOpScalarTensorFunctorIlLi2ELi1ELi1EEEJSt10multipliesIlEPllEEEvT_T0_DpT1_:
	.zero		3520


//--------------------- .nv.constant2._ZN2at6native63_GLOBAL__N__862fb238_30_ForeachBinaryOpScalarTensor_cu_64fe0ca525multi_tensor_apply_kernelINS1_18TensorListMetadataILi2EEENS1_27BinaryOpScalarTensorFunctorIiLi2ELi1ELi1EEEJSt10multipliesIiEPiiEEEvT_T0_DpT1_ --------------------------
	.section	.nv.constant2._ZN2at6native63_GLOBAL__N__862fb238_30_ForeachBinaryOpScalarTensor_cu_64fe0ca525multi_tensor_apply_kernelINS1_18TensorListMetadataILi2EEENS1_27BinaryOpScalarTensorFunctorIiLi2ELi1ELi1EEEJSt10multipliesIiEPiiEEEvT_T0_DpT1_,"a",@progbits
	.sectionflags	@""
	.align	4
.nv.constant2._ZN2at6native63_GLOBAL__N__862fb238_30_ForeachBinaryOpScalarTensor_cu_64fe0ca525multi_tensor_apply_kernelINS1_18TensorListMetadataILi2EEENS1_27BinaryOpScalarTensorFunctorIiLi2ELi1ELi1EEEJSt10multipliesIiEPiiEEEvT_T0_DpT1_:
        /*0000*/ 	.byte	0x40, 0x07, 0x00, 0x00, 0x00, 0x00, 0x00, 0x00


//--------------------- .nv.constant0._ZN2at6native63_GLOBAL__N__862fb238_30_ForeachBinaryOpScalarTensor_cu_64fe0ca525multi_tensor_apply_kernelINS1_18TensorListMetadataILi2EEENS1_27BinaryOpScalarTensorFunctorIiLi2ELi1ELi1EEEJSt10multipliesIiEPiiEEEvT_T0_DpT1_ --------------------------
	.section	.nv.constant0._ZN2at6native63_GLOBAL__N__862fb238_30_ForeachBinaryOpScalarTensor_cu_64fe0ca525multi_tensor_apply_kernelINS1_18TensorListMetadataILi2EEENS1_27BinaryOpScalarTensorFunctorIiLi2ELi1ELi1EEEJSt10multipliesIiEPiiEEEvT_T0_DpT1_,"a",@progbits
	.sectionflags	@""
	.align	4
.nv.constant0._ZN2at6native63_GLOBAL__N__862fb238_30_ForeachBinaryOpScalarTensor_cu_64fe0ca525multi_tensor_apply_kernelINS1_18TensorListMetadataILi2EEENS1_27BinaryOpScalarTensorFunctorIiLi2ELi1ELi1EEEJSt10multipliesIiEPiiEEEvT_T0_DpT1_:
	.zero		3516


//--------------------- .nv.constant2._ZN2at6native63_GLOBAL__N__862fb238_30_ForeachBinaryOpScalarTensor_cu_64fe0ca525multi_tensor_apply_kernelINS1_18TensorListMetadataILi2EEENS1_27BinaryOpScalarTensorFunctorIaLi2ELi1ELi1EEEJSt10multipliesIaEPaaEEEvT_T0_DpT1_ --------------------------
	.section	.nv.constant2._ZN2at6native63_GLOBAL__N__862fb238_30_ForeachBinaryOpScalarTensor_cu_64fe0ca525multi_tensor_apply_kernelINS1_18TensorListMetadataILi2EEENS1_27BinaryOpScalarTensorFunctorIaLi2ELi1ELi1EEEJSt10multipliesIaEPaaEEEvT_T0_DpT1_,"a",@progbits
	.sectionflags	@""
	.align	4
.nv.constant2._ZN2at6native63_GLOBAL__N__862fb238_30_ForeachBinaryOpScalarTensor_cu_64fe0ca525multi_tensor_apply_kernelINS1_18TensorListMetadataILi2EEENS1_27BinaryOpScalarTensorFunctorIaLi2ELi1ELi1EEEJSt10multipliesIaEPaaEEEvT_T0_DpT1_:
        /*0000*/ 	.byte	0x40, 0x07, 0x00, 0x00, 0x00, 0x00, 0x00, 0x00


//--------------------- .nv.constant0._ZN2at6native63_GLOBAL__N__862fb238_30_ForeachBinaryOpScalarTensor_cu_64fe0ca525multi_tensor_apply_kernelINS1_18TensorListMetadataILi2EEENS1_27BinaryOpScalarTensorFunctorIaLi2ELi1ELi1EEEJSt10multipliesIaEPaaEEEvT_T0_DpT1_ --------------------------
	.section	.nv.constant0._ZN2at6native63_GLOBAL__N__862fb238_30_ForeachBinaryOpScalarTensor_cu_64fe0ca525multi_tensor_apply_kernelINS1_18TensorListMetadataILi2EEENS1_27BinaryOpScalarTensorFunctorIaLi2ELi1ELi1EEEJSt10multipliesIaEPaaEEEvT_T0_DpT1_,"a",@progbits
	.sectionflags	@""
	.align	4
.nv.constant0._ZN2at6native63_GLOBAL__N__862fb238_30_ForeachBinaryOpScalarTensor_cu_64fe0ca525multi_tensor_apply_kernelINS1_18TensorListMetadataILi2EEENS1_27BinaryOpScalarTensorFunctorIaLi2ELi1ELi1EEEJSt10multipliesIaEPaaEEEvT_T0_DpT1_:
	.zero		3513


//--------------------- .nv.constant2._ZN2at6native63_GLOBAL__N__862fb238_30_ForeachBinaryOpScalarTensor_cu_64fe0ca525multi_tensor_apply_kernelINS1_18TensorListMetadataILi2EEENS1_27BinaryOpScalarTensorFunctorIhLi2ELi1ELi1EEEJSt10multipliesIhEPhhEEEvT_T0_DpT1_ --------------------------
	.section	.nv.constant2._ZN2at6native63_GLOBAL__N__862fb238_30_ForeachBinaryOpScalarTensor_cu_64fe0ca525multi_tensor_apply_kernelINS1_18TensorListMetadataILi2EEENS1_27BinaryOpScalarTensorFunctorIhLi2ELi1ELi1EEEJSt10multipliesIhEPhhEEEvT_T0_DpT1_,"a",@progbits
	.sectionflags	@""
	.align	4
.nv.constant2._ZN2at6native63_GLOBAL__N__862fb238_30_ForeachBinaryOpScalarTensor_cu_64fe0ca525multi_tensor_apply_kernelINS1_18TensorListMetadataILi2EEENS1_27BinaryOpScalarTensorFunctorIhLi2ELi1ELi1EEEJSt10multipliesIhEPhhEEEvT_T0_DpT1_:
        /*0000*/ 	.byte	0x40, 0x07, 0x00, 0x00, 0x00, 0x00, 0x00, 0x00


//--------------------- .nv.constant0._ZN2at6native63_GLOBAL__N__862fb238_30_ForeachBinaryOpScalarTensor_cu_64fe0ca525multi_tensor_apply_kernelINS1_18TensorListMetadataILi2EEENS1_27BinaryOpScalarTensorFunctorIhLi2ELi1ELi1EEEJSt10multipliesIhEPhhEEEvT_T0_DpT1_ --------------------------
	.section	.nv.constant0._ZN2at6native63_GLOBAL__N__862fb238_30_ForeachBinaryOpScalarTensor_cu_64fe0ca525multi_tensor_apply_kernelINS1_18TensorListMetadataILi2EEENS1_27BinaryOpScalarTensorFunctorIhLi2ELi1ELi1EEEJSt10multipliesIhEPhhEEEvT_T0_DpT1_,"a",@progbits
	.sectionflags	@""
	.align	4
.nv.constant0._ZN2at6native63_GLOBAL__N__862fb238_30_ForeachBinaryOpScalarTensor_cu_64fe0ca525multi_tensor_apply_kernelINS1_18TensorListMetadataILi2EEENS1_27BinaryOpScalarTensorFunctorIhLi2ELi1ELi1EEEJSt10multipliesIhEPhhEEEvT_T0_DpT1_:
	.zero		3513


//--------------------- .nv.constant2._ZN2at6native63_GLOBAL__N__862fb238_30_ForeachBinaryOpScalarTensor_cu_64fe0ca525multi_tensor_apply_kernelINS1_18TensorListMetadataILi1EEENS1_27BinaryOpScalarTensorFunctorIN3c108BFloat16ELi1ELi1ELi0EEEJSt10multipliesIfEPS7_fEEEvT_T0_DpT1_ --------------------------
	.section	.nv.constant2._ZN2at6native63_GLOBAL__N__862fb238_30_ForeachBinaryOpScalarTensor_cu_64fe0ca525multi_tensor_apply_kernelINS1_18TensorListMetadataILi1EEENS1_27BinaryOpScalarTensorFunctorIN3c108BFloat16ELi1ELi1ELi0EEEJSt10multipliesIfEPS7_fEEEvT_T0_DpT1_,"a",@progbits
	.sectionflags	@""
	.align	4
.nv.constant2._ZN2at6native63_GLOBAL__N__862fb238_30_ForeachBinaryOpScalarTensor_cu_64fe0ca525multi_tensor_apply_kernelINS1_18TensorListMetadataILi1EEENS1_27BinaryOpScalarTensorFunctorIN3c108BFloat16ELi1ELi1ELi0EEEJSt10multipliesIfEPS7_fEEEvT_T0_DpT1_:
        /*0000*/ 	.byte	0x20, 0x08, 0x00, 0x00, 0x00, 0x00, 0x00, 0x00


//--------------------- .nv.constant0._ZN2at6native63_GLOBAL__N__862fb238_30_ForeachBinaryOpScalarTensor_cu_64fe0ca525multi_tensor_apply_kernelINS1_18TensorListMetadataILi1EEENS1_27BinaryOpScalarTensorFunctorIN3c108BFloat16ELi1ELi1ELi0EEEJSt10multipliesIfEPS7_fEEEvT_T0_DpT1_ --------------------------
	.section	.nv.constant0._ZN2at6native63_GLOBAL__N__862fb238_30_ForeachBinaryOpScalarTensor_cu_64fe0ca525multi_tensor_apply_kernelINS1_18TensorListMetadataILi1EEENS1_27BinaryOpScalarTensorFunctorIN3c108BFloat16ELi1ELi1ELi0EEEJSt10multipliesIfEPS7_fEEEvT_T0_DpT1_,"a",@progbits
	.sectionflags	@""
	.align	4
.nv.constant0._ZN2at6native63_GLOBAL__N__862fb238_30_ForeachBinaryOpScalarTensor_cu_64fe0ca525multi_tensor_apply_kernelINS1_18TensorListMetadataILi1EEENS1_27BinaryOpScalarTensorFunctorIN3c108BFloat16ELi1ELi1ELi0EEEJSt10multipliesIfEPS7_fEEEvT_T0_DpT1_:
	.zero		3740


//--------------------- .nv.constant2._ZN2at6native63_GLOBAL__N__862fb238_30_ForeachBinaryOpScalarTensor_cu_64fe0ca525multi_tensor_apply_kernelINS1_18TensorListMetadataILi1EEENS1_27BinaryOpScalarTensorFunctorIN3c104HalfELi1ELi1ELi0EEEJSt10multipliesIfEPS7_fEEEvT_T0_DpT1_ --------------------------
	.section	.nv.constant2._ZN2at6native63_GLOBAL__N__862fb238_30_ForeachBinaryOpScalarTensor_cu_64fe0ca525multi_tensor_apply_kernelINS1_18TensorListMetadataILi1EEENS1_27BinaryOpScalarTensorFunctorIN3c104HalfELi1ELi1ELi0EEEJSt10multipliesIfEPS7_fEEEvT_T0_DpT1_,"a",@progbits
	.sectionflags	@""
	.align	4
.nv.constant2._ZN2at6native63_GLOBAL__N__862fb238_30_ForeachBinaryOpScalarTensor_cu_64fe0ca525multi_tensor_apply_kernelINS1_18TensorListMetadataILi1EEENS1_27BinaryOpScalarTensorFunctorIN3c104HalfELi1ELi1ELi0EEEJSt10multipliesIfEPS7_fEEEvT_T0_DpT1_:
        /*0000*/ 	.byte	0x20, 0x08, 0x00, 0x00, 0x00, 0x00, 0x00, 0x00


//--------------------- .nv.constant0._ZN2at6native63_GLOBAL__N__862fb238_30_ForeachBinaryOpScalarTensor_cu_64fe0ca525multi_tensor_apply_kernelINS1_18TensorListMetadataILi1EEENS1_27BinaryOpScalarTensorFunctorIN3c104HalfELi1ELi1ELi0EEEJSt10multipliesIfEPS7_fEEEvT_T0_DpT1_ --------------------------
	.section	.nv.constant0._ZN2at6native63_GLOBAL__N__862fb238_30_ForeachBinaryOpScalarTensor_cu_64fe0ca525multi_tensor_apply_kernelINS1_18TensorListMetadataILi1EEENS1_27BinaryOpScalarTensorFunctorIN3c104HalfELi1ELi1ELi0EEEJSt10multipliesIfEPS7_fEEEvT_T0_DpT1_,"a",@progbits
	.sectionflags	@""
	.align	4
.nv.constant0._ZN2at6native63_GLOBAL__N__862fb238_30_ForeachBinaryOpScalarTensor_cu_64fe0ca525multi_tensor_apply_kernelINS1_18TensorListMetadataILi1EEENS1_27BinaryOpScalarTensorFunctorIN3c104HalfELi1ELi1ELi0EEEJSt10multipliesIfEPS7_fEEEvT_T0_DpT1_:
	.zero		3740


//--------------------- .nv.constant2._ZN2at6native63_GLOBAL__N__862fb238_30_ForeachBinaryOpScalarTensor_cu_64fe0ca525multi_tensor_apply_kernelINS1_18TensorListMetadataILi1EEENS1_27BinaryOpScalarTensorFunctorIbLi1ELi1ELi0EEEJSt10multipliesIbEPbbEEEvT_T0_DpT1_ --------------------------
	.section	.nv.constant2._ZN2at6native63_GLOBAL__N__862fb238_30_ForeachBinaryOpScalarTensor_cu_64fe0ca525multi_tensor_apply_kernelINS1_18TensorListMetadataILi1EEENS1_27BinaryOpScalarTensorFunctorIbLi1ELi1ELi0EEEJSt10multipliesIbEPbbEEEvT_T0_DpT1_,"a",@progbits
	.sectionflags	@""
	.align	4
.nv.constant2._ZN2at6native63_GLOBAL__N__862fb238_30_ForeachBinaryOpScalarTensor_cu_64fe0ca525multi_tensor_apply_kernelINS1_18TensorListMetadataILi1EEENS1_27BinaryOpScalarTensorFunctorIbLi1ELi1ELi0EEEJSt10multipliesIbEPbbEEEvT_T0_DpT1_:
        /*0000*/ 	.byte	0x20, 0x08, 0x00, 0x00, 0x00, 0x00, 0x00, 0x00


//--------------------- .nv.constant0._ZN2at6native63_GLOBAL__N__862fb238_30_ForeachBinaryOpScalarTensor_cu_64fe0ca525multi_tensor_apply_kernelINS1_18TensorListMetadataILi1EEENS1_27BinaryOpScalarTensorFunctorIbLi1ELi1ELi0EEEJSt10multipliesIbEPbbEEEvT_T0_DpT1_ --------------------------
	.section	.nv.constant0._ZN2at6native63_GLOBAL__N__862fb238_30_ForeachBinaryOpScalarTensor_cu_64fe0ca525multi_tensor_apply_kernelINS1_18TensorListMetadataILi1EEENS1_27BinaryOpScalarTensorFunctorIbLi1ELi1ELi0EEEJSt10multipliesIbEPbbEEEvT_T0_DpT1_,"a",@progbits
	.sectionflags	@""
	.align	4
.nv.constant0._ZN2at6native63_GLOBAL__N__862fb238_30_ForeachBinaryOpScalarTensor_cu_64fe0ca525multi_tensor_apply_kernelINS1_18TensorListMetadataILi1EEENS1_27BinaryOpScalarTensorFunctorIbLi1ELi1ELi0EEEJSt10multipliesIbEPbbEEEvT_T0_DpT1_:
	.zero		3737


//--------------------- .nv.constant2._ZN2at6native63_GLOBAL__N__862fb238_30_ForeachBinaryOpScalarTensor_cu_64fe0ca525multi_tensor_apply_kernelINS1_18TensorListMetadataILi1EEENS1_27BinaryOpScalarTensorFunctorIN3c107complexIfEELi1ELi1ELi0EEEJSt10multipliesIS8_EPS8_S8_EEEvT_T0_DpT1_ --------------------------
	.section	.nv.constant2._ZN2at6native63_GLOBAL__N__862fb238_30_ForeachBinaryOpScalarTensor_cu_64fe0ca525multi_tensor_apply_kernelINS1_18TensorListMetadataILi1EEENS1_27BinaryOpScalarTensorFunctorIN3c107complexIfEELi1ELi1ELi0EEEJSt10multipliesIS8_EPS8_S8_EEEvT_T0_DpT1_,"a",@progbits
	.sectionflags	@""
	.align	4
.nv.constant2._ZN2at6native63_GLOBAL__N__862fb238_30_ForeachBinaryOpScalarTensor_cu_64fe0ca525multi_tensor_apply_kernelINS1_18TensorListMetadataILi1EEENS1_27BinaryOpScalarTensorFunctorIN3c107complexIfEELi1ELi1ELi0EEEJSt10multipliesIS8_EPS8_S8_EEEvT_T0_DpT1_:
        /*0000*/ 	.byte	0x20, 0x08, 0x00, 0x00, 0x00, 0x00, 0x00, 0x00


//--------------------- .nv.constant0._ZN2at6native63_GLOBAL__N__862fb238_30_ForeachBinaryOpScalarTensor_cu_64fe0ca525multi_tensor_apply_kernelINS1_18TensorListMetadataILi1EEENS1_27BinaryOpScalarTensorFunctorIN3c107complexIfEELi1ELi1ELi0EEEJSt10multipliesIS8_EPS8_S8_EEEvT_T0_DpT1_ --------------------------
	.section	.nv.constant0._ZN2at6native63_GLOBAL__N__862fb238_30_ForeachBinaryOpScalarTensor_cu_64fe0ca525multi_tensor_apply_kernelINS1_18TensorListMetadataILi1EEENS1_27BinaryOpScalarTensorFunctorIN3c107complexIfEELi1ELi1ELi0EEEJSt10multipliesIS8_EPS8_S8_EEEvT_T0_DpT1_,"a",@progbits
	.sectionflags	@""
	.align	4
.nv.constant0._ZN2at6native63_GLOBAL__N__862fb238_30_ForeachBinaryOpScalarTensor_cu_64fe0ca525multi_tensor_apply_kernelINS1_18TensorListMetadataILi1EEENS1_27BinaryOpScalarTensorFunctorIN3c107complexIfEELi1ELi1ELi0EEEJSt10multipliesIS8_EPS8_S8_EEEvT_T0_DpT1_:
	.zero		3744


//--------------------- .nv.constant2._ZN2at6native63_GLOBAL__N__862fb238_30_ForeachBinaryOpScalarTensor_cu_64fe0ca525multi_tensor_apply_kernelINS1_18TensorListMetadataILi1EEENS1_27BinaryOpScalarTensorFunctorIN3c107complexIdEELi1ELi1ELi0EEEJSt10multipliesIS8_EPS8_S8_EEEvT_T0_DpT1_ --------------------------
	.section	.nv.constant2._ZN2at6native63_GLOBAL__N__862fb238_30_ForeachBinaryOpScalarTensor_cu_64fe0ca525multi_tensor_apply_kernelINS1_18TensorListMetadataILi1EEENS1_27BinaryOpScalarTensorFunctorIN3c107complexIdEELi1ELi1ELi0EEEJSt10multipliesIS8_EPS8_S8_EEEvT_T0_DpT1_,"a",@progbits
	.sectionflags	@""
	.align	4
.nv.constant2._ZN2at6native63_GLOBAL__N__862fb238_30_ForeachBinaryOpScalarTensor_cu_64fe0ca525multi_tensor_apply_kernelINS1_18TensorListMetadataILi1EEENS1_27BinaryOpScalarTensorFunctorIN3c107complexIdEELi1ELi1ELi0EEEJSt10multipliesIS8_EPS8_S8_EEEvT_T0_DpT1_:
        /*0000*/ 	.byte	0x20, 0x08, 0x00, 0x00, 0x00, 0x00, 0x00, 0x00


//--------------------- .nv.constant0._ZN2at6native63_GLOBAL__N__862fb238_30_ForeachBinaryOpScalarTensor_cu_64fe0ca525multi_tensor_apply_kernelINS1_18TensorListMetadataILi1EEENS1_27BinaryOpScalarTensorFunctorIN3c107complexIdEELi1ELi1ELi0EEEJSt10multipliesIS8_EPS8_S8_EEEvT_T0_DpT1_ --------------------------
	.section	.nv.constant0._ZN2at6native63_GLOBAL__N__862fb238_30_ForeachBinaryOpScalarTensor_cu_64fe0ca525multi_tensor_apply_kernelINS1_18TensorListMetadataILi1EEENS1_27BinaryOpScalarTensorFunctorIN3c107complexIdEELi1ELi1ELi0EEEJSt10multipliesIS8_EPS8_S8_EEEvT_T0_DpT1_,"a",@progbits
	.sectionflags	@""
	.align	4
.nv.constant0._ZN2at6native63_GLOBAL__N__862fb238_30_ForeachBinaryOpScalarTensor_cu_64fe0ca525multi_tensor_apply_kernelINS1_18TensorListMetadataILi1EEENS1_27BinaryOpScalarTensorFunctorIN3c107complexIdEELi1ELi1ELi0EEEJSt10multipliesIS8_EPS8_S8_EEEvT_T0_DpT1_:
	.zero		3760


//--------------------- .nv.constant2._ZN2at6native63_GLOBAL__N__862fb238_30_ForeachBinaryOpScalarTensor_cu_64fe0ca525multi_tensor_apply_kernelINS1_18TensorListMetadataILi1EEENS1_27BinaryOpScalarTensorFunctorIfLi1ELi1ELi0EEEJSt10multipliesIfEPffEEEvT_T0_DpT1_ --------------------------
	.section	.nv.constant2._ZN2at6native63_GLOBAL__N__862fb238_30_ForeachBinaryOpScalarTensor_cu_64fe0ca525multi_tensor_apply_kernelINS1_18TensorListMetadataILi1EEENS1_27BinaryOpScalarTensorFunctorIfLi1ELi1ELi0EEEJSt10multipliesIfEPffEEEvT_T0_DpT1_,"a",@progbits
	.sectionflags	@""
	.align	4
.nv.constant2._ZN2at6native63_GLOBAL__N__862fb238_30_ForeachBinaryOpScalarTensor_cu_64fe0ca525multi_tensor_apply_kernelINS1_18TensorListMetadataILi1EEENS1_27BinaryOpScalarTensorFunctorIfLi1ELi1ELi0EEEJSt10multipliesIfEPffEEEvT_T0_DpT1_:
        /*0000*/ 	.byte	0x20, 0x08, 0x00, 0x00, 0x00, 0x00, 0x00, 0x00


//--------------------- .nv.constant0._ZN2at6native63_GLOBAL__N__862fb238_30_ForeachBinaryOpScalarTensor_cu_64fe0ca525multi_tensor_apply_kernelINS1_18TensorListMetadataILi1EEENS1_27BinaryOpScalarTensorFunctorIfLi1ELi1ELi0EEEJSt10multipliesIfEPffEEEvT_T0_DpT1_ --------------------------
	.section	.nv.constant0._ZN2at6native63_GLOBAL__N__862fb238_30_ForeachBinaryOpScalarTensor_cu_64fe0ca525multi_tensor_apply_kernelINS1_18TensorListMetadataILi1EEENS1_27BinaryOpScalarTensorFunctorIfLi1ELi1ELi0EEEJSt10multipliesIfEPffEEEvT_T0_DpT1_,"a",@progbits
	.sectionflags	@""
	.align	4
.nv.constant0._ZN2at6native63_GLOBAL__N__862fb238_30_ForeachBinaryOpScalarTensor_cu_64fe0ca525multi_tensor_apply_kernelINS1_18TensorListMetadataILi1EEENS1_27BinaryOpScalarTensorFunctorIfLi1ELi1ELi0EEEJSt10multipliesIfEPffEEEvT_T0_DpT1_:
	.zero		3740


//--------------------- .nv.constant2._ZN2at6native63_GLOBAL__N__862fb238_30_ForeachBinaryOpScalarTensor_cu_64fe0ca525multi_tensor_apply_kernelINS1_18TensorListMetadataILi1EEENS1_27BinaryOpScalarTensorFunctorIdLi1ELi1ELi0EEEJSt10multipliesIdEPddEEEvT_T0_DpT1_ --------------------------
	.section	.nv.constant2._ZN2at6native63_GLOBAL__N__862fb238_30_ForeachBinaryOpScalarTensor_cu_64fe0ca525multi_tensor_apply_kernelINS1_18TensorListMetadataILi1EEENS1_27BinaryOpScalarTensorFunctorIdLi1ELi1ELi0EEEJSt10multipliesIdEPddEEEvT_T0_DpT1_,"a",@progbits
	.sectionflags	@""
	.align	4
.nv.constant2._ZN2at6native63_GLOBAL__N__862fb238_30_ForeachBinaryOpScalarTensor_cu_64fe0ca525multi_tensor_apply_kernelINS1_18TensorListMetadataILi1EEENS1_27BinaryOpScalarTensorFunctorIdLi1ELi1ELi0EEEJSt10multipliesIdEPddEEEvT_T0_DpT1_:
        /*0000*/ 	.byte	0x20, 0x08, 0x00, 0x00, 0x00, 0x00, 0x00, 0x00


//--------------------- .nv.constant0._ZN2at6native63_GLOBAL__N__862fb238_30_ForeachBinaryOpScalarTensor_cu_64fe0ca525multi_tensor_apply_kernelINS1_18TensorListMetadataILi1EEENS1_27BinaryOpScalarTensorFunctorIdLi1ELi1ELi0EEEJSt10multipliesIdEPddEEEvT_T0_DpT1_ --------------------------
	.section	.nv.constant0._ZN2at6native63_GLOBAL__N__862fb238_30_ForeachBinaryOpScalarTensor_cu_64fe0ca525multi_tensor_apply_kernelINS1_18TensorListMetadataILi1EEENS1_27BinaryOpScalarTensorFunctorIdLi1ELi1ELi0EEEJSt10multipliesIdEPddEEEvT_T0_DpT1_,"a",@progbits
	.sectionflags	@""
	.align	4
.nv.constant0._ZN2at6native63_GLOBAL__N__862fb238_30_ForeachBinaryOpScalarTensor_cu_64fe0ca525multi_tensor_apply_kernelINS1_18TensorListMetadataILi1EEENS1_27BinaryOpScalarTensorFunctorIdLi1ELi1ELi0EEEJSt10multipliesIdEPddEEEvT_T0_DpT1_:
	.zero		3744


//--------------------- .nv.constant2._ZN2at6native63_GLOBAL__N__862fb238_30_ForeachBinaryOpScalarTensor_cu_64fe0ca525multi_tensor_apply_kernelINS1_18TensorListMetadataILi1EEENS1_27BinaryOpScalarTensorFunctorIsLi1ELi1ELi0EEEJSt10multipliesIsEPssEEEvT_T0_DpT1_ --------------------------
	.section	.nv.constant2._ZN2at6native63_GLOBAL__N__862fb238_30_ForeachBinaryOpScalarTensor_cu_64fe0ca525multi_tensor_apply_kernelINS1_18TensorListMetadataILi1EEENS1_27BinaryOpScalarTensorFunctorIsLi1ELi1ELi0EEEJSt10multipliesIsEPssEEEvT_T0_DpT1_,"a",@progbits
	.sectionflags	@""
	.align	4
.nv.constant2._ZN2at6native63_GLOBAL__N__862fb238_30_ForeachBinaryOpScalarTensor_cu_64fe0ca525multi_tensor_apply_kernelINS1_18TensorListMetadataILi1EEENS1_27BinaryOpScalarTensorFunctorIsLi1ELi1ELi0EEEJSt10multipliesIsEPssEEEvT_T0_DpT1_:
        /*0000*/ 	.byte	0x20, 0x08, 0x00, 0x00, 0x00, 0x00, 0x00, 0x00


//--------------------- .nv.constant0._ZN2at6native63_GLOBAL__N__862fb238_30_ForeachBinaryOpScalarTensor_cu_64fe0ca525multi_tensor_apply_kernelINS1_18TensorListMetadataILi1EEENS1_27BinaryOpScalarTensorFunctorIsLi1ELi1ELi0EEEJSt10multipliesIsEPssEEEvT_T0_DpT1_ --------------------------
	.section	.nv.constant0._ZN2at6native63_GLOBAL__N__862fb238_30_ForeachBinaryOpScalarTensor_cu_64fe0ca525multi_tensor_apply_kernelINS1_18TensorListMetadataILi1EEENS1_27BinaryOpScalarTensorFunctorIsLi1ELi1ELi0EEEJSt10multipliesIsEPssEEEvT_T0_DpT1_,"a",@progbits
	.sectionflags	@""
	.align	4
.nv.constant0._ZN2at6native63_GLOBAL__N__862fb238_30_ForeachBinaryOpScalarTensor_cu_64fe0ca525multi_tensor_apply_kernelINS1_18TensorListMetadataILi1EEENS1_27BinaryOpScalarTensorFunctorIsLi1ELi1ELi0EEEJSt10multipliesIsEPssEEEvT_T0_DpT1_:
	.zero		3738


//--------------------- .nv.constant2._ZN2at6native63_GLOBAL__N__862fb238_30_ForeachBinaryOpScalarTensor_cu_64fe0ca525multi_tensor_apply_kernelINS1_18TensorListMetadataILi1EEENS1_27BinaryOpScalarTensorFunctorIlLi1ELi1ELi0EEEJSt10multipliesIlEPllEEEvT_T0_DpT1_ --------------------------
	.section	.nv.constant2._ZN2at6native63_GLOBAL__N__862fb238_30_ForeachBinaryOpScalarTensor_cu_64fe0ca525multi_tensor_apply_kernelINS1_18TensorListMetadataILi1EEENS1_27BinaryOpScalarTensorFunctorIlLi1ELi1ELi0EEEJSt10multipliesIlEPllEEEvT_T0_DpT1_,"a",@progbits
	.sectionflags	@""
	.align	4
.nv.constant2._ZN2at6native63_GLOBAL__N__862fb238_30_ForeachBinaryOpScalarTensor_cu_64fe0ca525multi_tensor_apply_kernelINS1_18TensorListMetadataILi1EEENS1_27BinaryOpScalarTensorFunctorIlLi1ELi1ELi0EEEJSt10multipliesIlEPllEEEvT_T0_DpT1_:
        /*0000*/ 	.byte	0x20, 0x08, 0x00, 0x00, 0x00, 0x00, 0x00, 0x00


//--------------------- .nv.constant0._ZN2at6native63_GLOBAL__N__862fb238_30_ForeachBinaryOpScalarTensor_cu_64fe0ca525multi_tensor_apply_kernelINS1_18TensorListMetadataILi1EEENS1_27BinaryOpScalarTensorFunctorIlLi1ELi1ELi0EEEJSt10multipliesIlEPllEEEvT_T0_DpT1_ --------------------------
	.section	.nv.constant0._ZN2at6native63_GLOBAL__N__862fb238_30_ForeachBinaryOpScalarTensor_cu_64fe0ca525multi_tensor_apply_kernelINS1_18TensorListMetadataILi1EEENS1_27BinaryOpScalarTensorFunctorIlLi1ELi1ELi0EEEJSt10multipliesIlEPllEEEvT_T0_DpT1_,"a",@progbits
	.sectionflags	@""
	.align	4
.nv.constant0._ZN2at6native63_GLOBAL__N__862fb238_30_ForeachBinaryOpScalarTensor_cu_64fe0ca525multi_tensor_apply_kernelINS1_18TensorListMetadataILi1EEENS1_27BinaryOpScalarTensorFunctorIlLi1ELi1ELi0EEEJSt10multipliesIlEPllEEEvT_T0_DpT1_:
	.zero		3744


//--------------------- .nv.constant2._ZN2at6native63_GLOBAL__N__862fb238_30_ForeachBinaryOpScalarTensor_cu_64fe0ca525multi_tensor_apply_kernelINS1_18TensorListMetadataILi1EEENS1_27BinaryOpScalarTensorFunctorIiLi1ELi1ELi0EEEJSt10multipliesIiEPiiEEEvT_T0_DpT1_ --------------------------
	.section	.nv.constant2._ZN2at6native63_GLOBAL__N__862fb238_30_ForeachBinaryOpScalarTensor_cu_64fe0ca525multi_tensor_apply_kernelINS1_18TensorListMetadataILi1EEENS1_27BinaryOpScalarTensorFunctorIiLi1ELi1ELi0EEEJSt10multipliesIiEPiiEEEvT_T0_DpT1_,"a",@progbits
	.sectionflags	@""
	.align	4
.nv.constant2._ZN2at6native63_GLOBAL__N__862fb238_30_ForeachBinaryOpScalarTensor_cu_64fe0ca525multi_tensor_apply_kernelINS1_18TensorListMetadataILi1EEENS1_27BinaryOpScalarTensorFunctorIiLi1ELi1ELi0EEEJSt10multipliesIiEPiiEEEvT_T0_DpT1_:
        /*0000*/ 	.byte	0x20, 0x08, 0x00, 0x00, 0x00, 0x00, 0x00, 0x00


//--------------------- .nv.constant0._ZN2at6native63_GLOBAL__N__862fb238_30_ForeachBinaryOpScalarTensor_cu_64fe0ca525multi_tensor_apply_kernelINS1_18TensorListMetadataILi1EEENS1_27BinaryOpScalarTensorFunctorIiLi1ELi1ELi0EEEJSt10multipliesIiEPiiEEEvT_T0_DpT1_ --------------------------
	.section	.nv.constant0._ZN2at6native63_GLOBAL__N__862fb238_30_ForeachBinaryOpScalarTensor_cu_64fe0ca525multi_tensor_apply_kernelINS1_18TensorListMetadataILi1EEENS1_27BinaryOpScalarTensorFunctorIiLi1ELi1ELi0EEEJSt10multipliesIiEPiiEEEvT_T0_DpT1_,"a",@progbits
	.sectionflags	@""
	.align	4
.nv.constant0._ZN2at6native63_GLOBAL__N__862fb238_30_ForeachBinaryOpScalarTensor_cu_64fe0ca525multi_tensor_apply_kernelINS1_18TensorListMetadataILi1EEENS1_27BinaryOpScalarTensorFunctorIiLi1ELi1ELi0EEEJSt10multipliesIiEPiiEEEvT_T0_DpT1_:
	.zero		3740


//--------------------- .nv.constant2._ZN2at6native63_GLOBAL__N__862fb238_30_ForeachBinaryOpScalarTensor_cu_64fe0ca525multi_tensor_apply_kernelINS1_18TensorListMetadataILi1EEENS1_27BinaryOpScalarTensorFunctorIaLi1ELi1ELi0EEEJSt10multipliesIaEPaaEEEvT_T0_DpT1_ --------------------------
	.section	.nv.constant2._ZN2at6native63_GLOBAL__N__862fb238_30_ForeachBinaryOpScalarTensor_cu_64fe0ca525multi_tensor_apply_kernelINS1_18TensorListMetadataILi1EEENS1_27BinaryOpScalarTensorFunctorIaLi1ELi1ELi0EEEJSt10multipliesIaEPaaEEEvT_T0_DpT1_,"a",@progbits
	.sectionflags	@""
	.align	4
.nv.constant2._ZN2at6native63_GLOBAL__N__862fb238_30_ForeachBinaryOpScalarTensor_cu_64fe0ca525multi_tensor_apply_kernelINS1_18TensorListMetadataILi1EEENS1_27BinaryOpScalarTensorFunctorIaLi1ELi1ELi0EEEJSt10multipliesIaEPaaEEEvT_T0_DpT1_:
        /*0000*/ 	.byte	0x20, 0x08, 0x00, 0x00, 0x00, 0x00, 0x00, 0x00


//--------------------- .nv.constant0._ZN2at6native63_GLOBAL__N__862fb238_30_ForeachBinaryOpScalarTensor_cu_64fe0ca525multi_tensor_apply_kernelINS1_18TensorListMetadataILi1EEENS1_27BinaryOpScalarTensorFunctorIaLi1ELi1ELi0EEEJSt10multipliesIaEPaaEEEvT_T0_DpT1_ --------------------------
	.section	.nv.constant0._ZN2at6native63_GLOBAL__N__862fb238_30_ForeachBinaryOpScalarTensor_cu_64fe0ca525multi_tensor_apply_kernelINS1_18TensorListMetadataILi1EEENS1_27BinaryOpScalarTensorFunctorIaLi1ELi1ELi0EEEJSt10multipliesIaEPaaEEEvT_T0_DpT1_,"a",@progbits
	.sectionflags	@""
	.align	4
.nv.constant0._ZN2at6native63_GLOBAL__N__862fb238_30_ForeachBinaryOpScalarTensor_cu_64fe0ca525multi_tensor_apply_kernelINS1_18TensorListMetadataILi1EEENS1_27BinaryOpScalarTensorFunctorIaLi1ELi1ELi0EEEJSt10multipliesIaEPaaEEEvT_T0_DpT1_:
	.zero		3737


//--------------------- .nv.constant2._ZN2at6native63_GLOBAL__N__862fb238_30_ForeachBinaryOpScalarTensor_cu_64fe0ca525multi_tensor_apply_kernelINS1_18TensorListMetadataILi1EEENS1_27BinaryOpScalarTensorFunctorIhLi1ELi1ELi0EEEJSt10multipliesIhEPhhEEEvT_T0_DpT1_ --------------------------
	.section	.nv.constant2._ZN2at6native63_GLOBAL__N__862fb238_30_ForeachBinaryOpScalarTensor_cu_64fe0ca525multi_tensor_apply_kernelINS1_18TensorListMetadataILi1EEENS1_27BinaryOpScalarTensorFunctorIhLi1ELi1ELi0EEEJSt10multipliesIhEPhhEEEvT_T0_DpT1_,"a",@progbits
	.sectionflags	@""
	.align	4
.nv.constant2._ZN2at6native63_GLOBAL__N__862fb238_30_ForeachBinaryOpScalarTensor_cu_64fe0ca525multi_tensor_apply_kernelINS1_18TensorListMetadataILi1EEENS1_27BinaryOpScalarTensorFunctorIhLi1ELi1ELi0EEEJSt10multipliesIhEPhhEEEvT_T0_DpT1_:
        /*0000*/ 	.byte	0x20, 0x08, 0x00, 0x00, 0x00, 0x00, 0x00, 0x00


//--------------------- .nv.constant0._ZN2at6native63_GLOBAL__N__862fb238_30_ForeachBinaryOpScalarTensor_cu_64fe0ca525multi_tensor_apply_kernelINS1_18TensorListMetadataILi1EEENS1_27BinaryOpScalarTensorFunctorIhLi1ELi1ELi0EEEJSt10multipliesIhEPhhEEEvT_T0_DpT1_ --------------------------
	.section	.nv.constant0._ZN2at6native63_GLOBAL__N__862fb238_30_ForeachBinaryOpScalarTensor_cu_64fe0ca525multi_tensor_apply_kernelINS1_18TensorListMetadataILi1EEENS1_27BinaryOpScalarTensorFunctorIhLi1ELi1ELi0EEEJSt10multipliesIhEPhhEEEvT_T0_DpT1_,"a",@progbits
	.sectionflags	@""
	.align	4
.nv.constant0._ZN2at6native63_GLOBAL__N__862fb238_30_ForeachBinaryOpScalarTensor_cu_64fe0ca525multi_tensor_apply_kernelINS1_18TensorListMetadataILi1EEENS1_27BinaryOpScalarTensorFunctorIhLi1ELi1ELi0EEEJSt10multipliesIhEPhhEEEvT_T0_DpT1_:
	.zero		3737


//--------------------- .nv.constant2._ZN2at6native63_GLOBAL__N__862fb238_30_ForeachBinaryOpScalarTensor_cu_64fe0ca525multi_tensor_apply_kernelINS1_18TensorListMetadataILi2EEENS1_27BinaryOpScalarTensorFunctorIN3c108BFloat16ELi2ELi1ELi1EEEJSt4plusIfEPS7_fEEEvT_T0_DpT1_ --------------------------
	.section	.nv.constant2._ZN2at6native63_GLOBAL__N__862fb238_30_ForeachBinaryOpScalarTensor_cu_64fe0ca525multi_tensor_apply_kernelINS1_18TensorListMetadataILi2EEENS1_27BinaryOpScalarTensorFunctorIN3c108BFloat16ELi2ELi1ELi1EEEJSt4plusIfEPS7_fEEEvT_T0_DpT1_,"a",@progbits
	.sectionflags	@""
	.align	4
.nv.constant2._ZN2at6native63_GLOBAL__N__862fb238_30_ForeachBinaryOpScalarTensor_cu_64fe0ca525multi_tensor_apply_kernelINS1_18TensorListMetadataILi2EEENS1_27BinaryOpScalarTensorFunctorIN3c108BFloat16ELi2ELi1ELi1EEEJSt4plusIfEPS7_fEEEvT_T0_DpT1_:
        /*0000*/ 	.byte	0x40, 0x07, 0x00, 0x00, 0x00, 0x00, 0x00, 0x00


//--------------------- .nv.constant0._ZN2at6native63_GLOBAL__N__862fb238_30_ForeachBinaryOpScalarTensor_cu_64fe0ca525multi_tensor_apply_kernelINS1_18TensorListMetadataILi2EEENS1_27BinaryOpScalarTensorFunctorIN3c108BFloat16ELi2ELi1ELi1EEEJSt4plusIfEPS7_fEEEvT_T0_DpT1_ --------------------------
	.section	.nv.constant0._ZN2at6native63_GLOBAL__N__862fb238_30_ForeachBinaryOpScalarTensor_cu_64fe0ca525multi_tensor_apply_kernelINS1_18TensorListMetadataILi2EEENS1_27BinaryOpScalarTensorFunctorIN3c108BFloat16ELi2ELi1ELi1EEEJSt4plusIfEPS7_fEEEvT_T0_DpT1_,"a",@progbits
	.sectionflags	@""
	.align	4
.nv.constant0._ZN2at6native63_GLOBAL__N__862fb238_30_ForeachBinaryOpScalarTensor_cu_64fe0ca525multi_tensor_apply_kernelINS1_18TensorListMetadataILi2EEENS1_27BinaryOpScalarTensorFunctorIN3c108BFloat16ELi2ELi1ELi1EEEJSt4plusIfEPS7_fEEEvT_T0_DpT1_:
	.zero		3516


//--------------------- .nv.constant2._ZN2at6native63_GLOBAL__N__862fb238_30_ForeachBinaryOpScalarTensor_cu_64fe0ca525multi_tensor_apply_kernelINS1_18TensorListMetadataILi2EEENS1_27BinaryOpScalarTensorFunctorIN3c104HalfELi2ELi1ELi1EEEJSt4plusIfEPS7_fEEEvT_T0_DpT1_ --------------------------
	.section	.nv.constant2._ZN2at6native63_GLOBAL__N__862fb238_30_ForeachBinaryOpScalarTensor_cu_64fe0ca525multi_tensor_apply_kernelINS1_18TensorListMetadataILi2EEENS1_27BinaryOpScalarTensorFunctorIN3c104HalfELi2ELi1ELi1EEEJSt4plusIfEPS7_fEEEvT_T0_DpT1_,"a",@progbits
	.sectionflags	@""
	.align	4
.nv.constant2._ZN2at6native63_GLOBAL__N__862fb238_30_ForeachBinaryOpScalarTensor_cu_64fe0ca525multi_tensor_apply_kernelINS1_18TensorListMetadataILi2EEENS1_27BinaryOpScalarTensorFunctorIN3c104HalfELi2ELi1ELi1EEEJSt4plusIfEPS7_fEEEvT_T0_DpT1_:
        /*0000*/ 	.byte	0x40, 0x07, 0x00, 0x00, 0x00, 0x00, 0x00, 0x00


//--------------------- .nv.constant0._ZN2at6native63_GLOBAL__N__862fb238_30_ForeachBinaryOpScalarTensor_cu_64fe0ca525multi_tensor_apply_kernelINS1_18TensorListMetadataILi2EEENS1_27BinaryOpScalarTensorFunctorIN3c104HalfELi2ELi1ELi1EEEJSt4plusIfEPS7_fEEEvT_T0_DpT1_ --------------------------
	.section	.nv.constant0._ZN2at6native63_GLOBAL__N__862fb238_30_ForeachBinaryOpScalarTensor_cu_64fe0ca525multi_tensor_apply_kernelINS1_18TensorListMetadataILi2EEENS1_27BinaryOpScalarTensorFunctorIN3c104HalfELi2ELi1ELi1EEEJSt4plusIfEPS7_fEEEvT_T0_DpT1_,"a",@progbits
	.sectionflags	@""
	.align	4
.nv.constant0._ZN2at6native63_GLOBAL__N__862fb238_30_ForeachBinaryOpScalarTensor_cu_64fe0ca525multi_tensor_apply_kernelINS1_18TensorListMetadataILi2EEENS1_27BinaryOpScalarTensorFunctorIN3c104HalfELi2ELi1ELi1EEEJSt4plusIfEPS7_fEEEvT_T0_DpT1_:
	.zero		3516


//--------------------- .nv.constant2._ZN2at6native63_GLOBAL__N__862fb238_30_ForeachBinaryOpScalarTensor_cu_64fe0ca525multi_tensor_apply_kernelINS1_18TensorListMetadataILi2EEENS1_27BinaryOpScalarTensorFunctorIbLi2ELi1ELi1EEEJSt4plusIbEPbbEEEvT_T0_DpT1_ --------------------------
	.section	.nv.constant2._ZN2at6native63_GLOBAL__N__862fb238_30_ForeachBinaryOpScalarTensor_cu_64fe0ca525multi_tensor_apply_kernelINS1_18TensorListMetadataILi2EEENS1_27BinaryOpScalarTensorFunctorIbLi2ELi1ELi1EEEJSt4plusIbEPbbEEEvT_T0_DpT1_,"a",@progbits
	.sectionflags	@""
	.align	4
.nv.constant2._ZN2at6native63_GLOBAL__N__862fb238_30_ForeachBinaryOpScalarTensor_cu_64fe0ca525multi_tensor_apply_kernelINS1_18TensorListMetadataILi2EEENS1_27BinaryOpScalarTensorFunctorIbLi2ELi1ELi1EEEJSt4plusIbEPbbEEEvT_T0_DpT1_:
        /*0000*/ 	.byte	0x40, 0x07, 0x00, 0x00, 0x00, 0x00, 0x00, 0x00


//--------------------- .nv.constant0._ZN2at6native63_GLOBAL__N__862fb238_30_ForeachBinaryOpScalarTensor_cu_64fe0ca525multi_tensor_apply_kernelINS1_18TensorListMetadataILi2EEENS1_27BinaryOpScalarTensorFunctorIbLi2ELi1ELi1EEEJSt4plusIbEPbbEEEvT_T0_DpT1_ --------------------------
	.section	.nv.constant0._ZN2at6native63_GLOBAL__N__862fb238_30_ForeachBinaryOpScalarTensor_cu_64fe0ca525multi_tensor_apply_kernelINS1_18TensorListMetadataILi2EEENS1_27BinaryOpScalarTensorFunctorIbLi2ELi1ELi1EEEJSt4plusIbEPbbEEEvT_T0_DpT1_,"a",@progbits
	.sectionflags	@""
	.align	4
.nv.constant0._ZN2at6native63_GLOBAL__N__862fb238_30_ForeachBinaryOpScalarTensor_cu_64fe0ca525multi_tensor_apply_kernelINS1_18TensorListMetadataILi2EEENS1_27BinaryOpScalarTensorFunctorIbLi2ELi1ELi1EEEJSt4plusIbEPbbEEEvT_T0_DpT1_:
	.zero		3513


//--------------------- .nv.constant2._ZN2at6native63_GLOBAL__N__862fb238_30_ForeachBinaryOpScalarTensor_cu_64fe0ca525multi_tensor_apply_kernelINS1_18TensorListMetadataILi2EEENS1_27BinaryOpScalarTensorFunctorIN3c107complexIfEELi2ELi1ELi1EEEJSt4plusIS8_EPS8_S8_EEEvT_T0_DpT1_ --------------------------
	.section	.nv.constant2._ZN2at6native63_GLOBAL__N__862fb238_30_ForeachBinaryOpScalarTensor_cu_64fe0ca525multi_tensor_apply_kernelINS1_18TensorListMetadataILi2EEENS1_27BinaryOpScalarTensorFunctorIN3c107complexIfEELi2ELi1ELi1EEEJSt4plusIS8_EPS8_S8_EEEvT_T0_DpT1_,"a",@progbits
	.sectionflags	@""
	.align	4
.nv.constant2._ZN2at6native63_GLOBAL__N__862fb238_30_ForeachBinaryOpScalarTensor_cu_64fe0ca525multi_tensor_apply_kernelINS1_18TensorListMetadataILi2EEENS1_27BinaryOpScalarTensorFunctorIN3c107complexIfEELi2ELi1ELi1EEEJSt4plusIS8_EPS8_S8_EEEvT_T0_DpT1_:
        /*0000*/ 	.byte	0x40, 0x07, 0x00, 0x00, 0x00, 0x00, 0x00, 0x00


//--------------------- .nv.constant0._ZN2at6native63_GLOBAL__N__862fb238_30_ForeachBinaryOpScalarTensor_cu_64fe0ca525multi_tensor_apply_kernelINS1_18TensorListMetadataILi2EEENS1_27BinaryOpScalarTensorFunctorIN3c107complexIfEELi2ELi1ELi1EEEJSt4plusIS8_EPS8_S8_EEEvT_T0_DpT1_ --------------------------
	.section	.nv.constant0._ZN2at6native63_GLOBAL__N__862fb238_30_ForeachBinaryOpScalarTensor_cu_64fe0ca525multi_tensor_apply_kernelINS1_18TensorListMetadataILi2EEENS1_27BinaryOpScalarTensorFunctorIN3c107complexIfEELi2ELi1ELi1EEEJSt4plusIS8_EPS8_S8_EEEvT_T0_DpT1_,"a",@progbits
	.sectionflags	@""
	.align	4
.nv.constant0._ZN2at6native63_GLOBAL__N__862fb238_30_ForeachBinaryOpScalarTensor_cu_64fe0ca525multi_tensor_apply_kernelINS1_18TensorListMetadataILi2EEENS1_27BinaryOpScalarTensorFunctorIN3c107complexIfEELi2ELi1ELi1EEEJSt4plusIS8_EPS8_S8_EEEvT_T0_DpT1_:
	.zero		3520


//--------------------- .nv.constant2._ZN2at6native63_GLOBAL__N__862fb238_30_ForeachBinaryOpScalarTensor_cu_64fe0ca525multi_tensor_apply_kernelINS1_18TensorListMetadataILi2EEENS1_27BinaryOpScalarTensorFunctorIN3c107complexIdEELi2ELi1ELi1EEEJSt4plusIS8_EPS8_S8_EEEvT_T0_DpT1_ --------------------------
	.section	.nv.constant2._ZN2at6native63_GLOBAL__N__862fb238_30_ForeachBinaryOpScalarTensor_cu_64fe0ca525multi_tensor_apply_kernelINS1_18TensorListMetadataILi2EEENS1_27BinaryOpScalarTensorFunctorIN3c107complexIdEELi2ELi1ELi1EEEJSt4plusIS8_EPS8_S8_EEEvT_T0_DpT1_,"a",@progbits
	.sectionflags	@""
	.align	4
.nv.constant2._ZN2at6native63_GLOBAL__N__862fb238_30_ForeachBinaryOpScalarTensor_cu_64fe0ca525multi_tensor_apply_kernelINS1_18TensorListMetadataILi2EEENS1_27BinaryOpScalarTensorFunctorIN3c107complexIdEELi2ELi1ELi1EEEJSt4plusIS8_EPS8_S8_EEEvT_T0_DpT1_:
        /*0000*/ 	.byte	0x40, 0x07, 0x00, 0x00, 0x00, 0x00, 0x00, 0x00


//--------------------- .nv.constant0._ZN2at6native63_GLOBAL__N__862fb238_30_ForeachBinaryOpScalarTensor_cu_64fe0ca525multi_tensor_apply_kernelINS1_18TensorListMetadataILi2EEENS1_27BinaryOpScalarTensorFunctorIN3c107complexIdEELi2ELi1ELi1EEEJSt4plusIS8_EPS8_S8_EEEvT_T0_DpT1_ --------------------------
	.section	.nv.constant0._ZN2at6native63_GLOBAL__N__862fb238_30_ForeachBinaryOpScalarTensor_cu_64fe0ca525multi_tensor_apply_kernelINS1_18TensorListMetadataILi2EEENS1_27BinaryOpScalarTensorFunctorIN3c107complexIdEELi2ELi1ELi1EEEJSt4plusIS8_EPS8_S8_EEEvT_T0_DpT1_,"a",@progbits
	.sectionflags	@""
	.align	4
.nv.constant0._ZN2at6native63_GLOBAL__N__862fb238_30_ForeachBinaryOpScalarTensor_cu_64fe0ca525multi_tensor_apply_kernelINS1_18TensorListMetadataILi2EEENS1_27BinaryOpScalarTensorFunctorIN3c107complexIdEELi2ELi1ELi1EEEJSt4plusIS8_EPS8_S8_EEEvT_T0_DpT1_:
	.zero		3536


//--------------------- .nv.constant2._ZN2at6native63_GLOBAL__N__862fb238_30_ForeachBinaryOpScalarTensor_cu_64fe0ca525multi_tensor_apply_kernelINS1_18TensorListMetadataILi2EEENS1_27BinaryOpScalarTensorFunctorIfLi2ELi1ELi1EEEJSt4plusIfEPffEEEvT_T0_DpT1_ --------------------------
	.section	.nv.constant2._ZN2at6native63_GLOBAL__N__862fb238_30_ForeachBinaryOpScalarTensor_cu_64fe0ca525multi_tensor_apply_kernelINS1_18TensorListMetadataILi2EEENS1_27BinaryOpScalarTensorFunctorIfLi2ELi1ELi1EEEJSt4plusIfEPffEEEvT_T0_DpT1_,"a",@progbits
	.sectionflags	@""
	.align	4
.nv.constant2._ZN2at6native63_GLOBAL__N__862fb238_30_ForeachBinaryOpScalarTensor_cu_64fe0ca525multi_tensor_apply_kernelINS1_18TensorListMetadataILi2EEENS1_27BinaryOpScalarTensorFunctorIfLi2ELi1ELi1EEEJSt4plusIfEPffEEEvT_T0_DpT1_:
        /*0000*/ 	.byte	0x40, 0x07, 0x00, 0x00, 0x00, 0x00, 0x00, 0x00


//--------------------- .nv.constant0._ZN2at6native63_GLOBAL__N__862fb238_30_ForeachBinaryOpScalarTensor_cu_64fe0ca525multi_tensor_apply_kernelINS1_18TensorListMetadataILi2EEENS1_27BinaryOpScalarTensorFunctorIfLi2ELi1ELi1EEEJSt4plusIfEPffEEEvT_T0_DpT1_ --------------------------
	.section	.nv.constant0._ZN2at6native63_GLOBAL__N__862fb238_30_ForeachBinaryOpScalarTensor_cu_64fe0ca525multi_tensor_apply_kernelINS1_18TensorListMetadataILi2EEENS1_27BinaryOpScalarTensorFunctorIfLi2ELi1ELi1EEEJSt4plusIfEPffEEEvT_T0_DpT1_,"a",@progbits
	.sectionflags	@""
	.align	4
.nv.constant0._ZN2at6native63_GLOBAL__N__862fb238_30_ForeachBinaryOpScalarTensor_cu_64fe0ca525multi_tensor_apply_kernelINS1_18TensorListMetadataILi2EEENS1_27BinaryOpScalarTensorFunctorIfLi2ELi1ELi1EEEJSt4plusIfEPffEEEvT_T0_DpT1_:
	.zero		3516


//--------------------- .nv.constant2._ZN2at6native63_GLOBAL__N__862fb238_30_ForeachBinaryOpScalarTensor_cu_64fe0ca525multi_tensor_apply_kernelINS1_18TensorListMetadataILi2EEENS1_27BinaryOpScalarTensorFunctorIdLi2ELi1ELi1EEEJSt4plusIdEPddEEEvT_T0_DpT1_ --------------------------
	.section	.nv.constant2._ZN2at6native63_GLOBAL__N__862fb238_30_ForeachBinaryOpScalarTensor_cu_64fe0ca525multi_tensor_apply_kernelINS1_18TensorListMetadataILi2EEENS1_27BinaryOpScalarTensorFunctorIdLi2ELi1ELi1EEEJSt4plusIdEPddEEEvT_T0_DpT1_,"a",@progbits
	.sectionflags	@""
	.align	4
.nv.constant2._ZN2at6native63_GLOBAL__N__862fb238_30_ForeachBinaryOpScalarTensor_cu_64fe0ca525multi_tensor_apply_kernelINS1_18TensorListMetadataILi2EEENS1_27BinaryOpScalarTensorFunctorIdLi2ELi1ELi1EEEJSt4plusIdEPddEEEvT_T0_DpT1_:
        /*0000*/ 	.byte	0x40, 0x07, 0x00, 0x00, 0x00, 0x00, 0x00, 0x00


//--------------------- .nv.constant0._ZN2at6native63_GLOBAL__N__862fb238_30_ForeachBinaryOpScalarTensor_cu_64fe0ca525multi_tensor_apply_kernelINS1_18TensorListMetadataILi2EEENS1_27BinaryOpScalarTensorFunctorIdLi2ELi1ELi1EEEJSt4plusIdEPddEEEvT_T0_DpT1_ --------------------------
	.section	.nv.constant0._ZN2at6native63_GLOBAL__N__862fb238_30_ForeachBinaryOpScalarTensor_cu_64fe0ca525multi_tensor_apply_kernelINS1_18TensorListMetadataILi2EEENS1_27BinaryOpScalarTensorFunctorIdLi2ELi1ELi1EEEJSt4plusIdEPddEEEvT_T0_DpT1_,"a",@progbits
	.sectionflags	@""
	.align	4
.nv.constant0._ZN2at6native63_GLOBAL__N__862fb238_30_ForeachBinaryOpScalarTensor_cu_64fe0ca525multi_tensor_apply_kernelINS1_18TensorListMetadataILi2EEENS1_27BinaryOpScalarTensorFunctorIdLi2ELi1ELi1EEEJSt4plusIdEPddEEEvT_T0_DpT1_:
	.zero		3520


//--------------------- .nv.constant2._ZN2at6native63_GLOBAL__N__862fb238_30_ForeachBinaryOpScalarTensor_cu_64fe0ca525multi_tensor_apply_kernelINS1_18TensorListMetadataILi2EEENS1_27BinaryOpScalarTensorFunctorIsLi2ELi1ELi1EEEJSt4plusIsEPssEEEvT_T0_DpT1_ --------------------------
	.section	.nv.constant2._ZN2at6native63_GLOBAL__N__862fb238_30_ForeachBinaryOpScalarTensor_cu_64fe0ca525multi_tensor_apply_kernelINS1_18TensorListMetadataILi2EEENS1_27BinaryOpScalarTensorFunctorIsLi2ELi1ELi1EEEJSt4plusIsEPssEEEvT_T0_DpT1_,"a",@progbits
	.sectionflags	@""
	.align	4
.nv.constant2._ZN2at6native63_GLOBAL__N__862fb238_30_ForeachBinaryOpScalarTensor_cu_64fe0ca525multi_tensor_apply_kernelINS1_18TensorListMetadataILi2EEENS1_27BinaryOpScalarTensorFunctorIsLi2ELi1ELi1EEEJSt4plusIsEPssEEEvT_T0_DpT1_:
        /*0000*/ 	.byte	0x40, 0x07, 0x00, 0x00, 0x00, 0x00, 0x00, 0x00


//--------------------- .nv.constant0._ZN2at6native63_GLOBAL__N__862fb238_30_ForeachBinaryOpScalarTensor_cu_64fe0ca525multi_tensor_apply_kernelINS1_18TensorListMetadataILi2EEENS1_27BinaryOpScalarTensorFunctorIsLi2ELi1ELi1EEEJSt4plusIsEPssEEEvT_T0_DpT1_ --------------------------
	.section	.nv.constant0._ZN2at6native63_GLOBAL__N__862fb238_30_ForeachBinaryOpScalarTensor_cu_64fe0ca525multi_tensor_apply_kernelINS1_18TensorListMetadataILi2EEENS1_27BinaryOpScalarTensorFunctorIsLi2ELi1ELi1EEEJSt4plusIsEPssEEEvT_T0_DpT1_,"a",@progbits
	.sectionflags	@""
	.align	4
.nv.constant0._ZN2at6native63_GLOBAL__N__862fb238_30_ForeachBinaryOpScalarTensor_cu_64fe0ca525multi_tensor_apply_kernelINS1_18TensorListMetadataILi2EEENS1_27BinaryOpScalarTensorFunctorIsLi2ELi1ELi1EEEJSt4plusIsEPssEEEvT_T0_DpT1_:
	.zero		3514


//--------------------- .nv.constant2._ZN2at6native63_GLOBAL__N__862fb238_30_ForeachBinaryOpScalarTensor_cu_64fe0ca525multi_tensor_apply_kernelINS1_18TensorListMetadataILi2EEENS1_27BinaryOpScalarTensorFunctorIlLi2ELi1ELi1EEEJSt4plusIlEPllEEEvT_T0_DpT1_ --------------------------
	.section	.nv.constant2._ZN2at6native63_GLOBAL__N__862fb238_30_ForeachBinaryOpScalarTensor_cu_64fe0ca525multi_tensor_apply_kernelINS1_18TensorListMetadataILi2EEENS1_27BinaryOpScalarTensorFunctorIlLi2ELi1ELi1EEEJSt4plusIlEPllEEEvT_T0_DpT1_,"a",@progbits
	.sectionflags	@""
	.align	4
.nv.constant2._ZN2at6native63_GLOBAL__N__862fb238_30_ForeachBinaryOpScalarTensor_cu_64fe0ca525multi_tensor_apply_kernelINS1_18TensorListMetadataILi2EEENS1_27BinaryOpScalarTensorFunctorIlLi2ELi1ELi1EEEJSt4plusIlEPllEEEvT_T0_DpT1_:
        /*0000*/ 	.byte	0x40, 0x07, 0x00, 0x00, 0x00, 0x00, 0x00, 0x00


//--------------------- .nv.constant0._ZN2at6native63_GLOBAL__N__862fb238_30_ForeachBinaryOpScalarTensor_cu_64fe0ca525multi_tensor_apply_kernelINS1_18TensorListMetadataILi2EEENS1_27BinaryOpScalarTensorFunctorIlLi2ELi1ELi1EEEJSt4plusIlEPllEEEvT_T0_DpT1_ --------------------------
	.section	.nv.constant0._ZN2at6native63_GLOBAL__N__862fb238_30_ForeachBinaryOpScalarTensor_cu_64fe0ca525multi_tensor_apply_kernelINS1_18TensorListMetadataILi2EEENS1_27BinaryOpScalarTensorFunctorIlLi2ELi1ELi1EEEJSt4plusIlEPllEEEvT_T0_DpT1_,"a",@progbits
	.sectionflags	@""
	.align	4
.nv.constant0._ZN2at6native63_GLOBAL__N__862fb238_30_ForeachBinaryOpScalarTensor_cu_64fe0ca525multi_tensor_apply_kernelINS1_18TensorListMetadataILi2EEENS1_27BinaryOpScalarTensorFunctorIlLi2ELi1ELi1EEEJSt4plusIlEPllEEEvT_T0_DpT1_:
	.zero		3520


//--------------------- .nv.constant2._ZN2at6native63_GLOBAL__N__862fb238_30_ForeachBinaryOpScalarTensor_cu_64fe0ca525multi_tensor_apply_kernelINS1_18TensorListMetadataILi2EEENS1_27BinaryOpScalarTensorFunctorIiLi2ELi1ELi1EEEJSt4plusIiEPiiEEEvT_T0_DpT1_ --------------------------
	.section	.nv.constant2._ZN2at6native63_GLOBAL__N__862fb238_30_ForeachBinaryOpScalarTensor_cu_64fe0ca525multi_tensor_apply_kernelINS1_18TensorListMetadataILi2EEENS1_27BinaryOpScalarTensorFunctorIiLi2ELi1ELi1EEEJSt4plusIiEPiiEEEvT_T0_DpT1_,"a",@progbits
	.sectionflags	@""
	.align	4
.nv.constant2._ZN2at6native63_GLOBAL__N__862fb238_30_ForeachBinaryOpScalarTensor_cu_64fe0ca525multi_tensor_apply_kernelINS1_18TensorListMetadataILi2EEENS1_27BinaryOpScalarTensorFunctorIiLi2ELi1ELi1EEEJSt4plusIiEPiiEEEvT_T0_DpT1_:
        /*0000*/ 	.byte	0x40, 0x07, 0x00, 0x00, 0x00, 0x00, 0x00, 0x00


//--------------------- .nv.constant0._ZN2at6native63_GLOBAL__N__862fb238_30_ForeachBinaryOpScalarTensor_cu_64fe0ca525multi_tensor_apply_kernelINS1_18TensorListMetadataILi2EEENS1_27BinaryOpScalarTensorFunctorIiLi2ELi1ELi1EEEJSt4plusIiEPiiEEEvT_T0_DpT1_ --------------------------
	.section	.nv.constant0._ZN2at6native63_GLOBAL__N__862fb238_30_ForeachBinaryOpScalarTensor_cu_64fe0ca525multi_tensor_apply_kernelINS1_18TensorListMetadataILi2EEENS1_27BinaryOpScalarTensorFunctorIiLi2ELi1ELi1EEEJSt4plusIiEPiiEEEvT_T0_DpT1_,"a",@progbits
	.sectionflags	@""
	.align	4
.nv.constant0._ZN2at6native63_GLOBAL__N__862fb238_30_ForeachBinaryOpScalarTensor_cu_64fe0ca525multi_tensor_apply_kernelINS1_18TensorListMetadataILi2EEENS1_27BinaryOpScalarTensorFunctorIiLi2ELi1ELi1EEEJSt4plusIiEPiiEEEvT_T0_DpT1_:
	.zero		3516


//--------------------- .nv.constant2._ZN2at6native63_GLOBAL__N__862fb238_30_ForeachBinaryOpScalarTensor_cu_64fe0ca525multi_tensor_apply_kernelINS1_18TensorListMetadataILi2EEENS1_27BinaryOpScalarTensorFunctorIaLi2ELi1ELi1EEEJSt4plusIaEPaaEEEvT_T0_DpT1_ --------------------------
	.section	.nv.constant2._ZN2at6native63_GLOBAL__N__862fb238_30_ForeachBinaryOpScalarTensor_cu_64fe0ca525multi_tensor_apply_kernelINS1_18TensorListMetadataILi2EEENS1_27BinaryOpScalarTensorFunctorIaLi2ELi1ELi1EEEJSt4plusIaEPaaEEEvT_T0_DpT1_,"a",@progbits
	.sectionflags	@""
	.align	4
.nv.constant2._ZN2at6native63_GLOBAL__N__862fb238_30_ForeachBinaryOpScalarTensor_cu_64fe0ca525multi_tensor_apply_kernelINS1_18TensorListMetadataILi2EEENS1_27BinaryOpScalarTensorFunctorIaLi2ELi1ELi1EEEJSt4plusIaEPaaEEEvT_T0_DpT1_:
        /*0000*/ 	.byte	0x40, 0x07, 0x00, 0x00, 0x00, 0x00, 0x00, 0x00


//--------------------- .nv.constant0._ZN2at6native63_GLOBAL__N__862fb238_30_ForeachBinaryOpScalarTensor_cu_64fe0ca525multi_tensor_apply_kernelINS1_18TensorListMetadataILi2EEENS1_27BinaryOpScalarTensorFunctorIaLi2ELi1ELi1EEEJSt4plusIaEPaaEEEvT_T0_DpT1_ --------------------------
	.section	.nv.constant0._ZN2at6native63_GLOBAL__N__862fb238_30_ForeachBinaryOpScalarTensor_cu_64fe0ca525multi_tensor_apply_kernelINS1_18TensorListMetadataILi2EEENS1_27BinaryOpScalarTensorFunctorIaLi2ELi1ELi1EEEJSt4plusIaEPaaEEEvT_T0_DpT1_,"a",@progbits
	.sectionflags	@""
	.align	4
.nv.constant0._ZN2at6native63_GLOBAL__N__862fb238_30_ForeachBinaryOpScalarTensor_cu_64fe0ca525multi_tensor_apply_kernelINS1_18TensorListMetadataILi2EEENS1_27BinaryOpScalarTensorFunctorIaLi2ELi1ELi1EEEJSt4plusIaEPaaEEEvT_T0_DpT1_:
	.zero		3513


//--------------------- .nv.constant2._ZN2at6native63_GLOBAL__N__862fb238_30_ForeachBinaryOpScalarTensor_cu_64fe0ca525multi_tensor_apply_kernelINS1_18TensorListMetadataILi2EEENS1_27BinaryOpScalarTensorFunctorIhLi2ELi1ELi1EEEJSt4plusIhEPhhEEEvT_T0_DpT1_ --------------------------
	.section	.nv.constant2._ZN2at6native63_GLOBAL__N__862fb238_30_ForeachBinaryOpScalarTensor_cu_64fe0ca525multi_tensor_apply_kernelINS1_18TensorListMetadataILi2EEENS1_27BinaryOpScalarTensorFunctorIhLi2ELi1ELi1EEEJSt4plusIhEPhhEEEvT_T0_DpT1_,"a",@progbits
	.sectionflags	@""
	.align	4
.nv.constant2._ZN2at6native63_GLOBAL__N__862fb238_30_ForeachBinaryOpScalarTensor_cu_64fe0ca525multi_tensor_apply_kernelINS1_18TensorListMetadataILi2EEENS1_27BinaryOpScalarTensorFunctorIhLi2ELi1ELi1EEEJSt4plusIhEPhhEEEvT_T0_DpT1_:
        /*0000*/ 	.byte	0x40, 0x07, 0x00, 0x00, 0x00, 0x00, 0x00, 0x00


//--------------------- .nv.constant0._ZN2at6native63_GLOBAL__N__862fb238_30_ForeachBinaryOpScalarTensor_cu_64fe0ca525multi_tensor_apply_kernelINS1_18TensorListMetadataILi2EEENS1_27BinaryOpScalarTensorFunctorIhLi2ELi1ELi1EEEJSt4plusIhEPhhEEEvT_T0_DpT1_ --------------------------
	.section	.nv.constant0._ZN2at6native63_GLOBAL__N__862fb238_30_ForeachBinaryOpScalarTensor_cu_64fe0ca525multi_tensor_apply_kernelINS1_18TensorListMetadataILi2EEENS1_27BinaryOpScalarTensorFunctorIhLi2ELi1ELi1EEEJSt4plusIhEPhhEEEvT_T0_DpT1_,"a",@progbits
	.sectionflags	@""
	.align	4
.nv.constant0._ZN2at6native63_GLOBAL__N__862fb238_30_ForeachBinaryOpScalarTensor_cu_64fe0ca525multi_tensor_apply_kernelINS1_18TensorListMetadataILi2EEENS1_27BinaryOpScalarTensorFunctorIhLi2ELi1ELi1EEEJSt4plusIhEPhhEEEvT_T0_DpT1_:
	.zero		3513


//--------------------- .nv.constant2._ZN2at6native63_GLOBAL__N__862fb238_30_ForeachBinaryOpScalarTensor_cu_64fe0ca525multi_tensor_apply_kernelINS1_18TensorListMetadataILi1EEENS1_27BinaryOpScalarTensorFunctorIN3c108BFloat16ELi1ELi1ELi0EEEJSt4plusIfEPS7_fEEEvT_T0_DpT1_ --------------------------
	.section	.nv.constant2._ZN2at6native63_GLOBAL__N__862fb238_30_ForeachBinaryOpScalarTensor_cu_64fe0ca525multi_tensor_apply_kernelINS1_18TensorListMetadataILi1EEENS1_27BinaryOpScalarTensorFunctorIN3c108BFloat16ELi1ELi1ELi0EEEJSt4plusIfEPS7_fEEEvT_T0_DpT1_,"a",@progbits
	.sectionflags	@""
	.align	4
.nv.constant2._ZN2at6native63_GLOBAL__N__862fb238_30_ForeachBinaryOpScalarTensor_cu_64fe0ca525multi_tensor_apply_kernelINS1_18TensorListMetadataILi1EEENS1_27BinaryOpScalarTensorFunctorIN3c108BFloat16ELi1ELi1ELi0EEEJSt4plusIfEPS7_fEEEvT_T0_DpT1_:
        /*0000*/ 	.byte	0x20, 0x08, 0x00, 0x00, 0x00, 0x00, 0x00, 0x00


//--------------------- .nv.constant0._ZN2at6native63_GLOBAL__N__862fb238_30_ForeachBinaryOpScalarTensor_cu_64fe0ca525multi_tensor_apply_kernelINS1_18TensorListMetadataILi1EEENS1_27BinaryOpScalarTensorFunctorIN3c108BFloat16ELi1ELi1ELi0EEEJSt4plusIfEPS7_fEEEvT_T0_DpT1_ --------------------------
	.section	.nv.constant0._ZN2at6native63_GLOBAL__N__862fb238_30_ForeachBinaryOpScalarTensor_cu_64fe0ca525multi_tensor_apply_kernelINS1_18TensorListMetadataILi1EEENS1_27BinaryOpScalarTensorFunctorIN3c108BFloat16ELi1ELi1ELi0EEEJSt4plusIfEPS7_fEEEvT_T0_DpT1_,"a",@progbits
	.sectionflags	@""
	.align	4
.nv.constant0._ZN2at6native63_GLOBAL__N__862fb238_30_ForeachBinaryOpScalarTensor_cu_64fe0ca525multi_tensor_apply_kernelINS1_18TensorListMetadataILi1EEENS1_27BinaryOpScalarTensorFunctorIN3c108BFloat16ELi1ELi1ELi0EEEJSt4plusIfEPS7_fEEEvT_T0_DpT1_:
	.zero		3740


//--------------------- .nv.constant2._ZN2at6native63_GLOBAL__N__862fb238_30_ForeachBinaryOpScalarTensor_cu_64fe0ca525multi_tensor_apply_kernelINS1_18TensorListMetadataILi1EEENS1_27BinaryOpScalarTensorFunctorIN3c104HalfELi1ELi1ELi0EEEJSt4plusIfEPS7_fEEEvT_T0_DpT1_ --------------------------
	.section	.nv.constant2._ZN2at6native63_GLOBAL__N__862fb238_30_ForeachBinaryOpScalarTensor_cu_64fe0ca525multi_tensor_apply_kernelINS1_18TensorListMetadataILi1EEENS1_27BinaryOpScalarTensorFunctorIN3c104HalfELi1ELi1ELi0EEEJSt4plusIfEPS7_fEEEvT_T0_DpT1_,"a",@progbits
	.sectionflags	@""
	.align	4
.nv.constant2._ZN2at6native63_GLOBAL__N__862fb238_30_ForeachBinaryOpScalarTensor_cu_64fe0ca525multi_tensor_apply_kernelINS1_18TensorListMetadataILi1EEENS1_27BinaryOpScalarTensorFunctorIN3c104HalfELi1ELi1ELi0EEEJSt4plusIfEPS7_fEEEvT_T0_DpT1_:
        /*0000*/ 	.byte	0x20, 0x08, 0x00, 0x00, 0x00, 0x00, 0x00, 0x00


//--------------------- .nv.constant0._ZN2at6native63_GLOBAL__N__862fb238_30_ForeachBinaryOpScalarTensor_cu_64fe0ca525multi_tensor_apply_kernelINS1_18TensorListMetadataILi1EEENS1_27BinaryOpScalarTensorFunctorIN3c104HalfELi1ELi1ELi0EEEJSt4plusIfEPS7_fEEEvT_T0_DpT1_ --------------------------
	.section	.nv.constant0._ZN2at6native63_GLOBAL__N__862fb238_30_ForeachBinaryOpScalarTensor_cu_64fe0ca525multi_tensor_apply_kernelINS1_18TensorListMetadataILi1EEENS1_27BinaryOpScalarTensorFunctorIN3c104HalfELi1ELi1ELi0EEEJSt4plusIfEPS7_fEEEvT_T0_DpT1_,"a",@progbits
	.sectionflags	@""
	.align	4
.nv.constant0._ZN2at6native63_GLOBAL__N__862fb238_30_ForeachBinaryOpScalarTensor_cu_64fe0ca525multi_tensor_apply_kernelINS1_18TensorListMetadataILi1EEENS1_27BinaryOpScalarTensorFunctorIN3c104HalfELi1ELi1ELi0EEEJSt4plusIfEPS7_fEEEvT_T0_DpT1_:
	.zero		3740


//--------------------- .nv.constant2._ZN2at6native63_GLOBAL__N__862fb238_30_ForeachBinaryOpScalarTensor_cu_64fe0ca525multi_tensor_apply_kernelINS1_18TensorListMetadataILi1EEENS1_27BinaryOpScalarTensorFunctorIbLi1ELi1ELi0EEEJSt4plusIbEPbbEEEvT_T0_DpT1_ --------------------------
	.section	.nv.constant2._ZN2at6native63_GLOBAL__N__862fb238_30_ForeachBinaryOpScalarTensor_cu_64fe0ca525multi_tensor_apply_kernelINS1_18TensorListMetadataILi1EEENS1_27BinaryOpScalarTensorFunctorIbLi1ELi1ELi0EEEJSt4plusIbEPbbEEEvT_T0_DpT1_,"a",@progbits
	.sectionflags	@""
	.align	4
.nv.constant2._ZN2at6native63_GLOBAL__N__862fb238_30_ForeachBinaryOpScalarTensor_cu_64fe0ca525multi_tensor_apply_kernelINS1_18TensorListMetadataILi1EEENS1_27BinaryOpScalarTensorFunctorIbLi1ELi1ELi0EEEJSt4plusIbEPbbEEEvT_T0_DpT1_:
        /*0000*/ 	.byte	0x20, 0x08, 0x00, 0x00, 0x00, 0x00, 0x00, 0x00


//--------------------- .nv.constant0._ZN2at6native63_GLOBAL__N__862fb238_30_ForeachBinaryOpScalarTensor_cu_64fe0ca525multi_tensor_apply_kernelINS1_18TensorListMetadataILi1EEENS1_27BinaryOpScalarTensorFunctorIbLi1ELi1ELi0EEEJSt4plusIbEPbbEEEvT_T0_DpT1_ --------------------------
	.section	.nv.constant0._ZN2at6native63_GLOBAL__N__862fb238_30_ForeachBinaryOpScalarTensor_cu_64fe0ca525multi_tensor_apply_kernelINS1_18TensorListMetadataILi1EEENS1_27BinaryOpScalarTensorFunctorIbLi1ELi1ELi0EEEJSt4plusIbEPbbEEEvT_T0_DpT1_,"a",@progbits
	.sectionflags	@""
	.align	4
.nv.constant0._ZN2at6native63_GLOBAL__N__862fb238_30_ForeachBinaryOpScalarTensor_cu_64fe0ca525multi_tensor_apply_kernelINS1_18TensorListMetadataILi1EEENS1_27BinaryOpScalarTensorFunctorIbLi1ELi1ELi0EEEJSt4plusIbEPbbEEEvT_T0_DpT1_:
	.zero		3737


//--------------------- .nv.constant2._ZN2at6native63_GLOBAL__N__862fb238_30_ForeachBinaryOpScalarTensor_cu_64fe0ca525multi_tensor_apply_kernelINS1_18TensorListMetadataILi1EEENS1_27BinaryOpScalarTensorFunctorIN3c107complexIfEELi1ELi1ELi0EEEJSt4plusIS8_EPS8_S8_EEEvT_T0_DpT1_ --------------------------
	.section	.nv.constant2._ZN2at6native63_GLOBAL__N__862fb238_30_ForeachBinaryOpScalarTensor_cu_64fe0ca525multi_tensor_apply_kernelINS1_18TensorListMetadataILi1EEENS1_27BinaryOpScalarTensorFunctorIN3c107complexIfEELi1ELi1ELi0EEEJSt4plusIS8_EPS8_S8_EEEvT_T0_DpT1_,"a",@progbits
	.sectionflags	@""
	.align	4
.nv.constant2._ZN2at6native63_GLOBAL__N__862fb238_30_ForeachBinaryOpScalarTensor_cu_64fe0ca525multi_tensor_apply_kernelINS1_18TensorListMetadataILi1EEENS1_27BinaryOpScalarTensorFunctorIN3c107complexIfEELi1ELi1ELi0EEEJSt4plusIS8_EPS8_S8_EEEvT_T0_DpT1_:
        /*0000*/ 	.byte	0x20, 0x08, 0x00, 0x00, 0x00, 0x00, 0x00, 0x00


//--------------------- .nv.constant0._ZN2at6native63_GLOBAL__N__862fb238_30_ForeachBinaryOpScalarTensor_cu_64fe0ca525multi_tensor_apply_kernelINS1_18TensorListMetadataILi1EEENS1_27BinaryOpScalarTensorFunctorIN3c107complexIfEELi1ELi1ELi0EEEJSt4plusIS8_EPS8_S8_EEEvT_T0_DpT1_ --------------------------
	.section	.nv.constant0._ZN2at6native63_GLOBAL__N__862fb238_30_ForeachBinaryOpScalarTensor_cu_64fe0ca525multi_tensor_apply_kernelINS1_18TensorListMetadataILi1EEENS1_27BinaryOpScalarTensorFunctorIN3c107complexIfEELi1ELi1ELi0EEEJSt4plusIS8_EPS8_S8_EEEvT_T0_DpT1_,"a",@progbits
	.sectionflags	@""
	.align	4
.nv.constant0._ZN2at6native63_GLOBAL__N__862fb238_30_ForeachBinaryOpScalarTensor_cu_64fe0ca525multi_tensor_apply_kernelINS1_18TensorListMetadataILi1EEENS1_27BinaryOpScalarTensorFunctorIN3c107complexIfEELi1ELi1ELi0EEEJSt4plusIS8_EPS8_S8_EEEvT_T0_DpT1_:
	.zero		3744


//--------------------- .nv.constant2._ZN2at6native63_GLOBAL__N__862fb238_30_ForeachBinaryOpScalarTensor_cu_64fe0ca525multi_tensor_apply_kernelINS1_18TensorListMetadataILi1EEENS1_27BinaryOpScalarTensorFunctorIN3c107complexIdEELi1ELi1ELi0EEEJSt4plusIS8_EPS8_S8_EEEvT_T0_DpT1_ --------------------------
	.section	.nv.constant2._ZN2at6native63_GLOBAL__N__862fb238_30_ForeachBinaryOpScalarTensor_cu_64fe0ca525multi_tensor_apply_kernelINS1_18TensorListMetadataILi1EEENS1_27BinaryOpScalarTensorFunctorIN3c107complexIdEELi1ELi1ELi0EEEJSt4plusIS8_EPS8_S8_EEEvT_T0_DpT1_,"a",@progbits
	.sectionflags	@""
	.align	4
.nv.constant2._ZN2at6native63_GLOBAL__N__862fb238_30_ForeachBinaryOpScalarTensor_cu_64fe0ca525multi_tensor_apply_kernelINS1_18TensorListMetadataILi1EEENS1_27BinaryOpScalarTensorFunctorIN3c107complexIdEELi1ELi1ELi0EEEJSt4plusIS8_EPS8_S8_EEEvT_T0_DpT1_:
        /*0000*/ 	.byte	0x20, 0x08, 0x00, 0x00, 0x00, 0x00, 0x00, 0x00


//--------------------- .nv.constant0._ZN2at6native63_GLOBAL__N__862fb238_30_ForeachBinaryOpScalarTensor_cu_64fe0ca525multi_tensor_apply_kernelINS1_18TensorListMetadataILi1EEENS1_27BinaryOpScalarTensorFunctorIN3c107complexIdEELi1ELi1ELi0EEEJSt4plusIS8_EPS8_S8_EEEvT_T0_DpT1_ --------------------------
	.section	.nv.constant0._ZN2at6native63_GLOBAL__N__862fb238_30_ForeachBinaryOpScalarTensor_cu_64fe0ca525multi_tensor_apply_kernelINS1_18TensorListMetadataILi1EEENS1_27BinaryOpScalarTensorFunctorIN3c107complexIdEELi1ELi1ELi0EEEJSt4plusIS8_EPS8_S8_EEEvT_T0_DpT1_,"a",@progbits
	.sectionflags	@""
	.align	4
.nv.constant0._ZN2at6native63_GLOBAL__N__862fb238_30_ForeachBinaryOpScalarTensor_cu_64fe0ca525multi_tensor_apply_kernelINS1_18TensorListMetadataILi1EEENS1_27BinaryOpScalarTensorFunctorIN3c107complexIdEELi1ELi1ELi0EEEJSt4plusIS8_EPS8_S8_EEEvT_T0_DpT1_:
	.zero		3760


//--------------------- .nv.constant2._ZN2at6native63_GLOBAL__N__862fb238_30_ForeachBinaryOpScalarTensor_cu_64fe0ca525multi_tensor_apply_kernelINS1_18TensorListMetadataILi1EEENS1_27BinaryOpScalarTensorFunctorIfLi1ELi1ELi0EEEJSt4plusIfEPffEEEvT_T0_DpT1_ --------------------------
	.section	.nv.constant2._ZN2at6native63_GLOBAL__N__862fb238_30_ForeachBinaryOpScalarTensor_cu_64fe0ca525multi_tensor_apply_kernelINS1_18TensorListMetadataILi1EEENS1_27BinaryOpScalarTensorFunctorIfLi1ELi1ELi0EEEJSt4plusIfEPffEEEvT_T0_DpT1_,"a",@progbits
	.sectionflags	@""
	.align	4
.nv.constant2._ZN2at6native63_GLOBAL__N__862fb238_30_ForeachBinaryOpScalarTensor_cu_64fe0ca525multi_tensor_apply_kernelINS1_18TensorListMetadataILi1EEENS1_27BinaryOpScalarTensorFunctorIfLi1ELi1ELi0EEEJSt4plusIfEPffEEEvT_T0_DpT1_:
        /*0000*/ 	.byte	0x20, 0x08, 0x00, 0x00, 0x00, 0x00, 0x00, 0x00


//--------------------- .nv.constant0._ZN2at6native63_GLOBAL__N__862fb238_30_ForeachBinaryOpScalarTensor_cu_64fe0ca525multi_tensor_apply_kernelINS1_18TensorListMetadataILi1EEENS1_27BinaryOpScalarTensorFunctorIfLi1ELi1ELi0EEEJSt4plusIfEPffEEEvT_T0_DpT1_ --------------------------
	.section	.nv.constant0._ZN2at6native63_GLOBAL__N__862fb238_30_ForeachBinaryOpScalarTensor_cu_64fe0ca525multi_tensor_apply_kernelINS1_18TensorListMetadataILi1EEENS1_27BinaryOpScalarTensorFunctorIfLi1ELi1ELi0EEEJSt4plusIfEPffEEEvT_T0_DpT1_,"a",@progbits
	.sectionflags	@""
	.align	4
.nv.constant0._ZN2at6native63_GLOBAL__N__862fb238_30_ForeachBinaryOpScalarTensor_cu_64fe0ca525multi_tensor_apply_kernelINS1_18TensorListMetadataILi1EEENS1_27BinaryOpScalarTensorFunctorIfLi1ELi1ELi0EEEJSt4plusIfEPffEEEvT_T0_DpT1_:
	.zero		3740


//--------------------- .nv.constant2._ZN2at6native63_GLOBAL__N__862fb238_30_ForeachBinaryOpScalarTensor_cu_64fe0ca525multi_tensor_apply_kernelINS1_18TensorListMetadataILi1EEENS1_27BinaryOpScalarTensorFunctorIdLi1ELi1ELi0EEEJSt4plusIdEPddEEEvT_T0_DpT1_ --------------------------
	.section	.nv.constant2._ZN2at6native63_GLOBAL__N__862fb238_30_ForeachBinaryOpScalarTensor_cu_64fe0ca525multi_tensor_apply_kernelINS1_18TensorListMetadataILi1EEENS1_27BinaryOpScalarTensorFunctorIdLi1ELi1ELi0EEEJSt4plusIdEPddEEEvT_T0_DpT1_,"a",@progbits
	.sectionflags	@""
	.align	4
.nv.constant2._ZN2at6native63_GLOBAL__N__862fb238_30_ForeachBinaryOpScalarTensor_cu_64fe0ca525multi_tensor_apply_kernelINS1_18TensorListMetadataILi1EEENS1_27BinaryOpScalarTensorFunctorIdLi1ELi1ELi0EEEJSt4plusIdEPddEEEvT_T0_DpT1_:
        /*0000*/ 	.byte	0x20, 0x08, 0x00, 0x00, 0x00, 0x00, 0x00, 0x00


//--------------------- .nv.constant0._ZN2at6native63_GLOBAL__N__862fb238_30_ForeachBinaryOpScalarTensor_cu_64fe0ca525multi_tensor_apply_kernelINS1_18TensorListMetadataILi1EEENS1_27BinaryOpScalarTensorFunctorIdLi1ELi1ELi0EEEJSt4plusIdEPddEEEvT_T0_DpT1_ --------------------------
	.section	.nv.constant0._ZN2at6native63_GLOBAL__N__862fb238_30_ForeachBinaryOpScalarTensor_cu_64fe0ca525multi_tensor_apply_kernelINS1_18TensorListMetadataILi1EEENS1_27BinaryOpScalarTensorFunctorIdLi1ELi1ELi0EEEJSt4plusIdEPddEEEvT_T0_DpT1_,"a",@progbits
	.sectionflags	@""
	.align	4
.nv.constant0._ZN2at6native63_GLOBAL__N__862fb238_30_ForeachBinaryOpScalarTensor_cu_64fe0ca525multi_tensor_apply_kernelINS1_18TensorListMetadataILi1EEENS1_27BinaryOpScalarTensorFunctorIdLi1ELi1ELi0EEEJSt4plusIdEPddEEEvT_T0_DpT1_:
	.zero		3744


//--------------------- .nv.constant2._ZN2at6native63_GLOBAL__N__862fb238_30_ForeachBinaryOpScalarTensor_cu_64fe0ca525multi_tensor_apply_kernelINS1_18TensorListMetadataILi1EEENS1_27BinaryOpScalarTensorFunctorIsLi1ELi1ELi0EEEJSt4plusIsEPssEEEvT_T0_DpT1_ --------------------------
	.section	.nv.constant2._ZN2at6native63_GLOBAL__N__862fb238_30_ForeachBinaryOpScalarTensor_cu_64fe0ca525multi_tensor_apply_kernelINS1_18TensorListMetadataILi1EEENS1_27BinaryOpScalarTensorFunctorIsLi1ELi1ELi0EEEJSt4plusIsEPssEEEvT_T0_DpT1_,"a",@progbits
	.sectionflags	@""
	.align	4
.nv.constant2._ZN2at6native63_GLOBAL__N__862fb238_30_ForeachBinaryOpScalarTensor_cu_64fe0ca525multi_tensor_apply_kernelINS1_18TensorListMetadataILi1EEENS1_27BinaryOpScalarTensorFunctorIsLi1ELi1ELi0EEEJSt4plusIsEPssEEEvT_T0_DpT1_:
        /*0000*/ 	.byte	0x20, 0x08, 0x00, 0x00, 0x00, 0x00, 0x00, 0x00


//--------------------- .nv.constant0._ZN2at6native63_GLOBAL__N__862fb238_30_ForeachBinaryOpScalarTensor_cu_64fe0ca525multi_tensor_apply_kernelINS1_18TensorListMetadataILi1EEENS1_27BinaryOpScalarTensorFunctorIsLi1ELi1ELi0EEEJSt4plusIsEPssEEEvT_T0_DpT1_ --------------------------
	.section	.nv.constant0._ZN2at6native63_GLOBAL__N__862fb238_30_ForeachBinaryOpScalarTensor_cu_64fe0ca525multi_tensor_apply_kernelINS1_18TensorListMetadataILi1EEENS1_27BinaryOpScalarTensorFunctorIsLi1ELi1ELi0EEEJSt4plusIsEPssEEEvT_T0_DpT1_,"a",@progbits
	.sectionflags	@""
	.align	4
.nv.constant0._ZN2at6native63_GLOBAL__N__862fb238_30_ForeachBinaryOpScalarTensor_cu_64fe0ca525multi_tensor_apply_kernelINS1_18TensorListMetadataILi1EEENS1_27BinaryOpScalarTensorFunctorIsLi1ELi1ELi0EEEJSt4plusIsEPssEEEvT_T0_DpT1_:
	.zero		3738


//--------------------- .nv.constant2._ZN2at6native63_GLOBAL__N__862fb238_30_ForeachBinaryOpScalarTensor_cu_64fe0ca525multi_tensor_apply_kernelINS1_18TensorListMetadataILi1EEENS1_27BinaryOpScalarTensorFunctorIlLi1ELi1ELi0EEEJSt4plusIlEPllEEEvT_T0_DpT1_ --------------------------
	.section	.nv.constant2._ZN2at6native63_GLOBAL__N__862fb238_30_ForeachBinaryOpScalarTensor_cu_64fe0ca525multi_tensor_apply_kernelINS1_18TensorListMetadataILi1EEENS1_27BinaryOpScalarTensorFunctorIlLi1ELi1ELi0EEEJSt4plusIlEPllEEEvT_T0_DpT1_,"a",@progbits
	.sectionflags	@""
	.align	4
.nv.constant2._ZN2at6native63_GLOBAL__N__862fb238_30_ForeachBinaryOpScalarTensor_cu_64fe0ca525multi_tensor_apply_kernelINS1_18TensorListMetadataILi1EEENS1_27BinaryOpScalarTensorFunctorIlLi1ELi1ELi0EEEJSt4plusIlEPllEEEvT_T0_DpT1_:
        /*0000*/ 	.byte	0x20, 0x08, 0x00, 0x00, 0x00, 0x00, 0x00, 0x00


//--------------------- .nv.constant0._ZN2at6native63_GLOBAL__N__862fb238_30_ForeachBinaryOpScalarTensor_cu_64fe0ca525multi_tensor_apply_kernelINS1_18TensorListMetadataILi1EEENS1_27BinaryOpScalarTensorFunctorIlLi1ELi1ELi0EEEJSt4plusIlEPllEEEvT_T0_DpT1_ --------------------------
	.section	.nv.constant0._ZN2at6native63_GLOBAL__N__862fb238_30_ForeachBinaryOpScalarTensor_cu_64fe0ca525multi_tensor_apply_kernelINS1_18TensorListMetadataILi1EEENS1_27BinaryOpScalarTensorFunctorIlLi1ELi1ELi0EEEJSt4plusIlEPllEEEvT_T0_DpT1_,"a",@progbits
	.sectionflags	@""
	.align	4
.nv.constant0._ZN2at6native63_GLOBAL__N__862fb238_30_ForeachBinaryOpScalarTensor_cu_64fe0ca525multi_tensor_apply_kernelINS1_18TensorListMetadataILi1EEENS1_27BinaryOpScalarTensorFunctorIlLi1ELi1ELi0EEEJSt4plusIlEPllEEEvT_T0_DpT1_:
	.zero		3744


//--------------------- .nv.constant2._ZN2at6native63_GLOBAL__N__862fb238_30_ForeachBinaryOpScalarTensor_cu_64fe0ca525multi_tensor_apply_kernelINS1_18TensorListMetadataILi1EEENS1_27BinaryOpScalarTensorFunctorIiLi1ELi1ELi0EEEJSt4plusIiEPiiEEEvT_T0_DpT1_ --------------------------
	.section	.nv.constant2._ZN2at6native63_GLOBAL__N__862fb238_30_ForeachBinaryOpScalarTensor_cu_64fe0ca525multi_tensor_apply_kernelINS1_18TensorListMetadataILi1EEENS1_27BinaryOpScalarTensorFunctorIiLi1ELi1ELi0EEEJSt4plusIiEPiiEEEvT_T0_DpT1_,"a",@progbits
	.sectionflags	@""
	.align	4
.nv.constant2._ZN2at6native63_GLOBAL__N__862fb238_30_ForeachBinaryOpScalarTensor_cu_64fe0ca525multi_tensor_apply_kernelINS1_18TensorListMetadataILi1EEENS1_27BinaryOpScalarTensorFunctorIiLi1ELi1ELi0EEEJSt4plusIiEPiiEEEvT_T0_DpT1_:
        /*0000*/ 	.byte	0x20, 0x08, 0x00, 0x00, 0x00, 0x00, 0x00, 0x00


//--------------------- .nv.constant0._ZN2at6native63_GLOBAL__N__862fb238_30_ForeachBinaryOpScalarTensor_cu_64fe0ca525multi_tensor_apply_kernelINS1_18TensorListMetadataILi1EEENS1_27BinaryOpScalarTensorFunctorIiLi1ELi1ELi0EEEJSt4plusIiEPiiEEEvT_T0_DpT1_ --------------------------
	.section	.nv.constant0._ZN2at6native63_GLOBAL__N__862fb238_30_ForeachBinaryOpScalarTensor_cu_64fe0ca525multi_tensor_apply_kernelINS1_18TensorListMetadataILi1EEENS1_27BinaryOpScalarTensorFunctorIiLi1ELi1ELi0EEEJSt4plusIiEPiiEEEvT_T0_DpT1_,"a",@progbits
	.sectionflags	@""
	.align	4
.nv.constant0._ZN2at6native63_GLOBAL__N__862fb238_30_ForeachBinaryOpScalarTensor_cu_64fe0ca525multi_tensor_apply_kernelINS1_18TensorListMetadataILi1EEENS1_27BinaryOpScalarTensorFunctorIiLi1ELi1ELi0EEEJSt4plusIiEPiiEEEvT_T0_DpT1_:
	.zero		3740


//--------------------- .nv.constant2._ZN2at6native63_GLOBAL__N__862fb238_30_ForeachBinaryOpScalarTensor_cu_64fe0ca525multi_tensor_apply_kernelINS1_18TensorListMetadataILi1EEENS1_27BinaryOpScalarTensorFunctorIaLi1ELi1ELi0EEEJSt4plusIaEPaaEEEvT_T0_DpT1_ --------------------------
	.section	.nv.constant2._ZN2at6native63_GLOBAL__N__862fb238_30_ForeachBinaryOpScalarTensor_cu_64fe0ca525multi_tensor_apply_kernelINS1_18TensorListMetadataILi1EEENS1_27BinaryOpScalarTensorFunctorIaLi1ELi1ELi0EEEJSt4plusIaEPaaEEEvT_T0_DpT1_,"a",@progbits
	.sectionflags	@""
	.align	4
.nv.constant2._ZN2at6native63_GLOBAL__N__862fb238_30_ForeachBinaryOpScalarTensor_cu_64fe0ca525multi_tensor_apply_kernelINS1_18TensorListMetadataILi1EEENS1_27BinaryOpScalarTensorFunctorIaLi1ELi1ELi0EEEJSt4plusIaEPaaEEEvT_T0_DpT1_:
        /*0000*/ 	.byte	0x20, 0x08, 0x00, 0x00, 0x00, 0x00, 0x00, 0x00


//--------------------- .nv.constant0._ZN2at6native63_GLOBAL__N__862fb238_30_ForeachBinaryOpScalarTensor_cu_64fe0ca525multi_tensor_apply_kernelINS1_18TensorListMetadataILi1EEENS1_27BinaryOpScalarTensorFunctorIaLi1ELi1ELi0EEEJSt4plusIaEPaaEEEvT_T0_DpT1_ --------------------------
	.section	.nv.constant0._ZN2at6native63_GLOBAL__N__862fb238_30_ForeachBinaryOpScalarTensor_cu_64fe0ca525multi_tensor_apply_kernelINS1_18TensorListMetadataILi1EEENS1_27BinaryOpScalarTensorFunctorIaLi1ELi1ELi0EEEJSt4plusIaEPaaEEEvT_T0_DpT1_,"a",@progbits
	.sectionflags	@""
	.align	4
.nv.constant0._ZN2at6native63_GLOBAL__N__862fb238_30_ForeachBinaryOpScalarTensor_cu_64fe0ca525multi_tensor_apply_kernelINS1_18TensorListMetadataILi1EEENS1_27BinaryOpScalarTensorFunctorIaLi1ELi1ELi0EEEJSt4plusIaEPaaEEEvT_T0_DpT1_:
	.zero		3737


//--------------------- .nv.constant2._ZN2at6native63_GLOBAL__N__862fb238_30_ForeachBinaryOpScalarTensor_cu_64fe0ca525multi_tensor_apply_kernelINS1_18TensorListMetadataILi1EEENS1_27BinaryOpScalarTensorFunctorIhLi1ELi1ELi0EEEJSt4plusIhEPhhEEEvT_T0_DpT1_ --------------------------
	.section	.nv.constant2._ZN2at6native63_GLOBAL__N__862fb238_30_ForeachBinaryOpScalarTensor_cu_64fe0ca525multi_tensor_apply_kernelINS1_18TensorListMetadataILi1EEENS1_27BinaryOpScalarTensorFunctorIhLi1ELi1ELi0EEEJSt4plusIhEPhhEEEvT_T0_DpT1_,"a",@progbits
	.sectionflags	@""
	.align	4
.nv.constant2._ZN2at6native63_GLOBAL__N__862fb238_30_ForeachBinaryOpScalarTensor_cu_64fe0ca525multi_tensor_apply_kernelINS1_18TensorListMetadataILi1EEENS1_27BinaryOpScalarTensorFunctorIhLi1ELi1ELi0EEEJSt4plusIhEPhhEEEvT_T0_DpT1_:
        /*0000*/ 	.byte	0x20, 0x08, 0x00, 0x00, 0x00, 0x00, 0x00, 0x00


//--------------------- .nv.constant0._ZN2at6native63_GLOBAL__N__862fb238_30_ForeachBinaryOpScalarTensor_cu_64fe0ca525multi_tensor_apply_kernelINS1_18TensorListMetadataILi1EEENS1_27BinaryOpScalarTensorFunctorIhLi1ELi1ELi0EEEJSt4plusIhEPhhEEEvT_T0_DpT1_ --------------------------
	.section	.nv.constant0._ZN2at6native63_GLOBAL__N__862fb238_30_ForeachBinaryOpScalarTensor_cu_64fe0ca525multi_tensor_apply_kernelINS1_18TensorListMetadataILi1EEENS1_27BinaryOpScalarTensorFunctorIhLi1ELi1ELi0EEEJSt4plusIhEPhhEEEvT_T0_DpT1_,"a",@progbits
	.sectionflags	@""
	.align	4
.nv.constant0._ZN2at6native63_GLOBAL__N__862fb238_30_ForeachBinaryOpScalarTensor_cu_64fe0ca525multi_tensor_apply_kernelINS1_18TensorListMetadataILi1EEENS1_27BinaryOpScalarTensorFunctorIhLi1ELi1ELi0EEEJSt4plusIhEPhhEEEvT_T0_DpT1_:
	.zero		3737


//--------------------- .text._ZN2at6native63_GLOBAL__N__862fb238_30_ForeachBinaryOpScalarTensor_cu_64fe0ca525multi_tensor_apply_kernelINS1_18TensorListMetadataILi2EEENS1_27BinaryOpScalarTensorFunctorIN3c108BFloat16ELi2ELi1ELi1EEEJSt7dividesIfEPS7_fEEEvT_T0_DpT1_ --------------------------
	.section	.text._ZN2at6native63_GLOBAL__N__862fb238_30_ForeachBinaryOpScalarTensor_cu_64fe0ca525multi_tensor_apply_kernelINS1_18TensorListMetadataILi2EEENS1_27BinaryOpScalarTensorFunctorIN3c108BFloat16ELi2ELi1ELi1EEEJSt7dividesIfEPS7_fEEEvT_T0_DpT1_,"ax",@progbits
	.sectioninfo	@"SHI_REGISTERS=32"
	.align	128
.text._ZN2at6native63_GLOBAL__N__862fb238_30_ForeachBinaryOpScalarTensor_cu_64fe0ca525multi_tensor_apply_kernelINS1_18TensorListMetadataILi2EEENS1_27BinaryOpScalarTensorFunctorIN3c108BFloat16ELi2ELi1ELi1EEEJSt7dividesIfEPS7_fEEEvT_T0_DpT1_:
        .type           _ZN2at6native63_GLOBAL__N__862fb238_30_ForeachBinaryOpScalarTensor_cu_64fe0ca525multi_tensor_apply_kernelINS1_18TensorListMetadataILi2EEENS1_27BinaryOpScalarTensorFunctorIN3c108BFloat16ELi2ELi1ELi1EEEJSt7dividesIfEPS7_fEEEvT_T0_DpT1_,@function
        .size           _ZN2at6native63_GLOBAL__N__862fb238_30_ForeachBinaryOpScalarTensor_cu_64fe0ca525multi_tensor_apply_kernelINS1_18TensorListMetadataILi2EEENS1_27BinaryOpScalarTensorFunctorIN3c108BFloat16ELi2ELi1ELi1EEEJSt7dividesIfEPS7_fEEEvT_T0_DpT1_,(.L_x_508 - _ZN2at6native63_GLOBAL__N__862fb238_30_ForeachBinaryOpScalarTensor_cu_64fe0ca525multi_tensor_apply_kernelINS1_18TensorListMetadataILi2EEENS1_27BinaryOpScalarTensorFunctorIN3c108BFloat16ELi2ELi1ELi1EEEJSt7dividesIfEPS7_fEEEvT_T0_DpT1_)
        .other          _ZN2at6native63_GLOBAL__N__862fb238_30_ForeachBinaryOpScalarTensor_cu_64fe0ca525multi_tensor_apply_kernelINS1_18TensorListMetadataILi2EEENS1_27BinaryOpScalarTensorFunctorIN3c108BFloat16ELi2ELi1ELi1EEEJSt7dividesIfEPS7_fEEEvT_T0_DpT1_,@"STO_CUDA_ENTRY STV_DEFAULT"
_ZN2at6native63_GLOBAL__N__862fb238_30_ForeachBinaryOpScalarTensor_cu_64fe0ca525multi_tensor_apply_kernelINS1_18TensorListMetadataILi2EEENS1_27BinaryOpScalarTensorFunctorIN3c108BFloat16ELi2ELi1ELi1EEEJSt7dividesIfEPS7_fEEEvT_T0_DpT1_:
[----:B------:R-:W-:Y:S02]  /*0000*/  IMAD.MOV.U32 R1, RZ, RZ, c[0x0][0x28] ;  /* 0x00000a00ff017624 */ /* 0x000fe400078e00ff */
[----:B------:R-:W0:Y:S01]  /*0010*/  S2R R8, SR_CTAID.X ;  /* 0x0000000000087919 */ /* 0x000e220000002500 */
[----:B------:R-:W-:Y:S01]  /*0020*/  IMAD.MOV.U32 R7, RZ, RZ, 0x4 ;  /* 0x00000004ff077424 */ /* 0x000fe200078e00ff */
[----:B------:R-:W-:Y:S01]  /*0030*/  ULDC.64 UR4, c[0x0][0x118] ;  /* 0x0000460000047ab9 */ /* 0x000fe20000000a00 */
[----:B0-----:R-:W0:Y:S02]  /*0040*/  LDC.U8 R0, c[0x0][R8+0x760] ;  /* 0x0001d80008007b82 */ /* 0x001e240000000000 */
[----:B------:R-:W-:-:S06]  /*0050*/  IMAD R7, R8, R7, c[0x2][0x0] ;  /* 0x0080000008077624 */ /* 0x000fcc00078e0207 */
[----:B------:R-:W1:Y:S01]  /*0060*/  LDC R7, c[0x0][R7+0x160] ;  /* 0x0000580007077b82 */ /* 0x000e620000000800 */
[----:B0-----:R-:W-:-:S07]  /*0070*/  IMAD.SHL.U32 R6, R0, 0x8, RZ ;  /* 0x0000000800067824 */ /* 0x001fce00078e00ff */
[----:B------:R-:W0:Y:S01]  /*0080*/  LDC.64 R12, c[0x0][R6+0x160] ;  /* 0x00005800060c7b82 */ /* 0x000e220000000a00 */
[----:B-1----:R-:W-:-:S07]  /*0090*/  IMAD.WIDE R2, R7, 0x10000, RZ ;  /* 0x0001000007027825 */ /* 0x002fce00078e02ff */
[----:B------:R-:W1:Y:S08]  /*00a0*/  LDC.64 R14, c[0x0][R6+0x360] ;  /* 0x0000d800060e7b82 */ /* 0x000e700000000a00 */
[----:B------:R-:W2:Y:S01]  /*00b0*/  LDC.64 R4, c[0x0][R6+0x560] ;  /* 0x0001580006047b82 */ /* 0x000ea20000000a00 */
[----:B0-----:R-:W-:-:S04]  /*00c0*/  IMAD.WIDE R12, R7, 0x20000, R12 ;  /* 0x00020000070c7825 */ /* 0x001fc800078e020c */
[----:B-1----:R-:W-:-:S05]  /*00d0*/  IMAD.WIDE R14, R7, 0x20000, R14 ;  /* 0x00020000070e7825 */ /* 0x002fca00078e020e */
[----:B------:R-:W-:Y:S02]  /*00e0*/  LOP3.LUT R9, R14, 0x7, R12, 0xc8, !PT ;  /* 0x000000070e097812 */ /* 0x000fe400078ec80c */
[----:B--2---:R-:W-:-:S04]  /*00f0*/  IADD3 R0, P1, -R2, R4, RZ ;  /* 0x0000000402007210 */ /* 0x004fc80007f3e1ff */
[----:B------:R-:W-:Y:S01]  /*0100*/  LOP3.LUT P0, RZ, R9, 0x3, R0, 0xf8, !PT ;  /* 0x0000000309ff7812 */ /* 0x000fe2000780f800 */
[----:B------:R-:W-:-:S03]  /*0110*/  IMAD.X R2, R5, 0x1, ~R3, P1 ;  /* 0x0000000105027824 */ /* 0x000fc600008e0e03 */
[----:B------:R-:W-:-:S13]  /*0120*/  LOP3.LUT P0, RZ, RZ, RZ, RZ, 0xfc, P0 ;  /* 0x000000ffffff7212 */ /* 0x000fda000000fcff */
[----:B------:R-:W-:Y:S05]  /*0130*/  @!P0 BRA `(.L_x_0) ;  /* 0x0000056000008947 */ /* 0x000fea0003800000 */
[----:B------:R-:W-:-:S04]  /*0140*/  ISETP.GE.U32.AND P0, PT, R0, 0x1, PT ;  /* 0x000000010000780c */ /* 0x000fc80003f06070 */
[----:B------:R-:W-:-:S13]  /*0150*/  ISETP.GE.AND.EX P0, PT, R2, RZ, PT, P0 ;  /* 0x000000ff0200720c */ /* 0x000fda0003f06300 */
[----:B------:R-:W-:Y:S05]  /*0160*/  @!P0 EXIT ;  /* 0x000000000000894d */ /* 0x000fea0003800000 */
[----:B------:R-:W0:Y:S01]  /*0170*/  S2R R3, SR_TID.X ;  /* 0x0000000000037919 */ /* 0x000e220000002100 */
[----:B------:R-:W-:Y:S01]  /*0180*/  IMAD.MOV.U32 R4, RZ, RZ, c[0x0][0x0] ;  /* 0x00000000ff047624 */ /* 0x000fe200078e00ff */
[----:B------:R-:W-:-:S06]  /*0190*/  CS2R R8, SRZ ;  /* 0x0000000000087805 */ /* 0x000fcc000001ff00 */
.L_x_1:
[----:B0-----:R-:W-:Y:S01]  /*01a0*/  IADD3 R10, P0, R3, R8, RZ ;  /* 0x00000008030a7210 */ /* 0x001fe20007f1e0ff */
[----:B------:R-:W-:Y:S02]  /*01b0*/  IMAD.MOV.U32 R18, RZ, RZ, c[0x0][0xdb0] ;  /* 0x00036c00ff127624 */ /* 0x000fe400078e00ff */
[----:B------:R-:W-:Y:S01]  /*01c0*/  IMAD.MOV.U32 R19, RZ, RZ, c[0x0][0xdb4] ;  /* 0x00036d00ff137624 */ /* 0x000fe200078e00ff */
[C---:B------:R-:W-:Y:S01]  /*01d0*/  ISETP.GE.U32.AND P1, PT, R10.reuse, 0x10000, PT ;  /* 0x000100000a00780c */ /* 0x040fe20003f26070 */
[----:B------:R-:W-:Y:S01]  /*01e0*/  IMAD.X R7, RZ, RZ, R9, P0 ;  /* 0x000000ffff077224 */ /* 0x000fe200000e0609 */
[----:B------:R-:W-:Y:S01]  /*01f0*/  IADD3 R29, P3, R10, c[0x0][0x0], RZ ;  /* 0x000000000a1d7a10 */ /* 0x000fe20007f7e0ff */
[----:B------:R-:W-:Y:S01]  /*0200*/  IMAD R27, R4, 0x3, RZ ;  /* 0x00000003041b7824 */ /* 0x000fe200078e02ff */
[----:B------:R-:W-:Y:S01]  /*0210*/  ISETP.LT.U32.AND P0, PT, R10, R0, PT ;  /* 0x000000000a00720c */ /* 0x000fe20003f01070 */
[----:B------:R0:W2:Y:S01]  /*0220*/  LDG.E.U16 R22, [R18.64] ;  /* 0x0000000412167981 */ /* 0x0000a2000c1e1500 */
[----:B------:R-:W-:Y:S01]  /*0230*/  ISETP.GE.U32.AND.EX P1, PT, R7, RZ, PT, P1 ;  /* 0x000000ff0700720c */ /* 0x000fe20003f26110 */
[----:B------:R-:W-:Y:S01]  /*0240*/  IMAD.X R23, RZ, RZ, R7, P3 ;  /* 0x000000ffff177224 */ /* 0x000fe200018e0607 */
[----:B------:R-:W-:-:S02]  /*0250*/  LEA R25, P4, R4, R10, 0x1 ;  /* 0x0000000a04197211 */ /* 0x000fc400078808ff */
[----:B------:R-:W-:Y:S02]  /*0260*/  ISETP.GE.U32.AND P2, PT, R29, 0x10000, PT ;  /* 0x000100001d00780c */ /* 0x000fe40003f46070 */
[----:B------:R-:W-:Y:S01]  /*0270*/  ISETP.LT.AND.EX P1, PT, R7, R2, !P1, P0 ;  /* 0x000000020700720c */ /* 0x000fe20004f21300 */
[----:B------:R-:W-:Y:S01]  /*0280*/  IMAD.X R5, RZ, RZ, R7, P4 ;  /* 0x000000ffff057224 */ /* 0x000fe200020e0607 */
[----:B------:R-:W-:Y:S02]  /*0290*/  ISETP.GE.U32.AND P3, PT, R25, 0x10000, PT ;  /* 0x000100001900780c */ /* 0x000fe40003f66070 */
[----:B------:R-:W-:Y:S02]  /*02a0*/  ISETP.LT.U32.AND P0, PT, R29, R0, PT ;  /* 0x000000001d00720c */ /* 0x000fe40003f01070 */
[----:B------:R-:W-:Y:S02]  /*02b0*/  ISETP.GE.U32.AND.EX P2, PT, R23, RZ, PT, P2 ;  /* 0x000000ff1700720c */ /* 0x000fe40003f46120 */
[----:B------:R-:W-:-:S02]  /*02c0*/  IADD3 R27, P5, R27, R10, RZ ;  /* 0x0000000a1b1b7210 */ /* 0x000fc40007fbe0ff */
[----:B------:R-:W-:Y:S02]  /*02d0*/  ISETP.LT.U32.AND P4, PT, R25, R0, PT ;  /* 0x000000001900720c */ /* 0x000fe40003f81070 */
[----:B------:R-:W-:Y:S02]  /*02e0*/  ISETP.GE.U32.AND.EX P3, PT, R5, RZ, PT, P3 ;  /* 0x000000ff0500720c */ /* 0x000fe40003f66130 */
[-C--:B------:R-:W-:Y:S01]  /*02f0*/  ISETP.LT.AND.EX P0, PT, R23, R2.reuse, !P2, P0 ;  /* 0x000000021700720c */ /* 0x080fe20005701300 */
[----:B------:R-:W-:Y:S01]  /*0300*/  IMAD.X R11, RZ, RZ, R7, P5 ;  /* 0x000000ffff0b7224 */ /* 0x000fe200028e0607 */
[----:B------:R-:W-:Y:S02]  /*0310*/  ISETP.GE.U32.AND P2, PT, R27, 0x10000, PT ;  /* 0x000100001b00780c */ /* 0x000fe40003f46070 */
[----:B------:R-:W-:Y:S02]  /*0320*/  ISETP.LT.AND.EX P4, PT, R5, R2, !P3, P4 ;  /* 0x000000020500720c */ /* 0x000fe40005f81340 */
[----:B------:R-:W-:-:S02]  /*0330*/  @P1 LEA R16, P5, R10, R12, 0x1 ;  /* 0x0000000c0a101211 */ /* 0x000fc400078a08ff */
[----:B------:R-:W-:Y:S02]  /*0340*/  ISETP.LT.U32.AND P3, PT, R27, R0, PT ;  /* 0x000000001b00720c */ /* 0x000fe40003f61070 */
[C---:B------:R-:W-:Y:S02]  /*0350*/  ISETP.GE.U32.AND.EX P2, PT, R11.reuse, RZ, PT, P2 ;  /* 0x000000ff0b00720c */ /* 0x040fe40003f46120 */
[----:B------:R-:W-:Y:S02]  /*0360*/  PRMT R6, RZ, 0x7610, R6 ;  /* 0x00007610ff067816 */ /* 0x000fe40000000006 */
[----:B------:R-:W-:Y:S02]  /*0370*/  @P1 LEA.HI.X R17, R10, R13, R7, 0x1, P5 ;  /* 0x0000000d0a111211 */ /* 0x000fe400028f0c07 */
[----:B------:R-:W-:Y:S02]  /*0380*/  ISETP.LT.AND.EX P2, PT, R11, R2, !P2, P3 ;  /* 0x000000020b00720c */ /* 0x000fe40005741330 */
[----:B------:R-:W-:Y:S01]  /*0390*/  @P0 LEA R20, P5, R29, R12, 0x1 ;  /* 0x0000000c1d140211 */ /* 0x000fe200078a08ff */
[----:B------:R1:W3:Y:S01]  /*03a0*/  @P1 LDG.E.U16 R6, [R16.64] ;  /* 0x0000000410061981 */ /* 0x0002e2000c1e1500 */
[----:B------:R-:W-:-:S02]  /*03b0*/  PRMT R26, RZ, 0x7610, R26 ;  /* 0x00007610ff1a7816 */ /* 0x000fc4000000001a */
[----:B------:R-:W-:Y:S02]  /*03c0*/  @P0 LEA.HI.X R21, R29, R13, R23, 0x1, P5 ;  /* 0x0000000d1d150211 */ /* 0x000fe400028f0c17 */
[----:B------:R-:W-:-:S03]  /*03d0*/  PRMT R24, RZ, 0x7610, R24 ;  /* 0x00007610ff187816 */ /* 0x000fc60000000018 */
[----:B------:R4:W5:Y:S01]  /*03e0*/  @P0 LDG.E.U16 R26, [R20.64] ;  /* 0x00000004141a0981 */ /* 0x000962000c1e1500 */
[----:B-1----:R-:W-:-:S04]  /*03f0*/  @P4 LEA R16, P3, R25, R12, 0x1 ;  /* 0x0000000c19104211 */ /* 0x002fc800078608ff */
[----:B------:R-:W-:Y:S02]  /*0400*/  @P4 LEA.HI.X R17, R25, R13, R5, 0x1, P3 ;  /* 0x0000000d19114211 */ /* 0x000fe400018f0c05 */
[----:B0-----:R-:W-:-:S03]  /*0410*/  @P2 LEA R18, P3, R27, R12, 0x1 ;  /* 0x0000000c1b122211 */ /* 0x001fc600078608ff */
[----:B------:R0:W5:Y:S01]  /*0420*/  @P4 LDG.E.U16 R24, [R16.64] ;  /* 0x0000000410184981 */ /* 0x000162000c1e1500 */
[----:B------:R-:W-:Y:S02]  /*0430*/  PRMT R28, RZ, 0x7610, R28 ;  /* 0x00007610ff1c7816 */ /* 0x000fe4000000001c */
[----:B------:R-:W-:-:S05]  /*0440*/  @P2 LEA.HI.X R19, R27, R13, R11, 0x1, P3 ;  /* 0x0000000d1b132211 */ /* 0x000fca00018f0c0b */
[----:B------:R1:W5:Y:S01]  /*0450*/  @P2 LDG.E.U16 R28, [R18.64] ;  /* 0x00000004121c2981 */ /* 0x000362000c1e1500 */
[----:B----4-:R-:W-:-:S04]  /*0460*/  @P1 LEA R20, P3, R10, R14, 0x1 ;  /* 0x0000000e0a141211 */ /* 0x010fc800078608ff */
[----:B------:R-:W-:Y:S02]  /*0470*/  @P1 LEA.HI.X R21, R10, R15, R7, 0x1, P3 ;  /* 0x0000000f0a151211 */ /* 0x000fe400018f0c07 */
[----:B0-----:R-:W-:-:S04]  /*0480*/  @P4 LEA R16, P3, R25, R14, 0x1 ;  /* 0x0000000e19104211 */ /* 0x001fc800078608ff */
[----:B------:R-:W-:Y:S02]  /*0490*/  @P4 LEA.HI.X R17, R25, R15, R5, 0x1, P3 ;  /* 0x0000000f19114211 */ /* 0x000fe400018f0c05 */
[----:B--2---:R-:W-:-:S05]  /*04a0*/  PRMT R22, RZ, 0x5410, R22 ;  /* 0x00005410ff167816 */ /* 0x004fca0000000016 */
[----:B-1----:R-:W-:-:S06]  /*04b0*/  FMUL.FTZ R18, R22, c[0x0][0xdb8] ;  /* 0x00036e0016127a20 */ /* 0x002fcc0000410000 */
[----:B------:R-:W0:Y:S01]  /*04c0*/  MUFU.RCP R18, R18 ;  /* 0x0000001200127308 */ /* 0x000e220000001000 */
[----:B------:R-:W-:-:S04]  /*04d0*/  @P0 LEA R22, P5, R29, R14, 0x1 ;  /* 0x0000000e1d160211 */ /* 0x000fc800078a08ff */
[----:B------:R-:W-:Y:S02]  /*04e0*/  @P0 LEA.HI.X R23, R29, R15, R23, 0x1, P5 ;  /* 0x0000000f1d170211 */ /* 0x000fe400028f0c17 */
[----:B---3--:R-:W-:Y:S02]  /*04f0*/  PRMT R7, RZ, 0x5410, R6 ;  /* 0x00005410ff077816 */ /* 0x008fe40000000006 */
[----:B------:R-:W-:-:S03]  /*0500*/  @P2 LEA R6, P5, R27, R14, 0x1 ;  /* 0x0000000e1b062211 */ /* 0x000fc600078a08ff */
[----:B0-----:R-:W-:Y:S01]  /*0510*/  FMUL.FTZ R10, R7, R18 ;  /* 0x00000012070a7220 */ /* 0x001fe20000410000 */
[----:B------:R-:W-:Y:S02]  /*0520*/  @P2 LEA.HI.X R7, R27, R15, R11, 0x1, P5 ;  /* 0x0000000f1b072211 */ /* 0x000fe400028f0c0b */
[----:B-----5:R-:W-:-:S05]  /*0530*/  PRMT R5, RZ, 0x5410, R26 ;  /* 0x00005410ff057816 */ /* 0x020fca000000001a */
[----:B------:R-:W-:Y:S01]  /*0540*/  FMUL.FTZ R5, R5, R18 ;  /* 0x0000001205057220 */ /* 0x000fe20000410000 */
[----:B------:R-:W-:-:S04]  /*0550*/  PRMT R11, RZ, 0x5410, R24 ;  /* 0x00005410ff0b7816 */ /* 0x000fc80000000018 */
[----:B------:R-:W-:Y:S01]  /*0560*/  F2FP.BF16.PACK_AB R19, RZ, R5 ;  /* 0x00000005ff13723e */ /* 0x000fe200000010ff */
[----:B------:R-:W-:Y:S01]  /*0570*/  FMUL.FTZ R11, R11, R18 ;  /* 0x000000120b0b7220 */ /* 0x000fe20000410000 */
[----:B------:R-:W-:-:S04]  /*0580*/  PRMT R5, RZ, 0x5410, R28 ;  /* 0x00005410ff057816 */ /* 0x000fc8000000001c */
[----:B------:R-:W-:Y:S01]  /*0590*/  F2FP.BF16.PACK_AB R11, RZ, R11 ;  /* 0x0000000bff0b723e */ /* 0x000fe200000010ff */
[----:B------:R-:W-:-:S03]  /*05a0*/  FMUL.FTZ R5, R5, R18 ;  /* 0x0000001205057220 */ /* 0x000fc60000410000 */
[----:B------:R-:W-:Y:S01]  /*05b0*/  PRMT R18, R11, 0x7610, R18 ;  /* 0x000076100b127816 */ /* 0x000fe20000000012 */
[----:B------:R-:W-:Y:S01]  /*05c0*/  IMAD.MOV.U32 R11, RZ, RZ, c[0x0][0x0] ;  /* 0x00000000ff0b7624 */ /* 0x000fe200078e00ff */
[----:B------:R-:W-:Y:S02]  /*05d0*/  F2FP.BF16.PACK_AB R10, RZ, R10 ;  /* 0x0000000aff0a723e */ /* 0x000fe400000010ff */
[----:B------:R-:W-:Y:S01]  /*05e0*/  F2FP.BF16.PACK_AB R5, RZ, R5 ;  /* 0x00000005ff05723e */ /* 0x000fe200000010ff */
[----:B------:R-:W-:Y:S02]  /*05f0*/  IMAD.WIDE.U32 R8, R11, 0x4, R8 ;  /* 0x000000040b087825 */ /* 0x000fe400078e0008 */
[----:B------:R0:W-:Y:S04]  /*0600*/  @P1 STG.E.U16 [R20.64], R10 ;  /* 0x0000000a14001986 */ /* 0x0001e8000c101504 */
[----:B------:R0:W-:Y:S01]  /*0610*/  @P0 STG.E.U16 [R22.64], R19 ;  /* 0x0000001316000986 */ /* 0x0001e2000c101504 */
[----:B------:R-:W-:-:S03]  /*0620*/  ISETP.GE.U32.AND P0, PT, R8, 0x10000, PT ;  /* 0x000100000800780c */ /* 0x000fc60003f06070 */
[----:B------:R0:W-:Y:S01]  /*0630*/  @P4 STG.E.U16 [R16.64], R18 ;  /* 0x0000001210004986 */ /* 0x0001e2000c101504 */
[----:B------:R-:W-:-:S03]  /*0640*/  ISETP.LT.U32.AND P1, PT, R8, R0, PT ;  /* 0x000000000800720c */ /* 0x000fc60003f21070 */
[----:B------:R0:W-:Y:S01]  /*0650*/  @P2 STG.E.U16 [R6.64], R5 ;  /* 0x0000000506002986 */ /* 0x0001e2000c101504 */
[C---:B------:R-:W-:Y:S02]  /*0660*/  ISETP.GE.U32.AND.EX P0, PT, R9.reuse, RZ, PT, P0 ;  /* 0x000000ff0900720c */ /* 0x040fe40003f06100 */
[----:B------:R-:W-:-:S13]  /*0670*/  ISETP.LT.AND.EX P1, PT, R9, R2, PT, P1 ;  /* 0x000000020900720c */ /* 0x000fda0003f21310 */
[----:B0-----:R-:W-:Y:S05]  /*0680*/  @!P0 BRA P1, `(.L_x_1) ;  /* 0xfffffb1000008947 */ /* 0x001fea000083ffff */
[----:B------:R-:W-:Y:S05]  /*0690*/  EXIT ;  /* 0x000000000000794d */ /* 0x000fea0003800000 */
.L_x_0:
[----:B------:R-:W0:Y:S02]  /*06a0*/  S2R R3, SR_TID.X ;  /* 0x0000000000037919 */ /* 0x000e240000002100 */
[----:B0-----:R-:W-:-:S05]  /*06b0*/  IMAD.WIDE.U32 R4, R3, 0x4, RZ ;  /* 0x0000000403047825 */ /* 0x001fca00078e00ff */
[----:B------:R-:W-:-:S04]  /*06c0*/  ISETP.GE.U32.AND P0, PT, R4, R0, PT ;  /* 0x000000000400720c */ /* 0x000fc80003f06070 */
[----:B------:R-:W-:-:S04]  /*06d0*/  ISETP.GE.AND.EX P0, PT, R5, R2, PT, P0 ;  /* 0x000000020500720c */ /* 0x000fc80003f06300 */
[----:B------:R-:W-:-:S13]  /*06e0*/  ISETP.GT.U32.OR P0, PT, R3, 0x3fff, P0 ;  /* 0x00003fff0300780c */ /* 0x000fda0000704470 */
[----:B------:R-:W-:Y:S05]  /*06f0*/  @P0 EXIT ;  /* 0x000000000000094d */ /* 0x000fea0003800000 */
[----:B------:R-:W-:Y:S02]  /*0700*/  IMAD.MOV.U32 R8, RZ, RZ, RZ ;  /* 0x000000ffff087224 */ /* 0x000fe400078e00ff */
[----:B------:R-:W-:Y:S02]  /*0710*/  IMAD.MOV.U32 R4, RZ, RZ, c[0x0][0xdb0] ;  /* 0x00036c00ff047624 */ /* 0x000fe400078e00ff */
[----:B------:R-:W-:-:S05]  /*0720*/  IMAD.MOV.U32 R5, RZ, RZ, c[0x0][0xdb4] ;  /* 0x00036d00ff057624 */ /* 0x000fca00078e00ff */
.L_x_2:
[----:B------:R-:W2:Y:S01]  /*0730*/  LDG.E.U16 R10, [R4.64] ;  /* 0x00000004040a7981 */ /* 0x000ea2000c1e1500 */
[C---:B------:R-:W-:Y:S01]  /*0740*/  IMAD.SHL.U32 R19, R3.reuse, 0x8, RZ ;  /* 0x0000000803137824 */ /* 0x040fe200078e00ff */
[----:B------:R-:W-:-:S04]  /*0750*/  SHF.L.U64.HI R9, R3, 0x3, R8 ;  /* 0x0000000303097819 */ /* 0x000fc80000010208 */
[----:B------:R-:W-:-:S05]  /*0760*/  IADD3 R6, P0, R12, R19, RZ ;  /* 0x000000130c067210 */ /* 0x000fca0007f1e0ff */
[----:B------:R-:W-:-:S06]  /*0770*/  IMAD.X R7, R13, 0x1, R9, P0 ;  /* 0x000000010d077824 */ /* 0x000fcc00000e0609 */
[----:B------:R-:W3:Y:S01]  /*0780*/  LDG.E.64 R6, [R6.64] ;  /* 0x0000000406067981 */ /* 0x000ee2000c1e1b00 */
[----:B--2---:R-:W-:-:S05]  /*0790*/  PRMT R10, RZ, 0x5410, R10 ;  /* 0x00005410ff0a7816 */ /* 0x004fca000000000a */
[----:B------:R-:W-:-:S04]  /*07a0*/  FMUL.FTZ R10, R10, c[0x0][0xdb8] ;  /* 0x00036e000a0a7a20 */ /* 0x000fc80000410000 */
[----:B------:R0:W1:Y:S01]  /*07b0*/  MUFU.RCP R18, R10 ;  /* 0x0000000a00127308 */ /* 0x0000620000001000 */
[--C-:B---3--:R-:W-:Y:S02]  /*07c0*/  PRMT R17, RZ, 0x5410, R7.reuse ;  /* 0x00005410ff117816 */ /* 0x108fe40000000007 */
[--C-:B0-----:R-:W-:Y:S02]  /*07d0*/  PRMT R10, RZ, 0x5410, R6.reuse ;  /* 0x00005410ff0a7816 */ /* 0x101fe40000000006 */
[----:B------:R-:W-:Y:S02]  /*07e0*/  PRMT R6, RZ, 0x7610, R6 ;  /* 0x00007610ff067816 */ /* 0x000fe40000000006 */
[----:B------:R-:W-:Y:S01]  /*07f0*/  PRMT R7, RZ, 0x7610, R7 ;  /* 0x00007610ff077816 */ /* 0x000fe20000000007 */
[-C--:B-1----:R-:W-:Y:S02]  /*0800*/  FMUL.FTZ R11, R10, R18.reuse ;  /* 0x000000120a0b7220 */ /* 0x082fe40000410000 */
[-C--:B------:R-:W-:Y:S01]  /*0810*/  FMUL.FTZ R16, R6, R18.reuse ;  /* 0x0000001206107220 */ /* 0x080fe20000410000 */
[----:B------:R-:W-:Y:S01]  /*0820*/  IADD3 R6, P0, R14, R19, RZ ;  /* 0x000000130e067210 */ /* 0x000fe20007f1e0ff */
[----:B------:R-:W-:-:S02]  /*0830*/  FMUL.FTZ R17, R17, R18 ;  /* 0x0000001211117220 */ /* 0x000fc40000410000 */
[----:B------:R-:W-:Y:S01]  /*0840*/  FMUL.FTZ R18, R7, R18 ;  /* 0x0000001207127220 */ /* 0x000fe20000410000 */
[----:B------:R-:W-:Y:S01]  /*0850*/  F2FP.BF16.PACK_AB R16, R16, R11 ;  /* 0x0000000b1010723e */ /* 0x000fe200000010ff */
[----:B------:R-:W-:Y:S01]  /*0860*/  IMAD.X R7, R15, 0x1, R9, P0 ;  /* 0x000000010f077824 */ /* 0x000fe200000e0609 */
[----:B------:R-:W-:Y:S02]  /*0870*/  IADD3 R3, P0, R3, c[0x0][0x0], RZ ;  /* 0x0000000003037a10 */ /* 0x000fe40007f1e0ff */
[----:B------:R-:W-:Y:S02]  /*0880*/  F2FP.BF16.PACK_AB R17, R18, R17 ;  /* 0x000000111211723e */ /* 0x000fe400000010ff */
[C---:B------:R-:W-:Y:S01]  /*0890*/  ISETP.LT.U32.AND P1, PT, R3.reuse, 0x4000, PT ;  /* 0x000040000300780c */ /* 0x040fe20003f21070 */
[----:B------:R-:W-:Y:S02]  /*08a0*/  IMAD.SHL.U32 R9, R3, 0x4, RZ ;  /* 0x0000000403097824 */ /* 0x000fe400078e00ff */
[----:B------:R-:W-:Y:S01]  /*08b0*/  IMAD.X R8, RZ, RZ, R8, P0 ;  /* 0x000000ffff087224 */ /* 0x000fe200000e0608 */
[----:B------:R0:W-:Y:S02]  /*08c0*/  STG.E.64 [R6.64], R16 ;  /* 0x0000001006007986 */ /* 0x0001e4000c101b04 */
[----:B------:R-:W-:-:S02]  /*08d0*/  ISETP.GE.U32.AND P0, PT, R9, R0, PT ;  /* 0x000000000900720c */ /* 0x000fc40003f06070 */
[----:B------:R-:W-:Y:S02]  /*08e0*/  SHF.L.U64.HI R9, R3, 0x2, R8 ;  /* 0x0000000203097819 */ /* 0x000fe40000010208 */
[----:B------:R-:W-:Y:S02]  /*08f0*/  ISETP.LT.U32.AND.EX P1, PT, R8, RZ, PT, P1 ;  /* 0x000000ff0800720c */ /* 0x000fe40003f21110 */
[----:B------:R-:W-:-:S13]  /*0900*/  ISETP.GE.AND.EX P0, PT, R9, R2, PT, P0 ;  /* 0x000000020900720c */ /* 0x000fda0003f06300 */
[----:B0-----:R-:W-:Y:S05]  /*0910*/  @!P0 BRA P1, `(.L_x_2) ;  /* 0xfffffe1000008947 */ /* 0x001fea000083ffff */
[----:B------:R-:W-:Y:S05]  /*0920*/  EXIT ;  /* 0x000000000000794d */ /* 0x000fea0003800000 */
.L_x_3:
[----:B------:R-:W-:-:S00]  /*0930*/  BRA `(.L_x_3) ;  /* 0xfffffff000007947 */ /* 0x000fc0000383ffff */
[----:B------:R-:W-:-:S00]  /*0940*/  NOP ;  /* 0x0000000000007918 */ /* 0x000fc00000000000 */
        /* <DEDUP_REMOVED lines=11> */
.L_x_508:


//--------------------- .text._ZN2at6native63_GLOBAL__N__862fb238_30_ForeachBinaryOpScalarTensor_cu_64fe0ca525multi_tensor_apply_kernelINS1_18TensorListMetadataILi2EEENS1_27BinaryOpScalarTensorFunctorIN3c104HalfELi2ELi1ELi1EEEJSt7dividesIfEPS7_fEEEvT_T0_DpT1_ --------------------------
	.section	.text._ZN2at6native63_GLOBAL__N__862fb238_30_ForeachBinaryOpScalarTensor_cu_64fe0ca525multi_tensor_apply_kernelINS1_18TensorListMetadataILi2EEENS1_27BinaryOpScalarTensorFunctorIN3c104HalfELi2ELi1ELi1EEEJSt7dividesIfEPS7_fEEEvT_T0_DpT1_,"ax",@progbits
	.sectioninfo	@"SHI_REGISTERS=32"
	.align	128
.text._ZN2at6native63_GLOBAL__N__862fb238_30_ForeachBinaryOpScalarTensor_cu_64fe0ca525multi_tensor_apply_kernelINS1_18TensorListMetadataILi2EEENS1_27BinaryOpScalarTensorFunctorIN3c104HalfELi2ELi1ELi1EEEJSt7dividesIfEPS7_fEEEvT_T0_DpT1_:
        .type           _ZN2at6native63_GLOBAL__N__862fb238_30_ForeachBinaryOpScalarTensor_cu_64fe0ca525multi_tensor_apply_kernelINS1_18TensorListMetadataILi2EEENS1_27BinaryOpScalarTensorFunctorIN3c104HalfELi2ELi1ELi1EEEJSt7dividesIfEPS7_fEEEvT_T0_DpT1_,@function
        .size           _ZN2at6native63_GLOBAL__N__862fb238_30_ForeachBinaryOpScalarTensor_cu_64fe0ca525multi_tensor_apply_kernelINS1_18TensorListMetadataILi2EEENS1_27BinaryOpScalarTensorFunctorIN3c104HalfELi2ELi1ELi1EEEJSt7dividesIfEPS7_fEEEvT_T0_DpT1_,(.L_x_509 - _ZN2at6native63_GLOBAL__N__862fb238_30_ForeachBinaryOpScalarTensor_cu_64fe0ca525multi_tensor_apply_kernelINS1_18TensorListMetadataILi2EEENS1_27BinaryOpScalarTensorFunctorIN3c104HalfELi2ELi1ELi1EEEJSt7dividesIfEPS7_fEEEvT_T0_DpT1_)
        .other          _ZN2at6native63_GLOBAL__N__862fb238_30_ForeachBinaryOpScalarTensor_cu_64fe0ca525multi_tensor_apply_kernelINS1_18TensorListMetadataILi2EEENS1_27BinaryOpScalarTensorFunctorIN3c104HalfELi2ELi1ELi1EEEJSt7dividesIfEPS7_fEEEvT_T0_DpT1_,@"STO_CUDA_ENTRY STV_DEFAULT"
_ZN2at6native63_GLOBAL__N__862fb238_30_ForeachBinaryOpScalarTensor_cu_64fe0ca525multi_tensor_apply_kernelINS1_18TensorListMetadataILi2EEENS1_27BinaryOpScalarTensorFunctorIN3c104HalfELi2ELi1ELi1EEEJSt7dividesIfEPS7_fEEEvT_T0_DpT1_:
        /* <DEDUP_REMOVED lines=24> */
[----:B------:R-:W-:Y:S02]  /*0180*/  IMAD.MOV.U32 R4, RZ, RZ, c[0x0][0x0] ;  /* 0x00000000ff047624 */ /* 0x000fe400078e00ff */
[----:B------:R-:W-:Y:S02]  /*0190*/  IMAD.MOV.U32 R6, RZ, RZ, RZ ;  /* 0x000000ffff067224 */ /* 0x000fe400078e00ff */
[----:B------:R-:W-:-:S03]  /*01a0*/  IMAD.MOV.U32 R9, RZ, RZ, RZ ;  /* 0x000000ffff097224 */ /* 0x000fc600078e00ff */
.L_x_5:
[----:B0-----:R-:W-:Y:S01]  /*01b0*/  IADD3 R10, P0, R3, R6, RZ ;  /* 0x00000006030a7210 */ /* 0x001fe20007f1e0ff */
[----:B------:R-:W-:Y:S02]  /*01c0*/  IMAD R25, R4, 0x3, RZ ;  /* 0x0000000304197824 */ /* 0x000fe400078e02ff */
[----:B------:R-:W-:Y:S01]  /*01d0*/  IMAD.MOV.U32 R18, RZ, RZ, c[0x0][0xdb0] ;  /* 0x00036c00ff127624 */ /* 0x000fe200078e00ff */
[C---:B------:R-:W-:Y:S01]  /*01e0*/  ISETP.GE.U32.AND P1, PT, R10.reuse, 0x10000, PT ;  /* 0x000100000a00780c */ /* 0x040fe20003f26070 */
[----:B------:R-:W-:Y:S01]  /*01f0*/  IMAD.X R5, RZ, RZ, R9, P0 ;  /* 0x000000ffff057224 */ /* 0x000fe200000e0609 */
[C---:B------:R-:W-:Y:S01]  /*0200*/  IADD3 R23, P3, R10.reuse, c[0x0][0x0], RZ ;  /* 0x000000000a177a10 */ /* 0x040fe20007f7e0ff */
[----:B------:R-:W-:Y:S01]  /*0210*/  IMAD.MOV.U32 R19, RZ, RZ, c[0x0][0xdb4] ;  /* 0x00036d00ff137624 */ /* 0x000fe200078e00ff */
[----:B------:R-:W-:-:S02]  /*0220*/  ISETP.LT.U32.AND P0, PT, R10, R0, PT ;  /* 0x000000000a00720c */ /* 0x000fc40003f01070 */
[----:B------:R-:W-:Y:S01]  /*0230*/  ISETP.GE.U32.AND.EX P1, PT, R5, RZ, PT, P1 ;  /* 0x000000ff0500720c */ /* 0x000fe20003f26110 */
[--C-:B------:R-:W-:Y:S01]  /*0240*/  IMAD.X R7, RZ, RZ, R5.reuse, P3 ;  /* 0x000000ffff077224 */ /* 0x100fe200018e0605 */
[----:B------:R-:W-:Y:S01]  /*0250*/  LEA R29, P4, R4, R10, 0x1 ;  /* 0x0000000a041d7211 */ /* 0x000fe200078808ff */
[----:B------:R0:W2:Y:S01]  /*0260*/  LDG.E.U16 R22, [R18.64] ;  /* 0x0000000412167981 */ /* 0x0000a2000c1e1500 */
[----:B------:R-:W-:Y:S02]  /*0270*/  ISETP.GE.U32.AND P2, PT, R23, 0x10000, PT ;  /* 0x000100001700780c */ /* 0x000fe40003f46070 */
[----:B------:R-:W-:Y:S01]  /*0280*/  ISETP.LT.AND.EX P1, PT, R5, R2, !P1, P0 ;  /* 0x000000020500720c */ /* 0x000fe20004f21300 */
[----:B------:R-:W-:Y:S01]  /*0290*/  IMAD.X R27, RZ, RZ, R5, P4 ;  /* 0x000000ffff1b7224 */ /* 0x000fe200020e0605 */
[----:B------:R-:W-:Y:S02]  /*02a0*/  IADD3 R25, P5, R25, R10, RZ ;  /* 0x0000000a19197210 */ /* 0x000fe40007fbe0ff */
[----:B------:R-:W-:-:S02]  /*02b0*/  ISETP.LT.U32.AND P0, PT, R23, R0, PT ;  /* 0x000000001700720c */ /* 0x000fc40003f01070 */
[----:B------:R-:W-:Y:S02]  /*02c0*/  ISETP.GE.U32.AND.EX P2, PT, R7, RZ, PT, P2 ;  /* 0x000000ff0700720c */ /* 0x000fe40003f46120 */
[----:B------:R-:W-:Y:S01]  /*02d0*/  ISETP.GE.U32.AND P3, PT, R29, 0x10000, PT ;  /* 0x000100001d00780c */ /* 0x000fe20003f66070 */
[----:B------:R-:W-:Y:S01]  /*02e0*/  IMAD.X R11, RZ, RZ, R5, P5 ;  /* 0x000000ffff0b7224 */ /* 0x000fe200028e0605 */
[----:B------:R-:W-:Y:S02]  /*02f0*/  ISETP.LT.AND.EX P0, PT, R7, R2, !P2, P0 ;  /* 0x000000020700720c */ /* 0x000fe40005701300 */
[----:B------:R-:W-:Y:S02]  /*0300*/  ISETP.LT.U32.AND P4, PT, R29, R0, PT ;  /* 0x000000001d00720c */ /* 0x000fe40003f81070 */
[----:B------:R-:W-:Y:S02]  /*0310*/  ISETP.GE.U32.AND.EX P3, PT, R27, RZ, PT, P3 ;  /* 0x000000ff1b00720c */ /* 0x000fe40003f66130 */
[----:B------:R-:W-:-:S02]  /*0320*/  ISETP.GE.U32.AND P2, PT, R25, 0x10000, PT ;  /* 0x000100001900780c */ /* 0x000fc40003f46070 */
[----:B------:R-:W-:Y:S02]  /*0330*/  ISETP.LT.AND.EX P4, PT, R27, R2, !P3, P4 ;  /* 0x000000021b00720c */ /* 0x000fe40005f81340 */
[----:B------:R-:W-:Y:S02]  /*0340*/  ISETP.LT.U32.AND P3, PT, R25, R0, PT ;  /* 0x000000001900720c */ /* 0x000fe40003f61070 */
[C---:B------:R-:W-:Y:S02]  /*0350*/  ISETP.GE.U32.AND.EX P2, PT, R11.reuse, RZ, PT, P2 ;  /* 0x000000ff0b00720c */ /* 0x040fe40003f46120 */
[----:B------:R-:W-:Y:S02]  /*0360*/  @P1 LEA R16, P5, R10, R12, 0x1 ;  /* 0x0000000c0a101211 */ /* 0x000fe400078a08ff */
[----:B------:R-:W-:Y:S02]  /*0370*/  ISETP.LT.AND.EX P2, PT, R11, R2, !P2, P3 ;  /* 0x000000020b00720c */ /* 0x000fe40005741330 */
[----:B------:R-:W-:-:S02]  /*0380*/  PRMT R8, RZ, 0x7610, R8 ;  /* 0x00007610ff087816 */ /* 0x000fc40000000008 */
[-C--:B------:R-:W-:Y:S02]  /*0390*/  @P1 LEA.HI.X R17, R10, R13.reuse, R5, 0x1, P5 ;  /* 0x0000000d0a111211 */ /* 0x080fe400028f0c05 */
[C---:B------:R-:W-:Y:S02]  /*03a0*/  @P0 LEA R20, P5, R23.reuse, R12, 0x1 ;  /* 0x0000000c17140211 */ /* 0x040fe400078a08ff */
[----:B------:R-:W-:Y:S01]  /*03b0*/  PRMT R26, RZ, 0x7610, R26 ;  /* 0x00007610ff1a7816 */ /* 0x000fe2000000001a */
[----:B------:R1:W3:Y:S01]  /*03c0*/  @P1 LDG.E.U16 R8, [R16.64] ;  /* 0x0000000410081981 */ /* 0x0002e2000c1e1500 */
[----:B------:R-:W-:Y:S02]  /*03d0*/  @P0 LEA.HI.X R21, R23, R13, R7, 0x1, P5 ;  /* 0x0000000d17150211 */ /* 0x000fe400028f0c07 */
[----:B------:R-:W-:-:S03]  /*03e0*/  PRMT R24, RZ, 0x7610, R24 ;  /* 0x00007610ff187816 */ /* 0x000fc60000000018 */
[----:B------:R4:W5:Y:S01]  /*03f0*/  @P0 LDG.E.U16 R26, [R20.64] ;  /* 0x00000004141a0981 */ /* 0x000962000c1e1500 */
[----:B-1----:R-:W-:-:S04]  /*0400*/  @P4 LEA R16, P3, R29, R12, 0x1 ;  /* 0x0000000c1d104211 */ /* 0x002fc800078608ff */
[-C--:B------:R-:W-:Y:S02]  /*0410*/  @P4 LEA.HI.X R17, R29, R13.reuse, R27, 0x1, P3 ;  /* 0x0000000d1d114211 */ /* 0x080fe400018f0c1b */
[C---:B0-----:R-:W-:Y:S02]  /*0420*/  @P2 LEA R18, P3, R25.reuse, R12, 0x1 ;  /* 0x0000000c19122211 */ /* 0x041fe400078608ff */
[----:B------:R-:W-:Y:S01]  /*0430*/  PRMT R28, RZ, 0x7610, R28 ;  /* 0x00007610ff1c7816 */ /* 0x000fe2000000001c */
[----:B------:R0:W5:Y:S01]  /*0440*/  @P4 LDG.E.U16 R24, [R16.64] ;  /* 0x0000000410184981 */ /* 0x000162000c1e1500 */
[----:B------:R-:W-:-:S05]  /*0450*/  @P2 LEA.HI.X R19, R25, R13, R11, 0x1, P3 ;  /* 0x0000000d19132211 */ /* 0x000fca00018f0c0b */
[----:B------:R1:W5:Y:S01]  /*0460*/  @P2 LDG.E.U16 R28, [R18.64] ;  /* 0x00000004121c2981 */ /* 0x000362000c1e1500 */
[----:B----4-:R-:W-:-:S04]  /*0470*/  @P1 LEA R20, P5, R10, R14, 0x1 ;  /* 0x0000000e0a141211 */ /* 0x010fc800078a08ff */
[----:B------:R-:W-:Y:S02]  /*0480*/  @P1 LEA.HI.X R21, R10, R15, R5, 0x1, P5 ;  /* 0x0000000f0a151211 */ /* 0x000fe400028f0c05 */
[----:B0-----:R-:W-:-:S04]  /*0490*/  @P4 LEA R16, P5, R29, R14, 0x1 ;  /* 0x0000000e1d104211 */ /* 0x001fc800078a08ff */
[----:B------:R-:W-:Y:S01]  /*04a0*/  @P4 LEA.HI.X R17, R29, R15, R27, 0x1, P5 ;  /* 0x0000000f1d114211 */ /* 0x000fe200028f0c1b */
[----:B--2---:R-:W-:-:S05]  /*04b0*/  HADD2.F32 R22, -RZ, R22.H0_H0 ;  /* 0x20000016ff167230 */ /* 0x004fca0000004100 */
[----:B-1----:R-:W-:-:S06]  /*04c0*/  FMUL.FTZ R18, R22, c[0x0][0xdb8] ;  /* 0x00036e0016127a20 */ /* 0x002fcc0000410000 */
[----:B------:R-:W0:Y:S01]  /*04d0*/  MUFU.RCP R18, R18 ;  /* 0x0000001200127308 */ /* 0x000e220000001000 */
[----:B------:R-:W-:-:S04]  /*04e0*/  @P0 LEA R22, P3, R23, R14, 0x1 ;  /* 0x0000000e17160211 */ /* 0x000fc800078608ff */
[----:B------:R-:W-:Y:S02]  /*04f0*/  @P0 LEA.HI.X R23, R23, R15, R7, 0x1, P3 ;  /* 0x0000000f17170211 */ /* 0x000fe400018f0c07 */
[----:B------:R-:W-:Y:S01]  /*0500*/  @P2 LEA R10, P3, R25, R14, 0x1 ;  /* 0x0000000e190a2211 */ /* 0x000fe200078608ff */
[----:B---3--:R-:W-:Y:S02]  /*0510*/  HADD2.F32 R8, -RZ, R8.H0_H0 ;  /* 0x20000008ff087230 */ /* 0x008fe40000004100 */
[----:B-----5:R-:W-:-:S03]  /*0520*/  HADD2.F32 R5, -RZ, R26.H0_H0 ;  /* 0x2000001aff057230 */ /* 0x020fc60000004100 */
[-C--:B0-----:R-:W-:Y:S02]  /*0530*/  FMUL.FTZ R8, R8, R18.reuse ;  /* 0x0000001208087220 */ /* 0x081fe40000410000 */
[----:B------:R-:W-:Y:S01]  /*0540*/  FMUL.FTZ R5, R5, R18 ;  /* 0x0000001205057220 */ /* 0x000fe20000410000 */
[----:B------:R-:W-:-:S04]  /*0550*/  HADD2.F32 R7, -RZ, R24.H0_H0 ;  /* 0x20000018ff077230 */ /* 0x000fc80000004100 */
[----:B------:R-:W-:Y:S01]  /*0560*/  F2FP.PACK_AB R5, RZ, R5 ;  /* 0x00000005ff05723e */ /* 0x000fe200000000ff */
[----:B------:R-:W-:Y:S01]  /*0570*/  HADD2.F32 R19, -RZ, R28.H0_H0 ;  /* 0x2000001cff137230 */ /* 0x000fe20000004100 */
[----:B------:R-:W-:Y:S01]  /*0580*/  FMUL.FTZ R7, R7, R18 ;  /* 0x0000001207077220 */ /* 0x000fe20000410000 */
[----:B------:R-:W-:-:S03]  /*0590*/  F2FP.PACK_AB R8, RZ, R8 ;  /* 0x00000008ff08723e */ /* 0x000fc600000000ff */
[----:B------:R-:W-:Y:S01]  /*05a0*/  FMUL.FTZ R19, R19, R18 ;  /* 0x0000001213137220 */ /* 0x000fe20000410000 */
[----:B------:R-:W-:Y:S02]  /*05b0*/  PRMT R18, R5, 0x7610, R18 ;  /* 0x0000761005127816 */ /* 0x000fe40000000012 */
[----:B------:R-:W-:Y:S01]  /*05c0*/  F2FP.PACK_AB R7, RZ, R7 ;  /* 0x00000007ff07723e */ /* 0x000fe200000000ff */
[----:B------:R-:W-:Y:S01]  /*05d0*/  @P1 STG.E.U16 [R20.64], R8 ;  /* 0x0000000814001986 */ /* 0x000fe2000c101504 */
[----:B------:R-:W-:-:S03]  /*05e0*/  IMAD.MOV.U32 R5, RZ, RZ, c[0x0][0x0] ;  /* 0x00000000ff057624 */ /* 0x000fc600078e00ff */
[----:B------:R-:W-:Y:S04]  /*05f0*/  @P0 STG.E.U16 [R22.64], R18 ;  /* 0x0000001216000986 */ /* 0x000fe8000c101504 */
[----:B------:R0:W-:Y:S01]  /*0600*/  @P4 STG.E.U16 [R16.64], R7 ;  /* 0x0000000710004986 */ /* 0x0001e2000c101504 */
[----:B------:R-:W-:Y:S02]  /*0610*/  @P2 LEA.HI.X R11, R25, R15, R11, 0x1, P3 ;  /* 0x0000000f190b2211 */ /* 0x000fe400018f0c0b */
[----:B------:R-:W-:Y:S01]  /*0620*/  F2FP.PACK_AB R19, RZ, R19 ;  /* 0x00000013ff13723e */ /* 0x000fe200000000ff */
[----:B0-----:R-:W-:-:S04]  /*0630*/  IMAD.MOV.U32 R7, RZ, RZ, R9 ;  /* 0x000000ffff077224 */ /* 0x001fc800078e0009 */
[----:B------:R-:W-:Y:S01]  /*0640*/  IMAD.WIDE.U32 R6, R5, 0x4, R6 ;  /* 0x0000000405067825 */ /* 0x000fe200078e0006 */
[----:B------:R0:W-:Y:S04]  /*0650*/  @P2 STG.E.U16 [R10.64], R19 ;  /* 0x000000130a002986 */ /* 0x0001e8000c101504 */
[C---:B------:R-:W-:Y:S02]  /*0660*/  ISETP.GE.U32.AND P0, PT, R6.reuse, 0x10000, PT ;  /* 0x000100000600780c */ /* 0x040fe40003f06070 */
[----:B------:R-:W-:Y:S02]  /*0670*/  ISETP.LT.U32.AND P1, PT, R6, R0, PT ;  /* 0x000000000600720c */ /* 0x000fe40003f21070 */
[C---:B------:R-:W-:Y:S02]  /*0680*/  ISETP.GE.U32.AND.EX P0, PT, R7.reuse, RZ, PT, P0 ;  /* 0x000000ff0700720c */ /* 0x040fe40003f06100 */
[----:B------:R-:W-:Y:S01]  /*0690*/  ISETP.LT.AND.EX P1, PT, R7, R2, PT, P1 ;  /* 0x000000020700720c */ /* 0x000fe20003f21310 */
[----:B------:R-:W-:-:S12]  /*06a0*/  IMAD.MOV.U32 R9, RZ, RZ, R7 ;  /* 0x000000ffff097224 */ /* 0x000fd800078e0007 */
[----:B0-----:R-:W-:Y:S05]  /*06b0*/  @!P0 BRA P1, `(.L_x_5) ;  /* 0xfffffaf000008947 */ /* 0x001fea000083ffff */
[----:B------:R-:W-:Y:S05]  /*06c0*/  EXIT ;  /* 0x000000000000794d */ /* 0x000fea0003800000 */
.L_x_4:
        /* <DEDUP_REMOVED lines=9> */
.L_x_6:
[----:B------:R-:W2:Y:S01]  /*0760*/  LDG.E.U16 R10, [R4.64] ;  /* 0x00000004040a7981 */ /* 0x000ea2000c1e1500 */
[C---:B------:R-:W-:Y:S01]  /*0770*/  IMAD.SHL.U32 R21, R3.reuse, 0x8, RZ ;  /* 0x0000000803157824 */ /* 0x040fe200078e00ff */
[----:B------:R-:W-:-:S04]  /*0780*/  SHF.L.U64.HI R9, R3, 0x3, R8 ;  /* 0x0000000303097819 */ /* 0x000fc80000010208 */
[----:B------:R-:W-:-:S05]  /*0790*/  IADD3 R6, P0, R12, R21, RZ ;  /* 0x000000150c067210 */ /* 0x000fca0007f1e0ff */
[----:B------:R-:W-:-:S06]  /*07a0*/  IMAD.X R7, R13, 0x1, R9, P0 ;  /* 0x000000010d077824 */ /* 0x000fcc00000e0609 */
[----:B------:R-:W3:Y:S01]  /*07b0*/  LDG.E.64 R6, [R6.64] ;  /* 0x0000000406067981 */ /* 0x000ee2000c1e1b00 */
[----:B--2---:R-:W-:-:S05]  /*07c0*/  HADD2.F32 R10, -RZ, R10.H0_H0 ;  /* 0x2000000aff0a7230 */ /* 0x004fca0000004100 */
[----:B------:R-:W-:-:S06]  /*07d0*/  FMUL.FTZ R11, R10, c[0x0][0xdb8] ;  /* 0x00036e000a0b7a20 */ /* 0x000fcc0000410000 */
[----:B------:R-:W0:Y:S01]  /*07e0*/  MUFU.RCP R11, R11 ;  /* 0x0000000b000b7308 */ /* 0x000e220000001000 */
[--C-:B---3--:R-:W-:Y:S02]  /*07f0*/  HADD2.F32 R10, -RZ, R6.reuse.H0_H0 ;  /* 0x20000006ff0a7230 */ /* 0x108fe40000004100 */
[----:B------:R-:W-:Y:S01]  /*0800*/  HADD2.F32 R16, -RZ, R6.H1_H1 ;  /* 0x30000006ff107230 */ /* 0x000fe20000004100 */
[----:B------:R-:W-:Y:S01]  /*0810*/  IADD3 R6, P0, R14, R21, RZ ;  /* 0x000000150e067210 */ /* 0x000fe20007f1e0ff */
[--C-:B------:R-:W-:Y:S02]  /*0820*/  HADD2.F32 R18, -RZ, R7.reuse.H0_H0 ;  /* 0x20000007ff127230 */ /* 0x100fe40000004100 */
[----:B------:R-:W-:Y:S02]  /*0830*/  HADD2.F32 R19, -RZ, R7.H1_H1 ;  /* 0x30000007ff137230 */ /* 0x000fe40000004100 */
[----:B------:R-:W-:Y:S01]  /*0840*/  IMAD.X R7, R15, 0x1, R9, P0 ;  /* 0x000000010f077824 */ /* 0x000fe200000e0609 */
[----:B------:R-:W-:Y:S01]  /*0850*/  IADD3 R3, P0, R3, c[0x0][0x0], RZ ;  /* 0x0000000003037a10 */ /* 0x000fe20007f1e0ff */
[----:B0-----:R-:W-:-:S02]  /*0860*/  FMUL.FTZ R10, R10, R11 ;  /* 0x0000000b0a0a7220 */ /* 0x001fc40000410000 */
[-C--:B------:R-:W-:Y:S01]  /*0870*/  FMUL.FTZ R17, R16, R11.reuse ;  /* 0x0000000b10117220 */ /* 0x080fe20000410000 */
[----:B------:R-:W-:Y:S01]  /*0880*/  ISETP.LT.U32.AND P1, PT, R3, 0x4000, PT ;  /* 0x000040000300780c */ /* 0x000fe20003f21070 */
[-C--:B------:R-:W-:Y:S02]  /*0890*/  FMUL.FTZ R18, R18, R11.reuse ;  /* 0x0000000b12127220 */ /* 0x080fe40000410000 */
[----:B------:R-:W-:Y:S01]  /*08a0*/  FMUL.FTZ R19, R19, R11 ;  /* 0x0000000b13137220 */ /* 0x000fe20000410000 */
[----:B------:R-:W-:Y:S01]  /*08b0*/  F2FP.PACK_AB R10, R17, R10 ;  /* 0x0000000a110a723e */ /* 0x000fe200000000ff */
[----:B------:R-:W-:Y:S02]  /*08c0*/  IMAD.SHL.U32 R9, R3, 0x4, RZ ;  /* 0x0000000403097824 */ /* 0x000fe400078e00ff */
[----:B------:R-:W-:Y:S01]  /*08d0*/  IMAD.X R8, RZ, RZ, R8, P0 ;  /* 0x000000ffff087224 */ /* 0x000fe200000e0608 */
[----:B------:R-:W-:Y:S02]  /*08e0*/  F2FP.PACK_AB R11, R19, R18 ;  /* 0x00000012130b723e */ /* 0x000fe400000000ff */
[----:B------:R-:W-:-:S02]  /*08f0*/  ISETP.GE.U32.AND P0, PT, R9, R0, PT ;  /* 0x000000000900720c */ /* 0x000fc40003f06070 */
[----:B------:R-:W-:Y:S01]  /*0900*/  SHF.L.U64.HI R9, R3, 0x2, R8 ;  /* 0x0000000203097819 */ /* 0x000fe20000010208 */
[----:B------:R0:W-:Y:S01]  /*0910*/  STG.E.64 [R6.64], R10 ;  /* 0x0000000a06007986 */ /* 0x0001e2000c101b04 */
[----:B------:R-:W-:Y:S02]  /*0920*/  ISETP.LT.U32.AND.EX P1, PT, R8, RZ, PT, P1 ;  /* 0x000000ff0800720c */ /* 0x000fe40003f21110 */
[----:B------:R-:W-:-:S13]  /*0930*/  ISETP.GE.AND.EX P0, PT, R9, R2, PT, P0 ;  /* 0x000000020900720c */ /* 0x000fda0003f06300 */
[----:B0-----:R-:W-:Y:S05]  /*0940*/  @!P0 BRA P1, `(.L_x_6) ;  /* 0xfffffe1000008947 */ /* 0x001fea000083ffff */
[----:B------:R-:W-:Y:S05]  /*0950*/  EXIT ;  /* 0x000000000000794d */ /* 0x000fea0003800000 */
.L_x_7:
        /* <DEDUP_REMOVED lines=10> */
.L_x_509:


//--------------------- .text._ZN2at6native63_GLOBAL__N__862fb238_30_ForeachBinaryOpScalarTensor_cu_64fe0ca525multi_tensor_apply_kernelINS1_18TensorListMetadataILi2EEENS1_27BinaryOpScalarTensorFunctorIbLi2ELi1ELi1EEEJSt7dividesIbEPbbEEEvT_T0_DpT1_ --------------------------
	.section	.text._ZN2at6native63_GLOBAL__N__862fb238_30_ForeachBinaryOpScalarTensor_cu_64fe0ca525multi_tensor_apply_kernelINS1_18TensorListMetadataILi2EEENS1_27BinaryOpScalarTensorFunctorIbLi2ELi1ELi1EEEJSt7dividesIbEPbbEEEvT_T0_DpT1_,"ax",@progbits
	.sectioninfo	@"SHI_REGISTERS=32"
	.align	128
.text._ZN2at6native63_GLOBAL__N__862fb238_30_ForeachBinaryOpScalarTensor_cu_64fe0ca525multi_tensor_apply_kernelINS1_18TensorListMetadataILi2EEENS1_27BinaryOpScalarTensorFunctorIbLi2ELi1ELi1EEEJSt7dividesIbEPbbEEEvT_T0_DpT1_:
        .type           _ZN2at6native63_GLOBAL__N__862fb238_30_ForeachBinaryOpScalarTensor_cu_64fe0ca525multi_tensor_apply_kernelINS1_18TensorListMetadataILi2EEENS1_27BinaryOpScalarTensorFunctorIbLi2ELi1ELi1EEEJSt7dividesIbEPbbEEEvT_T0_DpT1_,@function
        .size           _ZN2at6native63_GLOBAL__N__862fb238_30_ForeachBinaryOpScalarTensor_cu_64fe0ca525multi_tensor_apply_kernelINS1_18TensorListMetadataILi2EEENS1_27BinaryOpScalarTensorFunctorIbLi2ELi1ELi1EEEJSt7dividesIbEPbbEEEvT_T0_DpT1_,(.L_x_510 - _ZN2at6native63_GLOBAL__N__862fb238_30_ForeachBinaryOpScalarTensor_cu_64fe0ca525multi_tensor_apply_kernelINS1_18TensorListMetadataILi2EEENS1_27BinaryOpScalarTensorFunctorIbLi2ELi1ELi1EEEJSt7dividesIbEPbbEEEvT_T0_DpT1_)
        .other          _ZN2at6native63_GLOBAL__N__862fb238_30_ForeachBinaryOpScalarTensor_cu_64fe0ca525multi_tensor_apply_kernelINS1_18TensorListMetadataILi2EEENS1_27BinaryOpScalarTensorFunctorIbLi2ELi1ELi1EEEJSt7dividesIbEPbbEEEvT_T0_DpT1_,@"STO_CUDA_ENTRY STV_DEFAULT"
_ZN2at6native63_GLOBAL__N__862fb238_30_ForeachBinaryOpScalarTensor_cu_64fe0ca525multi_tensor_apply_kernelINS1_18TensorListMetadataILi2EEENS1_27BinaryOpScalarTensorFunctorIbLi2ELi1ELi1EEEJSt7dividesIbEPbbEEEvT_T0_DpT1_:
        /* <DEDUP_REMOVED lines=12> */
[C---:B0-----:R-:W-:Y:S02]  /*00c0*/  IADD3 R0, P1, R6.reuse, R4, RZ ;  /* 0x0000000406007210 */ /* 0x041fe40007f3e0ff */
[----:B-1----:R-:W-:-:S02]  /*00d0*/  IADD3 R3, P2, R6, R8, RZ ;  /* 0x0000000806037210 */ /* 0x002fc40007f5e0ff */
[----:B--2---:R-:W-:-:S04]  /*00e0*/  IADD3 R2, P3, -R6, R10, RZ ;  /* 0x0000000a06027210 */ /* 0x004fc80007f7e1ff */
[----:B------:R-:W-:Y:S01]  /*00f0*/  LOP3.LUT R4, R2, R3, R0, 0xfe, !PT ;  /* 0x0000000302047212 */ /* 0x000fe200078efe00 */
[----:B------:R-:W-:-:S03]  /*0100*/  IMAD.X R6, R11, 0x1, ~R7, P3 ;  /* 0x000000010b067824 */ /* 0x000fc600018e0e07 */
[----:B------:R-:W-:Y:S01]  /*0110*/  LOP3.LUT P0, RZ, R4, 0x3, RZ, 0xc0, !PT ;  /* 0x0000000304ff7812 */ /* 0x000fe2000780c0ff */
[C---:B------:R-:W-:Y:S02]  /*0120*/  IMAD.X R4, R7.reuse, 0x1, R5, P1 ;  /* 0x0000000107047824 */ /* 0x040fe400008e0605 */
[----:B------:R-:W-:-:S10]  /*0130*/  IMAD.X R5, R7, 0x1, R9, P2 ;  /* 0x0000000107057824 */ /* 0x000fd400010e0609 */
        /* <DEDUP_REMOVED lines=8> */
.L_x_9:
[----:B0-----:R-:W-:Y:S01]  /*01c0*/  IADD3 R22, P1, R7, R10, RZ ;  /* 0x0000000a07167210 */ /* 0x001fe20007f3e0ff */
[----:B------:R-:W-:Y:S01]  /*01d0*/  IMAD R25, R8, 0x3, RZ ;  /* 0x0000000308197824 */ /* 0x000fe200078e02ff */
[----:B------:R-:W-:Y:S02]  /*01e0*/  PRMT R12, RZ, 0x7610, R12 ;  /* 0x00007610ff0c7816 */ /* 0x000fe4000000000c */
[C---:B------:R-:W-:Y:S01]  /*01f0*/  ISETP.GE.U32.AND P0, PT, R22.reuse, 0x10000, PT ;  /* 0x000100001600780c */ /* 0x040fe20003f06070 */
[----:B------:R-:W-:Y:S01]  /*0200*/  IMAD.X R23, RZ, RZ, R13, P1 ;  /* 0x000000ffff177224 */ /* 0x000fe200008e060d */
[----:B------:R-:W-:-:S02]  /*0210*/  IADD3 R20, P1, R22, c[0x0][0x0], RZ ;  /* 0x0000000016147a10 */ /* 0x000fc40007f3e0ff */
[----:B------:R-:W-:Y:S02]  /*0220*/  LEA R27, P4, R8, R22, 0x1 ;  /* 0x00000016081b7211 */ /* 0x000fe400078808ff */
[----:B------:R-:W-:Y:S01]  /*0230*/  ISETP.LT.U32.AND P2, PT, R22, R2, PT ;  /* 0x000000021600720c */ /* 0x000fe20003f41070 */
[--C-:B------:R-:W-:Y:S01]  /*0240*/  IMAD.X R21, RZ, RZ, R23.reuse, P1 ;  /* 0x000000ffff157224 */ /* 0x100fe200008e0617 */
[C---:B------:R-:W-:Y:S01]  /*0250*/  ISETP.GE.U32.AND.EX P0, PT, R23.reuse, RZ, PT, P0 ;  /* 0x000000ff1700720c */ /* 0x040fe20003f06100 */
[----:B------:R-:W-:Y:S01]  /*0260*/  IMAD.X R11, RZ, RZ, R23, P4 ;  /* 0x000000ffff0b7224 */ /* 0x000fe200020e0617 */
[----:B------:R-:W-:Y:S02]  /*0270*/  ISETP.GE.U32.AND P3, PT, R20, 0x10000, PT ;  /* 0x000100001400780c */ /* 0x000fe40003f66070 */
[----:B------:R-:W-:Y:S02]  /*0280*/  ISETP.LT.AND.EX P0, PT, R23, R6, !P0, P2 ;  /* 0x000000061700720c */ /* 0x000fe40004701320 */
[----:B------:R-:W-:-:S02]  /*0290*/  ISETP.GE.U32.AND P2, PT, R27, 0x10000, PT ;  /* 0x000100001b00780c */ /* 0x000fc40003f46070 */
[----:B------:R-:W-:Y:S02]  /*02a0*/  IADD3 R25, P5, R25, R22, RZ ;  /* 0x0000001619197210 */ /* 0x000fe40007fbe0ff */
[-C--:B------:R-:W-:Y:S02]  /*02b0*/  ISETP.LT.U32.AND P1, PT, R20, R2.reuse, PT ;  /* 0x000000021400720c */ /* 0x080fe40003f21070 */
[----:B------:R-:W-:Y:S01]  /*02c0*/  ISETP.GE.U32.AND.EX P3, PT, R21, RZ, PT, P3 ;  /* 0x000000ff1500720c */ /* 0x000fe20003f66130 */
[----:B------:R-:W-:Y:S01]  /*02d0*/  IMAD.X R9, RZ, RZ, R23, P5 ;  /* 0x000000ffff097224 */ /* 0x000fe200028e0617 */
[----:B------:R-:W-:Y:S02]  /*02e0*/  ISETP.LT.U32.AND P4, PT, R27, R2, PT ;  /* 0x000000021b00720c */ /* 0x000fe40003f81070 */
[----:B------:R-:W-:Y:S02]  /*02f0*/  ISETP.GE.U32.AND.EX P2, PT, R11, RZ, PT, P2 ;  /* 0x000000ff0b00720c */ /* 0x000fe40003f46120 */
[----:B------:R-:W-:-:S02]  /*0300*/  ISETP.LT.AND.EX P1, PT, R21, R6, !P3, P1 ;  /* 0x000000061500720c */ /* 0x000fc40005f21310 */
[----:B------:R-:W-:Y:S02]  /*0310*/  ISETP.GE.U32.AND P3, PT, R25, 0x10000, PT ;  /* 0x000100001900780c */ /* 0x000fe40003f66070 */
[----:B------:R-:W-:Y:S02]  /*0320*/  ISETP.LT.AND.EX P2, PT, R11, R6, !P2, P4 ;  /* 0x000000060b00720c */ /* 0x000fe40005741340 */
[----:B------:R-:W-:Y:S02]  /*0330*/  ISETP.LT.U32.AND P4, PT, R25, R2, PT ;  /* 0x000000021900720c */ /* 0x000fe40003f81070 */
[C---:B------:R-:W-:Y:S02]  /*0340*/  ISETP.GE.U32.AND.EX P3, PT, R9.reuse, RZ, PT, P3 ;  /* 0x000000ff0900720c */ /* 0x040fe40003f66130 */
[----:B------:R-:W-:Y:S02]  /*0350*/  @P0 IADD3 R28, P5, R22, R0, RZ ;  /* 0x00000000161c0210 */ /* 0x000fe40007fbe0ff */
[----:B------:R-:W-:-:S02]  /*0360*/  ISETP.LT.AND.EX P3, PT, R9, R6, !P3, P4 ;  /* 0x000000060900720c */ /* 0x000fc40005f61340 */
[----:B------:R-:W-:Y:S01]  /*0370*/  PRMT R24, RZ, 0x7610, R24 ;  /* 0x00007610ff187816 */ /* 0x000fe20000000018 */
[----:B------:R-:W-:Y:S01]  /*0380*/  @P0 IMAD.X R29, R23, 0x1, R4, P5 ;  /* 0x00000001171d0824 */ /* 0x000fe200028e0604 */
[-C--:B------:R-:W-:Y:S02]  /*0390*/  @P1 IADD3 R16, P5, R20, R0.reuse, RZ ;  /* 0x0000000014101210 */ /* 0x080fe40007fbe0ff */
[-C--:B------:R-:W-:Y:S02]  /*03a0*/  @P2 IADD3 R14, P4, R27, R0.reuse, RZ ;  /* 0x000000001b0e2210 */ /* 0x080fe40007f9e0ff */
[----:B------:R-:W-:Y:S01]  /*03b0*/  PRMT R26, RZ, 0x7610, R26 ;  /* 0x00007610ff1a7816 */ /* 0x000fe2000000001a */
[--C-:B------:R-:W-:Y:S01]  /*03c0*/  @P1 IMAD.X R17, R21, 0x1, R4.reuse, P5 ;  /* 0x0000000115111824 */ /* 0x100fe200028e0604 */
[----:B------:R-:W2:Y:S01]  /*03d0*/  @P0 LDG.E.U8 R12, [R28.64] ;  /* 0x000000041c0c0981 */ /* 0x000ea2000c1e1100 */
[--C-:B------:R-:W-:Y:S02]  /*03e0*/  @P2 IMAD.X R15, R11, 0x1, R4.reuse, P4 ;  /* 0x000000010b0f2824 */ /* 0x100fe400020e0604 */
[----:B------:R-:W-:Y:S01]  /*03f0*/  @P3 IADD3 R18, P4, R25, R0, RZ ;  /* 0x0000000019123210 */ /* 0x000fe20007f9e0ff */
[----:B------:R-:W3:Y:S04]  /*0400*/  @P1 LDG.E.U8 R24, [R16.64] ;  /* 0x0000000410181981 */ /* 0x000ee8000c1e1100 */
[----:B------:R0:W4:Y:S01]  /*0410*/  @P2 LDG.E.U8 R26, [R14.64] ;  /* 0x000000040e1a2981 */ /* 0x000122000c1e1100 */
[----:B------:R-:W-:Y:S01]  /*0420*/  @P3 IMAD.X R19, R9, 0x1, R4, P4 ;  /* 0x0000000109133824 */ /* 0x000fe200020e0604 */
[----:B0-----:R-:W-:-:S06]  /*0430*/  PRMT R14, RZ, 0x7610, R14 ;  /* 0x00007610ff0e7816 */ /* 0x001fcc000000000e */
[----:B------:R0:W5:Y:S01]  /*0440*/  @P3 LDG.E.U8 R14, [R18.64] ;  /* 0x00000004120e3981 */ /* 0x000162000c1e1100 */
[-C--:B------:R-:W-:Y:S02]  /*0450*/  @P1 IADD3 R20, P4, R20, R3.reuse, RZ ;  /* 0x0000000314141210 */ /* 0x080fe40007f9e0ff */
[----:B------:R-:W-:-:S03]  /*0460*/  @P0 IADD3 R22, P5, R22, R3, RZ ;  /* 0x0000000316160210 */ /* 0x000fc60007fbe0ff */
[--C-:B------:R-:W-:Y:S02]  /*0470*/  @P1 IMAD.X R21, R21, 0x1, R5.reuse, P4 ;  /* 0x0000000115151824 */ /* 0x100fe400020e0605 */
[----:B------:R-:W-:Y:S01]  /*0480*/  @P0 IMAD.X R23, R23, 0x1, R5, P5 ;  /* 0x0000000117170824 */ /* 0x000fe200028e0605 */
[----:B--2---:R-:W-:Y:S02]  /*0490*/  @P0 LOP3.LUT P6, RZ, R12, 0xff, RZ, 0xc0, !PT ;  /* 0x000000ff0cff0812 */ /* 0x004fe400078cc0ff */
[----:B---3--:R-:W-:Y:S02]  /*04a0*/  @P1 LOP3.LUT P4, RZ, R24, 0xff, RZ, 0xc0, !PT ;  /* 0x000000ff18ff1812 */ /* 0x008fe4000788c0ff */
[----:B------:R-:W-:Y:S02]  /*04b0*/  @P0 SEL R29, RZ, 0x1, !P6 ;  /* 0x00000001ff1d0807 */ /* 0x000fe40007000000 */
[----:B------:R-:W-:Y:S02]  /*04c0*/  @P1 SEL R12, RZ, 0x1, !P4 ;  /* 0x00000001ff0c1807 */ /* 0x000fe40006000000 */
[----:B----4-:R-:W-:Y:S01]  /*04d0*/  @P2 LOP3.LUT P5, RZ, R26, 0xff, RZ, 0xc0, !PT ;  /* 0x000000ff1aff2812 */ /* 0x010fe200078ac0ff */
[----:B------:R1:W-:Y:S03]  /*04e0*/  @P0 STG.E.U8 [R22.64], R29 ;  /* 0x0000001d16000986 */ /* 0x0003e6000c101104 */
[----:B0-----:R-:W-:Y:S01]  /*04f0*/  @P2 SEL R19, RZ, 0x1, !P5 ;  /* 0x00000001ff132807 */ /* 0x001fe20006800000 */
[----:B------:R1:W-:Y:S01]  /*0500*/  @P1 STG.E.U8 [R20.64], R12 ;  /* 0x0000000c14001986 */ /* 0x0003e2000c101104 */
[----:B------:R-:W-:Y:S01]  /*0510*/  @P3 IADD3 R16, P1, R25, R3, RZ ;  /* 0x0000000319103210 */ /* 0x000fe20007f3e0ff */
[----:B------:R-:W-:-:S04]  /*0520*/  IMAD.MOV.U32 R25, RZ, RZ, c[0x0][0x0] ;  /* 0x00000000ff197624 */ /* 0x000fc800078e00ff */
[----:B------:R-:W-:Y:S01]  /*0530*/  @P3 IMAD.X R17, R9, 0x1, R5, P1 ;  /* 0x0000000109113824 */ /* 0x000fe200008e0605 */
[----:B-----5:R-:W-:Y:S02]  /*0540*/  @P3 LOP3.LUT P4, RZ, R14, 0xff, RZ, 0xc0, !PT ;  /* 0x000000ff0eff3812 */ /* 0x020fe4000788c0ff */
[----:B------:R-:W-:Y:S02]  /*0550*/  @P2 IADD3 R14, P0, R27, R3, RZ ;  /* 0x000000031b0e2210 */ /* 0x000fe40007f1e0ff */
[----:B------:R-:W-:-:S03]  /*0560*/  @P3 SEL R9, RZ, 0x1, !P4 ;  /* 0x00000001ff093807 */ /* 0x000fc60006000000 */
[----:B------:R-:W-:Y:S02]  /*0570*/  @P2 IMAD.X R15, R11, 0x1, R5, P0 ;  /* 0x000000010b0f2824 */ /* 0x000fe400000e0605 */
[----:B------:R-:W-:-:S03]  /*0580*/  IMAD.MOV.U32 R11, RZ, RZ, R13 ;  /* 0x000000ffff0b7224 */ /* 0x000fc600078e000d */
[----:B------:R1:W-:Y:S01]  /*0590*/  @P2 STG.E.U8 [R14.64], R19 ;  /* 0x000000130e002986 */ /* 0x0003e2000c101104 */
[----:B------:R-:W-:-:S03]  /*05a0*/  IMAD.WIDE.U32 R10, R25, 0x4, R10 ;  /* 0x00000004190a7825 */ /* 0x000fc600078e000a */
[----:B------:R1:W-:Y:S01]  /*05b0*/  @P3 STG.E.U8 [R16.64], R9 ;  /* 0x0000000910003986 */ /* 0x0003e2000c101104 */
[----:B------:R-:W-:Y:S01]  /*05c0*/  IMAD.MOV.U32 R13, RZ, RZ, R11 ;  /* 0x000000ffff0d7224 */ /* 0x000fe200078e000b */
[C---:B------:R-:W-:Y:S02]  /*05d0*/  ISETP.GE.U32.AND P0, PT, R10.reuse, 0x10000, PT ;  /* 0x000100000a00780c */ /* 0x040fe40003f06070 */
[----:B------:R-:W-:Y:S02]  /*05e0*/  ISETP.LT.U32.AND P1, PT, R10, R2, PT ;  /* 0x000000020a00720c */ /* 0x000fe40003f21070 */
[C---:B------:R-:W-:Y:S02]  /*05f0*/  ISETP.GE.U32.AND.EX P0, PT, R11.reuse, RZ, PT, P0 ;  /* 0x000000ff0b00720c */ /* 0x040fe40003f06100 */
[----:B------:R-:W-:-:S13]  /*0600*/  ISETP.LT.AND.EX P1, PT, R11, R6, PT, P1 ;  /* 0x000000060b00720c */ /* 0x000fda0003f21310 */
[----:B-1----:R-:W-:Y:S05]  /*0610*/  @!P0 BRA P1, `(.L_x_9) ;  /* 0xfffffba000008947 */ /* 0x002fea000083ffff */
[----:B------:R-:W-:Y:S05]  /*0620*/  EXIT ;  /* 0x000000000000794d */ /* 0x000fea0003800000 */
.L_x_8:
[----:B------:R-:W0:Y:S02]  /*0630*/  S2R R15, SR_TID.X ;  /* 0x00000000000f7919 */ /* 0x000e240000002100 */
[----:B0-----:R-:W-:-:S05]  /*0640*/  IMAD.WIDE.U32 R8, R15, 0x4, RZ ;  /* 0x000000040f087825 */ /* 0x001fca00078e00ff */
[----:B------:R-:W-:-:S04]  /*0650*/  ISETP.GE.U32.AND P0, PT, R8, R2, PT ;  /* 0x000000020800720c */ /* 0x000fc80003f06070 */
[----:B------:R-:W-:-:S04]  /*0660*/  ISETP.GE.AND.EX P0, PT, R9, R6, PT, P0 ;  /* 0x000000060900720c */ /* 0x000fc80003f06300 */
[----:B------:R-:W-:-:S13]  /*0670*/  ISETP.GT.U32.OR P0, PT, R15, 0x3fff, P0 ;  /* 0x00003fff0f00780c */ /* 0x000fda0000704470 */
[----:B------:R-:W-:Y:S05]  /*0680*/  @P0 EXIT ;  /* 0x000000000000094d */ /* 0x000fea0003800000 */
[----:B------:R-:W-:-:S04]  /*0690*/  IMAD.MOV.U32 R16, RZ, RZ, RZ ;  /* 0x000000ffff107224 */ /* 0x000fc800078e00ff */
.L_x_10:
[C---:B------:R-:W-:Y:S01]  /*06a0*/  IMAD.SHL.U32 R13, R15.reuse, 0x4, RZ ;  /* 0x000000040f0d7824 */ /* 0x040fe200078e00ff */
[----:B------:R-:W-:-:S04]  /*06b0*/  SHF.L.U64.HI R14, R15, 0x2, R16 ;  /* 0x000000020f0e7819 */ /* 0x000fc80000010210 */
[----:B------:R-:W-:-:S05]  /*06c0*/  IADD3 R8, P0, R13, R0, RZ ;  /* 0x000000000d087210 */ /* 0x000fca0007f1e0ff */
[----:B------:R-:W-:-:S05]  /*06d0*/  IMAD.X R9, R14, 0x1, R4, P0 ;  /* 0x000000010e097824 */ /* 0x000fca00000e0604 */
[----:B------:R-:W2:Y:S02]  /*06e0*/  LDG.E R8, [R8.64] ;  /* 0x0000000408087981 */ /* 0x000ea4000c1e1900 */
[C---:B--2---:R-:W-:Y:S02]  /*06f0*/  PRMT R7, R8.reuse, 0x7770, RZ ;  /* 0x0000777008077816 */ /* 0x044fe400000000ff */
[C---:B------:R-:W-:Y:S02]  /*0700*/  PRMT R10, R8.reuse, 0x7771, RZ ;  /* 0x00007771080a7816 */ /* 0x040fe400000000ff */
[----:B------:R-:W-:Y:S02]  /*0710*/  PRMT R11, R8, 0x7772, RZ ;  /* 0x00007772080b7816 */ /* 0x000fe400000000ff */
[----:B------:R-:W-:Y:S02]  /*0720*/  ISETP.NE.AND P0, PT, R7, RZ, PT ;  /* 0x000000ff0700720c */ /* 0x000fe40003f05270 */
[----:B------:R-:W-:-:S02]  /*0730*/  ISETP.NE.AND P1, PT, R10, RZ, PT ;  /* 0x000000ff0a00720c */ /* 0x000fc40003f25270 */
[----:B------:R-:W-:Y:S02]  /*0740*/  PRMT R7, R8, 0x7773, RZ ;  /* 0x0000777308077816 */ /* 0x000fe400000000ff */
[----:B------:R-:W-:Y:S02]  /*0750*/  ISETP.NE.AND P2, PT, R11, RZ, PT ;  /* 0x000000ff0b00720c */ /* 0x000fe40003f45270 */
[----:B------:R-:W-:Y:S02]  /*0760*/  SEL R10, RZ, 0x1, !P0 ;  /* 0x00000001ff0a7807 */ /* 0x000fe40004000000 */
[----:B------:R-:W-:Y:S02]  /*0770*/  SEL R11, RZ, 0x1, !P1 ;  /* 0x00000001ff0b7807 */ /* 0x000fe40004800000 */
[----:B------:R-:W-:Y:S02]  /*0780*/  ISETP.NE.AND P0, PT, R7, RZ, PT ;  /* 0x000000ff0700720c */ /* 0x000fe40003f05270 */
[----:B------:R-:W-:-:S02]  /*0790*/  SEL R7, RZ, 0x1, !P2 ;  /* 0x00000001ff077807 */ /* 0x000fc40005000000 */
[----:B------:R-:W-:Y:S02]  /*07a0*/  PRMT R12, R11, 0x7604, R10 ;  /* 0x000076040b0c7816 */ /* 0x000fe4000000000a */
[----:B------:R-:W-:Y:S02]  /*07b0*/  SEL R10, RZ, 0x1, !P0 ;  /* 0x00000001ff0a7807 */ /* 0x000fe40004000000 */
[----:B------:R-:W-:Y:S02]  /*07c0*/  IADD3 R8, P1, R13, R3, RZ ;  /* 0x000000030d087210 */ /* 0x000fe40007f3e0ff */
[----:B------:R-:W-:Y:S02]  /*07d0*/  IADD3 R15, P0, R15, c[0x0][0x0], RZ ;  /* 0x000000000f0f7a10 */ /* 0x000fe40007f1e0ff */
[----:B------:R-:W-:Y:S01]  /*07e0*/  PRMT R7, R7, 0x7054, R12 ;  /* 0x0000705407077816 */ /* 0x000fe2000000000c */
[----:B------:R-:W-:Y:S01]  /*07f0*/  IMAD.X R9, R14, 0x1, R5, P1 ;  /* 0x000000010e097824 */ /* 0x000fe200008e0605 */
[C---:B------:R-:W-:Y:S01]  /*0800*/  ISETP.LT.U32.AND P1, PT, R15.reuse, 0x4000, PT ;  /* 0x000040000f00780c */ /* 0x040fe20003f21070 */
[----:B------:R-:W-:Y:S01]  /*0810*/  IMAD.SHL.U32 R11, R15, 0x4, RZ ;  /* 0x000000040f0b7824 */ /* 0x000fe200078e00ff */
[----:B------:R-:W-:Y:S01]  /*0820*/  PRMT R7, R10, 0x654, R7 ;  /* 0x000006540a077816 */ /* 0x000fe20000000007 */
[----:B------:R-:W-:-:S03]  /*0830*/  IMAD.X R16, RZ, RZ, R16, P0 ;  /* 0x000000ffff107224 */ /* 0x000fc600000e0610 */
[----:B------:R-:W-:Y:S01]  /*0840*/  ISETP.GE.U32.AND P0, PT, R11, R2, PT ;  /* 0x000000020b00720c */ /* 0x000fe20003f06070 */
[----:B------:R0:W-:Y:S01]  /*0850*/  STG.E [R8.64], R7 ;  /* 0x0000000708007986 */ /* 0x0001e2000c101904 */
[----:B------:R-:W-:Y:S02]  /*0860*/  SHF.L.U64.HI R11, R15, 0x2, R16 ;  /* 0x000000020f0b7819 */ /* 0x000fe40000010210 */
[----:B------:R-:W-:Y:S02]  /*0870*/  ISETP.LT.U32.AND.EX P1, PT, R16, RZ, PT, P1 ;  /* 0x000000ff1000720c */ /* 0x000fe40003f21110 */
[----:B------:R-:W-:-:S13]  /*0880*/  ISETP.GE.AND.EX P0, PT, R11, R6, PT, P0 ;  /* 0x000000060b00720c */ /* 0x000fda0003f06300 */
[----:B0-----:R-:W-:Y:S05]  /*0890*/  @!P0 BRA P1, `(.L_x_10) ;  /* 0xfffffe0000008947 */ /* 0x001fea000083ffff */
[----:B------:R-:W-:Y:S05]  /*08a0*/  EXIT ;  /* 0x000000000000794d */ /* 0x000fea0003800000 */
.L_x_11:
        /* <DEDUP_REMOVED lines=13> */
.L_x_510:


//--------------------- .text._ZN2at6native63_GLOBAL__N__862fb238_30_ForeachBinaryOpScalarTensor_cu_64fe0ca525multi_tensor_apply_kernelINS1_18TensorListMetadataILi2EEENS1_27BinaryOpScalarTensorFunctorIN3c107complexIfEELi2ELi1ELi1EEEJSt7dividesIS8_EPS8_S8_EEEvT_T0_DpT1_ --------------------------
	.section	.text._ZN2at6native63_GLOBAL__N__862fb238_30_ForeachBinaryOpScalarTensor_cu_64fe0ca525multi_tensor_apply_kernelINS1_18TensorListMetadataILi2EEENS1_27BinaryOpScalarTensorFunctorIN3c107complexIfEELi2ELi1ELi1EEEJSt7dividesIS8_EPS8_S8_EEEvT_T0_DpT1_,"ax",@progbits
	.sectioninfo	@"SHI_REGISTERS=32"
	.align	128
.text._ZN2at6native63_GLOBAL__N__862fb238_30_ForeachBinaryOpScalarTensor_cu_64fe0ca525multi_tensor_apply_kernelINS1_18TensorListMetadataILi2EEENS1_27BinaryOpScalarTensorFunctorIN3c107complexIfEELi2ELi1ELi1EEEJSt7dividesIS8_EPS8_S8_EEEvT_T0_DpT1_:
        .type           _ZN2at6native63_GLOBAL__N__862fb238_30_ForeachBinaryOpScalarTensor_cu_64fe0ca525multi_tensor_apply_kernelINS1_18TensorListMetadataILi2EEENS1_27BinaryOpScalarTensorFunctorIN3c107complexIfEELi2ELi1ELi1EEEJSt7dividesIS8_EPS8_S8_EEEvT_T0_DpT1_,@function
        .size           _ZN2at6native63_GLOBAL__N__862fb238_30_ForeachBinaryOpScalarTensor_cu_64fe0ca525multi_tensor_apply_kernelINS1_18TensorListMetadataILi2EEENS1_27BinaryOpScalarTensorFunctorIN3c107complexIfEELi2ELi1ELi1EEEJSt7dividesIS8_EPS8_S8_EEEvT_T0_DpT1_,(.L_x_511 - _ZN2at6native63_GLOBAL__N__862fb238_30_ForeachBinaryOpScalarTensor_cu_64fe0ca525multi_tensor_apply_kernelINS1_18TensorListMetadataILi2EEENS1_27BinaryOpScalarTensorFunctorIN3c107complexIfEELi2ELi1ELi1EEEJSt7dividesIS8_EPS8_S8_EEEvT_T0_DpT1_)
        .other          _ZN2at6native63_GLOBAL__N__862fb238_30_ForeachBinaryOpScalarTensor_cu_64fe0ca525multi_tensor_apply_kernelINS1_18TensorListMetadataILi2EEENS1_27BinaryOpScalarTensorFunctorIN3c107complexIfEELi2ELi1ELi1EEEJSt7dividesIS8_EPS8_S8_EEEvT_T0_DpT1_,@"STO_CUDA_ENTRY STV_DEFAULT"
_ZN2at6native63_GLOBAL__N__862fb238_30_ForeachBinaryOpScalarTensor_cu_64fe0ca525multi_tensor_apply_kernelINS1_18TensorListMetadataILi2EEENS1_27BinaryOpScalarTensorFunctorIN3c107complexIfEELi2ELi1ELi1EEEJSt7dividesIS8_EPS8_S8_EEEvT_T0_DpT1_:
[----:B------:R-:W-:Y:S02]  /*0000*/  MOV R1, c[0x0][0x28] ;  /* 0x00000a0000017a02 */ /* 0x000fe40000000f00 */
[----:B------:R-:W0:Y:S01]  /*0010*/  S2UR UR4, SR_CTAID.X ;  /* 0x00000000000479c3 */ /* 0x000e220000002500 */
[----:B------:R-:W-:Y:S02]  /*0020*/  UMOV UR5, 0x4 ;  /* 0x0000000400057882 */ /* 0x000fe40000000000 */
[----:B------:R-:W-:Y:S02]  /*0030*/  ULDC UR6, c[0x2][0x0] ;  /* 0x0080000000067ab9 */ /* 0x000fe40000000800 */
[----:B0-----:R-:W-:-:S03]  /*0040*/  UIMAD UR5, UR4, UR5, UR6 ;  /* 0x00000005040572a4 */ /* 0x001fc6000f8e0206 */
[----:B------:R-:W-:Y:S02]  /*0050*/  ULDC.U8 UR4, c[0x0][UR4+0x760] ;  /* 0x0001d80004047abb */ /* 0x000fe40008000000 */
[----:B------:R-:W-:-:S07]  /*0060*/  USHF.L.U32 UR10, UR4, 0x3, URZ ;  /* 0x00000003040a7899 */ /* 0x000fce000800063f */
[----:B------:R-:W-:Y:S02]  /*0070*/  ULDC UR11, c[0x0][UR5+0x160] ;  /* 0x00005800050b7abb */ /* 0x000fe40008000800 */
[----:B------:R-:W-:-:S03]  /*0080*/  UIMAD.WIDE UR4, UR11, 0x10000, URZ ;  /* 0x000100000b0478a5 */ /* 0x000fc6000f8e023f */
[----:B------:R-:W-:Y:S02]  /*0090*/  ULDC.64 UR6, c[0x0][UR10+0x160] ;  /* 0x000058000a067abb */ /* 0x000fe40008000a00 */
[----:B------:R-:W-:Y:S02]  /*00a0*/  ULDC.64 UR8, c[0x0][UR10+0x360] ;  /* 0x0000d8000a087abb */ /* 0x000fe40008000a00 */
[----:B------:R-:W-:Y:S02]  /*00b0*/  UIMAD.WIDE UR6, UR11, 0x80000, UR6 ;  /* 0x000800000b0678a5 */ /* 0x000fe4000f8e0206 */
[----:B------:R-:W-:-:S03]  /*00c0*/  UIMAD.WIDE UR8, UR11, 0x80000, UR8 ;  /* 0x000800000b0878a5 */ /* 0x000fc6000f8e0208 */
[----:B------:R-:W-:Y:S02]  /*00d0*/  ULDC.64 UR10, c[0x0][UR10+0x560] ;  /* 0x000158000a0a7abb */ /* 0x000fe40008000a00 */
[----:B------:R-:W-:Y:S02]  /*00e0*/  UIADD3 UR12, UP1, -UR4, UR10, URZ ;  /* 0x0000000a040c7290 */ /* 0x000fe4000ff3e13f */
[----:B------:R-:W-:-:S04]  /*00f0*/  ULOP3.LUT UR4, UR8, 0x1f, UR6, 0xc8, !UPT ;  /* 0x0000001f08047892 */ /* 0x000fc8000f8ec806 */
[----:B------:R-:W-:Y:S02]  /*0100*/  ULOP3.LUT UP0, URZ, UR4, 0x3, UR12, 0xf8, !UPT ;  /* 0x00000003043f7892 */ /* 0x000fe4000f80f80c */
[----:B------:R-:W-:Y:S02]  /*0110*/  UIADD3.X UR4, ~UR5, UR11, URZ, UP1, !UPT ;  /* 0x0000000b05047290 */ /* 0x000fe40008ffe53f */
[----:B------:R-:W-:Y:S02]  /*0120*/  ULOP3.LUT UP0, URZ, URZ, URZ, URZ, 0xfc, UP0 ;  /* 0x0000003f3f3f7292 */ /* 0x000fe4000800fc3f */
[----:B------:R-:W-:-:S04]  /*0130*/  ULDC.64 UR10, c[0x0][0x118] ;  /* 0x00004600000a7ab9 */ /* 0x000fc80000000a00 */
[----:B------:R-:W-:-:S13]  /*0140*/  PLOP3.LUT P0, PT, PT, PT, UP0, 0x80, 0x0 ;  /* 0x000000000000781c */ /* 0x000fda0003f0f008 */
[----:B------:R-:W-:Y:S05]  /*0150*/  @!P0 BRA `(.L_x_12) ;  /* 0x0000086000008947 */ /* 0x000fea0003800000 */
[----:B------:R-:W-:-:S04]  /*0160*/  UISETP.GE.U32.AND UP0, UPT, UR12, 0x1, UPT ;  /* 0x000000010c00788c */ /* 0x000fc8000bf06070 */
[----:B------:R-:W-:-:S06]  /*0170*/  UISETP.GE.AND.EX UP0, UPT, UR4, URZ, UPT, UP0 ;  /* 0x0000003f0400728c */ /* 0x000fcc000bf06300 */
[----:B------:R-:W-:-:S13]  /*0180*/  PLOP3.LUT P0, PT, PT, PT, UP0, 0x80, 0x0 ;  /* 0x000000000000781c */ /* 0x000fda0003f0f008 */
[----:B------:R-:W-:Y:S05]  /*0190*/  @!P0 EXIT ;  /* 0x000000000000894d */ /* 0x000fea0003800000 */
[----:B------:R-:W0:Y:S01]  /*01a0*/  S2R R23, SR_TID.X ;  /* 0x0000000000177919 */ /* 0x000e220000002100 */
[----:B------:R-:W-:Y:S01]  /*01b0*/  MOV R0, c[0x0][0x0] ;  /* 0x0000000000007a02 */ /* 0x000fe20000000f00 */
[----:B------:R-:W-:-:S06]  /*01c0*/  CS2R R2, SRZ ;  /* 0x0000000000027805 */ /* 0x000fcc000001ff00 */
.L_x_16:
[----:B0-----:R-:W-:Y:S01]  /*01d0*/  IADD3 R5, P1, R23, R2, RZ ;  /* 0x0000000217057210 */ /* 0x001fe20007f3e0ff */
[----:B------:R-:W-:Y:S01]  /*01e0*/  CS2R R10, SRZ ;  /* 0x00000000000a7805 */ /* 0x000fe2000001ff00 */
[----:B------:R-:W-:Y:S02]  /*01f0*/  MOV R18, c[0x0][0xdb0] ;  /* 0x00036c0000127a02 */ /* 0x000fe40000000f00 */
[C---:B------:R-:W-:Y:S02]  /*0200*/  ISETP.GE.U32.AND P0, PT, R5.reuse, 0x10000, PT ;  /* 0x000100000500780c */ /* 0x040fe40003f06070 */
[----:B------:R-:W-:Y:S02]  /*0210*/  IADD3.X R4, RZ, R3, RZ, P1, !PT ;  /* 0x00000003ff047210 */ /* 0x000fe40000ffe4ff */
[----:B------:R-:W-:-:S02]  /*0220*/  IADD3 R6, P3, R5, c[0x0][0x0], RZ ;  /* 0x0000000005067a10 */ /* 0x000fc40007f7e0ff */
[----:B------:R-:W-:Y:S02]  /*0230*/  LEA R7, P4, R0, R5, 0x1 ;  /* 0x0000000500077211 */ /* 0x000fe400078808ff */
[----:B------:R-:W-:Y:S02]  /*0240*/  MOV R19, c[0x0][0xdb4] ;  /* 0x00036d0000137a02 */ /* 0x000fe40000000f00 */
[----:B------:R-:W-:Y:S02]  /*0250*/  ISETP.LT.U32.AND P2, PT, R5, UR12, PT ;  /* 0x0000000c05007c0c */ /* 0x000fe4000bf41070 */
[----:B------:R-:W-:Y:S02]  /*0260*/  ISETP.GE.U32.AND.EX P0, PT, R4, RZ, PT, P0 ;  /* 0x000000ff0400720c */ /* 0x000fe40003f06100 */
[----:B------:R-:W-:Y:S01]  /*0270*/  ISETP.GE.U32.AND P1, PT, R6, 0x10000, PT ;  /* 0x000100000600780c */ /* 0x000fe20003f26070 */
[----:B------:R-:W2:Y:S01]  /*0280*/  LDG.E.64 R18, [R18.64] ;  /* 0x0000000a12127981 */ /* 0x000ea2000c1e1b00 */
[----:B------:R-:W-:-:S02]  /*0290*/  IADD3.X R9, RZ, R4, RZ, P3, !PT ;  /* 0x00000004ff097210 */ /* 0x000fc40001ffe4ff */
[----:B------:R-:W-:Y:S02]  /*02a0*/  ISETP.GE.U32.AND P3, PT, R7, 0x10000, PT ;  /* 0x000100000700780c */ /* 0x000fe40003f66070 */
[----:B------:R-:W-:Y:S02]  /*02b0*/  IADD3.X R8, RZ, R4, RZ, P4, !PT ;  /* 0x00000004ff087210 */ /* 0x000fe400027fe4ff */
[----:B------:R-:W-:Y:S02]  /*02c0*/  ISETP.LT.AND.EX P0, PT, R4, UR4, !P0, P2 ;  /* 0x0000000404007c0c */ /* 0x000fe4000c701320 */
[----:B------:R-:W-:Y:S02]  /*02d0*/  ISETP.GE.U32.AND.EX P4, PT, R9, RZ, PT, P1 ;  /* 0x000000ff0900720c */ /* 0x000fe40003f86110 */
[----:B------:R-:W-:Y:S02]  /*02e0*/  LEA R20, R0, R0, 0x1 ;  /* 0x0000000000147211 */ /* 0x000fe400078e08ff */
[----:B------:R-:W-:-:S02]  /*02f0*/  ISETP.LT.U32.AND P2, PT, R6, UR12, PT ;  /* 0x0000000c06007c0c */ /* 0x000fc4000bf41070 */
[----:B------:R-:W-:Y:S02]  /*0300*/  ISETP.LT.U32.AND P1, PT, R7, UR12, PT ;  /* 0x0000000c07007c0c */ /* 0x000fe4000bf21070 */
[----:B------:R-:W-:Y:S02]  /*0310*/  ISETP.GE.U32.AND.EX P3, PT, R8, RZ, PT, P3 ;  /* 0x000000ff0800720c */ /* 0x000fe40003f66130 */
[----:B------:R-:W-:Y:S02]  /*0320*/  IADD3 R20, P5, R20, R5, RZ ;  /* 0x0000000514147210 */ /* 0x000fe40007fbe0ff */
[----:B------:R-:W-:Y:S02]  /*0330*/  ISETP.LT.AND.EX P2, PT, R9, UR4, !P4, P2 ;  /* 0x0000000409007c0c */ /* 0x000fe4000e741320 */
[----:B------:R-:W-:Y:S02]  /*0340*/  ISETP.LT.AND.EX P1, PT, R8, UR4, !P3, P1 ;  /* 0x0000000408007c0c */ /* 0x000fe4000df21310 */
[----:B------:R-:W-:-:S02]  /*0350*/  ISETP.GE.U32.AND P4, PT, R20, 0x10000, PT ;  /* 0x000100001400780c */ /* 0x000fc40003f86070 */
[----:B------:R-:W-:Y:S02]  /*0360*/  IADD3.X R21, RZ, R4, RZ, P5, !PT ;  /* 0x00000004ff157210 */ /* 0x000fe40002ffe4ff */
[----:B------:R-:W-:Y:S02]  /*0370*/  ISETP.LT.U32.AND P5, PT, R20, UR12, PT ;  /* 0x0000000c14007c0c */ /* 0x000fe4000bfa1070 */
[C---:B------:R-:W-:Y:S01]  /*0380*/  ISETP.GE.U32.AND.EX P3, PT, R21.reuse, RZ, PT, P4 ;  /* 0x000000ff1500720c */ /* 0x040fe20003f66140 */
[----:B------:R-:W-:Y:S01]  /*0390*/  CS2R R12, SRZ ;  /* 0x00000000000c7805 */ /* 0x000fe2000001ff00 */
[----:B------:R-:W-:Y:S01]  /*03a0*/  CS2R R14, SRZ ;  /* 0x00000000000e7805 */ /* 0x000fe2000001ff00 */
[----:B------:R-:W-:Y:S02]  /*03b0*/  @P2 LEA R28, P4, R6, UR6, 0x3 ;  /* 0x00000006061c2c11 */ /* 0x000fe4000f8818ff */
[----:B------:R-:W-:Y:S02]  /*03c0*/  ISETP.LT.AND.EX P3, PT, R21, UR4, !P3, P5 ;  /* 0x0000000415007c0c */ /* 0x000fe4000df61350 */
[----:B------:R-:W-:-:S02]  /*03d0*/  @P1 LEA R26, P5, R7, UR6, 0x3 ;  /* 0x00000006071a1c11 */ /* 0x000fc4000f8a18ff */
[----:B------:R-:W-:Y:S02]  /*03e0*/  @P2 LEA.HI.X R29, R6, UR7, R9, 0x3, P4 ;  /* 0x00000007061d2c11 */ /* 0x000fe4000a0f1c09 */
[----:B------:R-:W-:Y:S02]  /*03f0*/  @P1 LEA.HI.X R27, R7, UR7, R8, 0x3, P5 ;  /* 0x00000007071b1c11 */ /* 0x000fe4000a8f1c08 */
[C---:B------:R-:W-:Y:S01]  /*0400*/  @P0 LEA R16, P6, R5.reuse, UR6, 0x3 ;  /* 0x0000000605100c11 */ /* 0x040fe2000f8c18ff */
[----:B------:R0:W5:Y:S03]  /*0410*/  @P2 LDG.E.64 R12, [R28.64] ;  /* 0x0000000a1c0c2981 */ /* 0x000166000c1e1b00 */
[----:B------:R-:W-:Y:S01]  /*0420*/  @P0 LEA.HI.X R17, R5, UR7, R4, 0x3, P6 ;  /* 0x0000000705110c11 */ /* 0x000fe2000b0f1c04 */
[----:B------:R0:W5:Y:S01]  /*0430*/  @P1 LDG.E.64 R14, [R26.64] ;  /* 0x0000000a1a0e1981 */ /* 0x000162000c1e1b00 */
[----:B------:R-:W-:-:S03]  /*0440*/  @P3 LEA R24, P4, R20, UR6, 0x3 ;  /* 0x0000000614183c11 */ /* 0x000fc6000f8818ff */
[----:B------:R1:W5:Y:S01]  /*0450*/  @P0 LDG.E.64 R10, [R16.64] ;  /* 0x0000000a100a0981 */ /* 0x000362000c1e1b00 */
[----:B------:R-:W-:Y:S01]  /*0460*/  @P3 LEA.HI.X R25, R20, UR7, R21, 0x3, P4 ;  /* 0x0000000714193c11 */ /* 0x000fe2000a0f1c15 */
[----:B-1----:R-:W-:-:S06]  /*0470*/  CS2R R16, SRZ ;  /* 0x0000000000107805 */ /* 0x002fcc000001ff00 */
[----:B------:R1:W5:Y:S01]  /*0480*/  @P3 LDG.E.64 R16, [R24.64] ;  /* 0x0000000a18103981 */ /* 0x000362000c1e1b00 */
[C---:B--2---:R-:W-:Y:S02]  /*0490*/  FMUL.FTZ R22, R19.reuse, c[0x0][0xdbc] ;  /* 0x00036f0013167a20 */ /* 0x044fe40000410000 */
[C---:B-1----:R-:W-:Y:S02]  /*04a0*/  FMUL.FTZ R24, R18.reuse, c[0x0][0xdbc] ;  /* 0x00036f0012187a20 */ /* 0x042fe40000410000 */
[----:B------:R-:W-:Y:S02]  /*04b0*/  FFMA.FTZ R18, R18, c[0x0][0xdb8], -R22 ;  /* 0x00036e0012127a23 */ /* 0x000fe40000010816 */
[----:B------:R-:W-:-:S05]  /*04c0*/  FFMA.FTZ R24, R19, c[0x0][0xdb8], R24 ;  /* 0x00036e0013187a23 */ /* 0x000fca0000010018 */
[----:B------:R-:W-:-:S13]  /*04d0*/  FSETP.GE.FTZ.AND P4, PT, |R18|, |R24|, PT ;  /* 0x400000181200720b */ /* 0x000fda0003f96200 */
[----:B------:R-:W-:Y:S05]  /*04e0*/  @!P4 BRA `(.L_x_13) ;  /* 0x000002500000c947 */ /* 0x000fea0003800000 */
[C---:B0-----:R-:W-:Y:S01]  /*04f0*/  FSETP.NEU.FTZ.AND P5, PT, |R18|.reuse, RZ, PT ;  /* 0x000000ff1200720b */ /* 0x041fe20003fbd200 */
[----:B------:R-:W-:Y:S01]  /*0500*/  FADD.FTZ R19, |R18|, -RZ ;  /* 0x800000ff12137221 */ /* 0x000fe20000010200 */
[C---:B------:R-:W-:Y:S01]  /*0510*/  FSETP.NEU.FTZ.AND P4, PT, |R24|.reuse, RZ, PT ;  /* 0x000000ff1800720b */ /* 0x040fe20003f9d200 */
[----:B------:R-:W-:-:S12]  /*0520*/  FADD.FTZ R22, |R24|, -RZ ;  /* 0x800000ff18167221 */ /* 0x000fd80000010200 */
[----:B------:R-:W-:Y:S05]  /*0530*/  @!P4 BRA !P5, `(.L_x_14) ;  /* 0x000001500000c947 */ /* 0x000fea0006800000 */
[----:B------:R-:W0:Y:S02]  /*0540*/  MUFU.RCP R19, R18 ;  /* 0x0000001200137308 */ /* 0x000e240000001000 */
[----:B0-----:R-:W-:-:S04]  /*0550*/  FMUL.FTZ R19, R24, R19 ;  /* 0x0000001318137220 */ /* 0x001fc80000410000 */
[----:B------:R-:W-:Y:S02]  /*0560*/  FFMA.FTZ R24, R24, R19, R18 ;  /* 0x0000001318187223 */ /* 0x000fe40000010012 */
[C---:B-----5:R-:W-:Y:S02]  /*0570*/  FFMA.FTZ R22, R19.reuse, R11, R10 ;  /* 0x0000000b13167223 */ /* 0x060fe4000001000a */
[----:B------:R-:W0:Y:S01]  /*0580*/  MUFU.RCP R18, R24 ;  /* 0x0000001800127308 */ /* 0x000e220000001000 */
[C---:B------:R-:W-:Y:S02]  /*0590*/  FFMA.FTZ R25, R19.reuse, R13, R12 ;  /* 0x0000000d13197223 */ /* 0x040fe4000001000c */
[C---:B------:R-:W-:Y:S02]  /*05a0*/  FFMA.FTZ R27, R19.reuse, R15, R14 ;  /* 0x0000000f131b7223 */ /* 0x040fe4000001000e */
[C---:B------:R-:W-:Y:S02]  /*05b0*/  FFMA.FTZ R29, R19.reuse, R17, R16 ;  /* 0x00000011131d7223 */ /* 0x040fe40000010010 */
[----:B------:R-:W-:-:S02]  /*05c0*/  FFMA.FTZ R11, R19, -R10, R11 ;  /* 0x8000000a130b7223 */ /* 0x000fc4000001000b */
[C---:B------:R-:W-:Y:S02]  /*05d0*/  FFMA.FTZ R13, R19.reuse, -R12, R13 ;  /* 0x8000000c130d7223 */ /* 0x040fe4000001000d */
[C---:B------:R-:W-:Y:S02]  /*05e0*/  FFMA.FTZ R15, R19.reuse, -R14, R15 ;  /* 0x8000000e130f7223 */ /* 0x040fe4000001000f */
[----:B------:R-:W-:Y:S02]  /*05f0*/  FFMA.FTZ R17, R19, -R16, R17 ;  /* 0x8000001013117223 */ /* 0x000fe40000010011 */
[C---:B0-----:R-:W-:Y:S02]  /*0600*/  FMUL.FTZ R10, R18.reuse, R22 ;  /* 0x00000016120a7220 */ /* 0x041fe40000410000 */
[C---:B------:R-:W-:Y:S02]  /*0610*/  FMUL.FTZ R11, R18.reuse, R11 ;  /* 0x0000000b120b7220 */ /* 0x040fe40000410000 */
[----:B------:R-:W-:-:S02]  /*0620*/  FMUL.FTZ R12, R18, R25 ;  /* 0x00000019120c7220 */ /* 0x000fc40000410000 */
[C---:B------:R-:W-:Y:S02]  /*0630*/  FMUL.FTZ R13, R18.reuse, R13 ;  /* 0x0000000d120d7220 */ /* 0x040fe40000410000 */
[C---:B------:R-:W-:Y:S02]  /*0640*/  FMUL.FTZ R14, R18.reuse, R27 ;  /* 0x0000001b120e7220 */ /* 0x040fe40000410000 */
[C---:B------:R-:W-:Y:S02]  /*0650*/  FMUL.FTZ R15, R18.reuse, R15 ;  /* 0x0000000f120f7220 */ /* 0x040fe40000410000 */
[C---:B------:R-:W-:Y:S02]  /*0660*/  FMUL.FTZ R16, R18.reuse, R29 ;  /* 0x0000001d12107220 */ /* 0x040fe40000410000 */
[----:B------:R-:W-:Y:S01]  /*0670*/  FMUL.FTZ R17, R18, R17 ;  /* 0x0000001112117220 */ /* 0x000fe20000410000 */
[----:B------:R-:W-:Y:S05]  /*0680*/  BRA `(.L_x_15) ;  /* 0x000001f000007947 */ /* 0x000fea0003800000 */
.L_x_14:
[----:B------:R-:W0:Y:S08]  /*0690*/  MUFU.RCP R19, R19 ;  /* 0x0000001300137308 */ /* 0x000e300000001000 */
[----:B------:R-:W1:Y:S01]  /*06a0*/  MUFU.RCP R22, R22 ;  /* 0x0000001600167308 */ /* 0x000e620000001000 */
[----:B0----5:R-:W-:-:S02]  /*06b0*/  FMUL.FTZ R10, R19, R10 ;  /* 0x0000000a130a7220 */ /* 0x021fc40000410000 */
[C---:B------:R-:W-:Y:S02]  /*06c0*/  FMUL.FTZ R12, R19.reuse, R12 ;  /* 0x0000000c130c7220 */ /* 0x040fe40000410000 */
[C---:B------:R-:W-:Y:S02]  /*06d0*/  FMUL.FTZ R14, R19.reuse, R14 ;  /* 0x0000000e130e7220 */ /* 0x040fe40000410000 */
[----:B------:R-:W-:Y:S02]  /*06e0*/  FMUL.FTZ R16, R19, R16 ;  /* 0x0000001013107220 */ /* 0x000fe40000410000 */
[C---:B-1----:R-:W-:Y:S02]  /*06f0*/  FMUL.FTZ R11, R22.reuse, R11 ;  /* 0x0000000b160b7220 */ /* 0x042fe40000410000 */
[C---:B------:R-:W-:Y:S02]  /*0700*/  FMUL.FTZ R13, R22.reuse, R13 ;  /* 0x0000000d160d7220 */ /* 0x040fe40000410000 */
[----:B------:R-:W-:-:S02]  /*0710*/  FMUL.FTZ R15, R22, R15 ;  /* 0x0000000f160f7220 */ /* 0x000fc40000410000 */
[----:B------:R-:W-:Y:S01]  /*0720*/  FMUL.FTZ R17, R22, R17 ;  /* 0x0000001116117220 */ /* 0x000fe20000410000 */
[----:B------:R-:W-:Y:S05]  /*0730*/  BRA `(.L_x_15) ;  /* 0x0000014000007947 */ /* 0x000fea0003800000 */
.L_x_13:
[----:B0-----:R-:W0:Y:S02]  /*0740*/  MUFU.RCP R19, R24 ;  /* 0x0000001800137308 */ /* 0x001e240000001000 */
[----:B0-----:R-:W-:-:S04]  /*0750*/  FMUL.FTZ R19, R18, R19 ;  /* 0x0000001312137220 */ /* 0x001fc80000410000 */
[----:B------:R-:W-:Y:S02]  /*0760*/  FFMA.FTZ R18, R18, R19, R24 ;  /* 0x0000001312127223 */ /* 0x000fe40000010018 */
[C---:B-----5:R-:W-:Y:S02]  /*0770*/  FFMA.FTZ R22, R19.reuse, R10, R11 ;  /* 0x0000000a13167223 */ /* 0x060fe4000001000b */
[C---:B------:R-:W-:Y:S02]  /*0780*/  FFMA.FTZ R25, R19.reuse, R12, R13 ;  /* 0x0000000c13197223 */ /* 0x040fe4000001000d */
[----:B------:R-:W0:Y:S01]  /*0790*/  MUFU.RCP R18, R18 ;  /* 0x0000001200127308 */ /* 0x000e220000001000 */
[C---:B------:R-:W-:Y:S02]  /*07a0*/  FFMA.FTZ R27, R19.reuse, R14, R15 ;  /* 0x0000000e131b7223 */ /* 0x040fe4000001000f */
[C---:B------:R-:W-:Y:S02]  /*07b0*/  FFMA.FTZ R29, R19.reuse, R16, R17 ;  /* 0x00000010131d7223 */ /* 0x040fe40000010011 */
[----:B------:R-:W-:-:S02]  /*07c0*/  FFMA.FTZ R11, R19, R11, -R10 ;  /* 0x0000000b130b7223 */ /* 0x000fc4000001080a */
[C---:B------:R-:W-:Y:S02]  /*07d0*/  FFMA.FTZ R13, R19.reuse, R13, -R12 ;  /* 0x0000000d130d7223 */ /* 0x040fe4000001080c */
[C---:B------:R-:W-:Y:S02]  /*07e0*/  FFMA.FTZ R15, R19.reuse, R15, -R14 ;  /* 0x0000000f130f7223 */ /* 0x040fe4000001080e */
[----:B------:R-:W-:Y:S02]  /*07f0*/  FFMA.FTZ R17, R19, R17, -R16 ;  /* 0x0000001113117223 */ /* 0x000fe40000010810 */
[C---:B0-----:R-:W-:Y:S02]  /*0800*/  FMUL.FTZ R10, R18.reuse, R22 ;  /* 0x00000016120a7220 */ /* 0x041fe40000410000 */
[C---:B------:R-:W-:Y:S02]  /*0810*/  FMUL.FTZ R11, R18.reuse, R11 ;  /* 0x0000000b120b7220 */ /* 0x040fe40000410000 */
[----:B------:R-:W-:-:S02]  /*0820*/  FMUL.FTZ R12, R18, R25 ;  /* 0x00000019120c7220 */ /* 0x000fc40000410000 */
[C---:B------:R-:W-:Y:S02]  /*0830*/  FMUL.FTZ R13, R18.reuse, R13 ;  /* 0x0000000d120d7220 */ /* 0x040fe40000410000 */
[C---:B------:R-:W-:Y:S02]  /*0840*/  FMUL.FTZ R14, R18.reuse, R27 ;  /* 0x0000001b120e7220 */ /* 0x040fe40000410000 */
[C---:B------:R-:W-:Y:S02]  /*0850*/  FMUL.FTZ R15, R18.reuse, R15 ;  /* 0x0000000f120f7220 */ /* 0x040fe40000410000 */
[C---:B------:R-:W-:Y:S02]  /*0860*/  FMUL.FTZ R16, R18.reuse, R29 ;  /* 0x0000001d12107220 */ /* 0x040fe40000410000 */
[----:B------:R-:W-:Y:S02]  /*0870*/  FMUL.FTZ R17, R18, R17 ;  /* 0x0000001112117220 */ /* 0x000fe40000410000 */
.L_x_15:
[----:B------:R-:W-:Y:S02]  /*0880*/  @P0 LEA R26, P6, R5, UR8, 0x3 ;  /* 0x00000008051a0c11 */ /* 0x000fe4000f8c18ff */
[----:B------:R-:W-:-:S02]  /*0890*/  @P1 LEA R18, P4, R7, UR8, 0x3 ;  /* 0x0000000807121c11 */ /* 0x000fc4000f8818ff */
[----:B------:R-:W-:Y:S02]  /*08a0*/  @P2 LEA R24, P5, R6, UR8, 0x3 ;  /* 0x0000000806182c11 */ /* 0x000fe4000f8a18ff */
[----:B------:R-:W-:Y:S02]  /*08b0*/  @P0 LEA.HI.X R27, R5, UR9, R4, 0x3, P6 ;  /* 0x00000009051b0c11 */ /* 0x000fe4000b0f1c04 */
[----:B------:R-:W-:Y:S02]  /*08c0*/  @P1 LEA.HI.X R19, R7, UR9, R8, 0x3, P4 ;  /* 0x0000000907131c11 */ /* 0x000fe4000a0f1c08 */
[----:B------:R-:W-:Y:S01]  /*08d0*/  @P3 LEA R4, P6, R20, UR8, 0x3 ;  /* 0x0000000814043c11 */ /* 0x000fe2000f8c18ff */
[----:B------:R0:W-:Y:S01]  /*08e0*/  @P0 STG.E.64 [R26.64], R10 ;  /* 0x0000000a1a000986 */ /* 0x0001e2000c101b0a */
[----:B------:R-:W-:Y:S02]  /*08f0*/  MOV R7, c[0x0][0x0] ;  /* 0x0000000000077a02 */ /* 0x000fe40000000f00 */
[----:B------:R-:W-:-:S02]  /*0900*/  @P2 LEA.HI.X R25, R6, UR9, R9, 0x3, P5 ;  /* 0x0000000906192c11 */ /* 0x000fc4000a8f1c09 */
[----:B------:R-:W-:Y:S01]  /*0910*/  @P3 LEA.HI.X R5, R20, UR9, R21, 0x3, P6 ;  /* 0x0000000914053c11 */ /* 0x000fe2000b0f1c15 */
[----:B------:R-:W-:Y:S02]  /*0920*/  IMAD.WIDE.U32 R2, R7, 0x4, R2 ;  /* 0x0000000407027825 */ /* 0x000fe400078e0002 */
[----:B------:R0:W-:Y:S03]  /*0930*/  @P2 STG.E.64 [R24.64], R12 ;  /* 0x0000000c18002986 */ /* 0x0001e6000c101b0a */
[C---:B------:R-:W-:Y:S01]  /*0940*/  ISETP.GE.U32.AND P0, PT, R2.reuse, 0x10000, PT ;  /* 0x000100000200780c */ /* 0x040fe20003f06070 */
[----:B------:R0:W-:Y:S01]  /*0950*/  @P1 STG.E.64 [R18.64], R14 ;  /* 0x0000000e12001986 */ /* 0x0001e2000c101b0a */
[----:B------:R-:W-:Y:S02]  /*0960*/  ISETP.LT.U32.AND P1, PT, R2, UR12, PT ;  /* 0x0000000c02007c0c */ /* 0x000fe4000bf21070 */
[C---:B------:R-:W-:Y:S01]  /*0970*/  ISETP.GE.U32.AND.EX P0, PT, R3.reuse, RZ, PT, P0 ;  /* 0x000000ff0300720c */ /* 0x040fe20003f06100 */
[----:B------:R0:W-:Y:S01]  /*0980*/  @P3 STG.E.64 [R4.64], R16 ;  /* 0x0000001004003986 */ /* 0x0001e2000c101b0a */
[----:B------:R-:W-:-:S13]  /*0990*/  ISETP.LT.AND.EX P1, PT, R3, UR4, PT, P1 ;  /* 0x0000000403007c0c */ /* 0x000fda000bf21310 */
[----:B0-----:R-:W-:Y:S05]  /*09a0*/  @!P0 BRA P1, `(.L_x_16) ;  /* 0xfffff82000008947 */ /* 0x001fea000083ffff */
[----:B------:R-:W-:Y:S05]  /*09b0*/  EXIT ;  /* 0x000000000000794d */ /* 0x000fea0003800000 */
.L_x_12:
[----:B------:R-:W0:Y:S02]  /*09c0*/  S2R R12, SR_TID.X ;  /* 0x00000000000c7919 */ /* 0x000e240000002100 */
[----:B0-----:R-:W-:-:S05]  /*09d0*/  IMAD.WIDE.U32 R2, R12, 0x4, RZ ;  /* 0x000000040c027825 */ /* 0x001fca00078e00ff */
[----:B------:R-:W-:-:S04]  /*09e0*/  ISETP.GE.U32.AND P0, PT, R2, UR12, PT ;  /* 0x0000000c02007c0c */ /* 0x000fc8000bf06070 */
[----:B------:R-:W-:-:S04]  /*09f0*/  ISETP.GE.AND.EX P0, PT, R3, UR4, PT, P0 ;  /* 0x0000000403007c0c */ /* 0x000fc8000bf06300 */
[----:B------:R-:W-:-:S13]  /*0a00*/  ISETP.GT.U32.OR P0, PT, R12, 0x3fff, P0 ;  /* 0x00003fff0c00780c */ /* 0x000fda0000704470 */
[----:B------:R-:W-:Y:S05]  /*0a10*/  @P0 EXIT ;  /* 0x000000000000094d */ /* 0x000fea0003800000 */
[----:B------:R-:W-:Y:S01]  /*0a20*/  HFMA2.MMA R13, -RZ, RZ, 0, 0 ;  /* 0x00000000ff0d7435 */ /* 0x000fe200000001ff */
[----:B------:R-:W-:Y:S02]  /*0a30*/  MOV R2, c[0x0][0xdb0] ;  /* 0x00036c0000027a02 */ /* 0x000fe40000000f00 */
[----:B------:R-:W-:-:S05]  /*0a40*/  MOV R3, c[0x0][0xdb4] ;  /* 0x00036d0000037a02 */ /* 0x000fca0000000f00 */
.L_x_20:
[----:B------:R-:W2:Y:S01]  /*0a50*/  LDG.E.64 R18, [R2.64] ;  /* 0x0000000a02127981 */ /* 0x000ea2000c1e1b00 */
[C---:B------:R-:W-:Y:S02]  /*0a60*/  SHF.L.U32 R14, R12.reuse, 0x5, RZ ;  /* 0x000000050c0e7819 */ /* 0x040fe400000006ff */
[----:B------:R-:W-:Y:S02]  /*0a70*/  SHF.L.U64.HI R0, R12, 0x5, R13 ;  /* 0x000000050c007819 */ /* 0x000fe4000001020d */
[----:B------:R-:W-:-:S04]  /*0a80*/  IADD3 R16, P0, R14, UR6, RZ ;  /* 0x000000060e107c10 */ /* 0x000fc8000ff1e0ff */
[----:B------:R-:W-:-:S05]  /*0a90*/  IADD3.X R17, R0, UR7, RZ, P0, !PT ;  /* 0x0000000700117c10 */ /* 0x000fca00087fe4ff */
[----:B------:R0:W5:Y:S04]  /*0aa0*/  LDG.E.128 R8, [R16.64] ;  /* 0x0000000a10087981 */ /* 0x000168000c1e1d00 */
[----:B------:R0:W5:Y:S01]  /*0ab0*/  LDG.E.128 R4, [R16.64+0x10] ;  /* 0x0000100a10047981 */ /* 0x000162000c1e1d00 */
[C---:B--2---:R-:W-:Y:S02]  /*0ac0*/  FMUL.FTZ R15, R19.reuse, c[0x0][0xdbc] ;  /* 0x00036f00130f7a20 */ /* 0x044fe40000410000 */
[C---:B------:R-:W-:Y:S02]  /*0ad0*/  FMUL.FTZ R20, R18.reuse, c[0x0][0xdbc] ;  /* 0x00036f0012147a20 */ /* 0x040fe40000410000 */
[----:B------:R-:W-:Y:S02]  /*0ae0*/  FFMA.FTZ R18, R18, c[0x0][0xdb8], -R15 ;  /* 0x00036e0012127a23 */ /* 0x000fe4000001080f */
[----:B------:R-:W-:-:S05]  /*0af0*/  FFMA.FTZ R19, R19, c[0x0][0xdb8], R20 ;  /* 0x00036e0013137a23 */ /* 0x000fca0000010014 */
[----:B------:R-:W-:-:S13]  /*0b00*/  FSETP.GE.FTZ.AND P0, PT, |R18|, |R19|, PT ;  /* 0x400000131200720b */ /* 0x000fda0003f16200 */
[----:B------:R-:W-:Y:S05]  /*0b10*/  @!P0 BRA `(.L_x_17) ;  /* 0x0000025000008947 */ /* 0x000fea0003800000 */
[C---:B0-----:R-:W-:Y:S01]  /*0b20*/  FSETP.NEU.FTZ.AND P0, PT, |R19|.reuse, RZ, PT ;  /* 0x000000ff1300720b */ /* 0x041fe20003f1d200 */
[C---:B------:R-:W-:Y:S01]  /*0b30*/  FADD.FTZ R15, |R18|.reuse, -RZ ;  /* 0x800000ff120f7221 */ /* 0x040fe20000010200 */
[----:B------:R-:W-:Y:S01]  /*0b40*/  FSETP.NEU.FTZ.AND P1, PT, |R18|, RZ, PT ;  /* 0x000000ff1200720b */ /* 0x000fe20003f3d200 */
[----:B------:R-:W-:-:S12]  /*0b50*/  FADD.FTZ R16, |R19|, -RZ ;  /* 0x800000ff13107221 */ /* 0x000fd80000010200 */
[----:B------:R-:W-:Y:S05]  /*0b60*/  @!P0 BRA !P1, `(.L_x_18) ;  /* 0x0000015000008947 */ /* 0x000fea0004800000 */
[----:B------:R-:W0:Y:S02]  /*0b70*/  MUFU.RCP R16, R18 ;  /* 0x0000001200107308 */ /* 0x000e240000001000 */
[----:B0-----:R-:W-:-:S04]  /*0b80*/  FMUL.FTZ R16, R19, R16 ;  /* 0x0000001013107220 */ /* 0x001fc80000410000 */
[-C--:B------:R-:W-:Y:S02]  /*0b90*/  FFMA.FTZ R15, R19, R16.reuse, R18 ;  /* 0x00000010130f7223 */ /* 0x080fe40000010012 */
[-C--:B-----5:R-:W-:Y:S02]  /*0ba0*/  FFMA.FTZ R28, R5, R16.reuse, R4 ;  /* 0x00000010051c7223 */ /* 0x0a0fe40000010004 */
[-C--:B------:R-:W-:Y:S02]  /*0bb0*/  FFMA.FTZ R20, R9, R16.reuse, R8 ;  /* 0x0000001009147223 */ /* 0x080fe40000010008 */
[----:B------:R-:W0:Y:S01]  /*0bc0*/  MUFU.RCP R15, R15 ;  /* 0x0000000f000f7308 */ /* 0x000e220000001000 */
[-C--:B------:R-:W-:Y:S02]  /*0bd0*/  FFMA.FTZ R22, -R8, R16.reuse, R9 ;  /* 0x0000001008167223 */ /* 0x080fe40000010109 */
[-C--:B------:R-:W-:Y:S02]  /*0be0*/  FFMA.FTZ R24, R11, R16.reuse, R10 ;  /* 0x000000100b187223 */ /* 0x080fe4000001000a */
[----:B------:R-:W-:-:S02]  /*0bf0*/  FFMA.FTZ R26, -R10, R16, R11 ;  /* 0x000000100a1a7223 */ /* 0x000fc4000001010b */
[-C--:B------:R-:W-:Y:S02]  /*0c00*/  FFMA.FTZ R5, -R4, R16.reuse, R5 ;  /* 0x0000001004057223 */ /* 0x080fe40000010105 */
[-C--:B------:R-:W-:Y:S02]  /*0c10*/  FFMA.FTZ R17, R7, R16.reuse, R6 ;  /* 0x0000001007117223 */ /* 0x080fe40000010006 */
[----:B------:R-:W-:Y:S02]  /*0c20*/  FFMA.FTZ R16, -R6, R16, R7 ;  /* 0x0000001006107223 */ /* 0x000fe40000010107 */
        /* <DEDUP_REMOVED lines=9> */
.L_x_18:
[----:B------:R-:W0:Y:S08]  /*0cc0*/  MUFU.RCP R15, R15 ;  /* 0x0000000f000f7308 */ /* 0x000e300000001000 */
[----:B------:R-:W1:Y:S01]  /*0cd0*/  MUFU.RCP R16, R16 ;  /* 0x0000001000107308 */ /* 0x000e620000001000 */
[----:B0----5:R-:W-:-:S02]  /*0ce0*/  FMUL.FTZ R8, R8, R15 ;  /* 0x0000000f08087220 */ /* 0x021fc40000410000 */
[-C--:B------:R-:W-:Y:S02]  /*0cf0*/  FMUL.FTZ R10, R10, R15.reuse ;  /* 0x0000000f0a0a7220 */ /* 0x080fe40000410000 */
[-C--:B------:R-:W-:Y:S02]  /*0d00*/  FMUL.FTZ R4, R4, R15.reuse ;  /* 0x0000000f04047220 */ /* 0x080fe40000410000 */
[----:B------:R-:W-:Y:S02]  /*0d10*/  FMUL.FTZ R6, R6, R15 ;  /* 0x0000000f06067220 */ /* 0x000fe40000410000 */
[-C--:B-1----:R-:W-:Y:S02]  /*0d20*/  FMUL.FTZ R9, R9, R16.reuse ;  /* 0x0000001009097220 */ /* 0x082fe40000410000 */
[-C--:B------:R-:W-:Y:S02]  /*0d30*/  FMUL.FTZ R11, R11, R16.reuse ;  /* 0x000000100b0b7220 */ /* 0x080fe40000410000 */
[----:B------:R-:W-:-:S02]  /*0d40*/  FMUL.FTZ R5, R5, R16 ;  /* 0x0000001005057220 */ /* 0x000fc40000410000 */
[----:B------:R-:W-:Y:S01]  /*0d50*/  FMUL.FTZ R7, R7, R16 ;  /* 0x0000001007077220 */ /* 0x000fe20000410000 */
[----:B------:R-:W-:Y:S05]  /*0d60*/  BRA `(.L_x_19) ;  /* 0x0000014000007947 */ /* 0x000fea0003800000 */
.L_x_17:
[----:B0-----:R-:W0:Y:S02]  /*0d70*/  MUFU.RCP R15, R19 ;  /* 0x00000013000f7308 */ /* 0x001e240000001000 */
[----:B0-----:R-:W-:-:S04]  /*0d80*/  FMUL.FTZ R16, R18, R15 ;  /* 0x0000000f12107220 */ /* 0x001fc80000410000 */
[-C--:B------:R-:W-:Y:S02]  /*0d90*/  FFMA.FTZ R15, R18, R16.reuse, R19 ;  /* 0x00000010120f7223 */ /* 0x080fe40000010013 */
[-C--:B-----5:R-:W-:Y:S02]  /*0da0*/  FFMA.FTZ R18, R8, R16.reuse, R9 ;  /* 0x0000001008127223 */ /* 0x0a0fe40000010009 */
[-C--:B------:R-:W-:Y:S02]  /*0db0*/  FFMA.FTZ R20, R9, R16.reuse, -R8 ;  /* 0x0000001009147223 */ /* 0x080fe40000010808 */
[----:B------:R-:W0:Y:S01]  /*0dc0*/  MUFU.RCP R15, R15 ;  /* 0x0000000f000f7308 */ /* 0x000e220000001000 */
[-C--:B------:R-:W-:Y:S02]  /*0dd0*/  FFMA.FTZ R22, R10, R16.reuse, R11 ;  /* 0x000000100a167223 */ /* 0x080fe4000001000b */
[-C--:B------:R-:W-:Y:S02]  /*0de0*/  FFMA.FTZ R24, R11, R16.reuse, -R10 ;  /* 0x000000100b187223 */ /* 0x080fe4000001080a */
[----:B------:R-:W-:-:S02]  /*0df0*/  FFMA.FTZ R26, R4, R16, R5 ;  /* 0x00000010041a7223 */ /* 0x000fc40000010005 */
[-C--:B------:R-:W-:Y:S02]  /*0e00*/  FFMA.FTZ R28, R5, R16.reuse, -R4 ;  /* 0x00000010051c7223 */ /* 0x080fe40000010804 */
[-C--:B------:R-:W-:Y:S02]  /*0e10*/  FFMA.FTZ R17, R6, R16.reuse, R7 ;  /* 0x0000001006117223 */ /* 0x080fe40000010007 */
        /* <DEDUP_REMOVED lines=9> */
.L_x_19:
[----:B------:R-:W-:-:S04]  /*0eb0*/  IADD3 R14, P0, R14, UR8, RZ ;  /* 0x000000080e0e7c10 */ /* 0x000fc8000ff1e0ff */
[----:B------:R-:W-:Y:S02]  /*0ec0*/  IADD3.X R15, R0, UR9, RZ, P0, !PT ;  /* 0x00000009000f7c10 */ /* 0x000fe400087fe4ff */
[----:B------:R-:W-:-:S03]  /*0ed0*/  IADD3 R12, P0, R12, c[0x0][0x0], RZ ;  /* 0x000000000c0c7a10 */ /* 0x000fc60007f1e0ff */
[----:B------:R0:W-:Y:S01]  /*0ee0*/  STG.E.128 [R14.64], R8 ;  /* 0x000000080e007986 */ /* 0x0001e2000c101d0a */
[----:B------:R-:W-:Y:S02]  /*0ef0*/  SHF.L.U32 R0, R12, 0x2, RZ ;  /* 0x000000020c007819 */ /* 0x000fe400000006ff */
[----:B------:R-:W-:Y:S01]  /*0f00*/  IADD3.X R13, RZ, R13, RZ, P0, !PT ;  /* 0x0000000dff0d7210 */ /* 0x000fe200007fe4ff */
[----:B------:R0:W-:Y:S01]  /*0f10*/  STG.E.128 [R14.64+0x10], R4 ;  /* 0x000010040e007986 */ /* 0x0001e2000c101d0a */
[----:B------:R-:W-:Y:S02]  /*0f20*/  ISETP.GE.U32.AND P0, PT, R0, UR12, PT ;  /* 0x0000000c00007c0c */ /* 0x000fe4000bf06070 */
[C---:B------:R-:W-:Y:S02]  /*0f30*/  SHF.L.U64.HI R0, R12.reuse, 0x2, R13 ;  /* 0x000000020c007819 */ /* 0x040fe4000001020d */
[----:B------:R-:W-:Y:S02]  /*0f40*/  ISETP.LT.U32.AND P1, PT, R12, 0x4000, PT ;  /* 0x000040000c00780c */ /* 0x000fe40003f21070 */
[----:B------:R-:W-:-:S02]  /*0f50*/  ISETP.GE.AND.EX P0, PT, R0, UR4, PT, P0 ;  /* 0x0000000400007c0c */ /* 0x000fc4000bf06300 */
[----:B------:R-:W-:-:S13]  /*0f60*/  ISETP.LT.U32.AND.EX P1, PT, R13, RZ, PT, P1 ;  /* 0x000000ff0d00720c */ /* 0x000fda0003f21110 */
[----:B0-----:R-:W-:Y:S05]  /*0f70*/  @!P0 BRA P1, `(.L_x_20) ;  /* 0xfffffad000008947 */ /* 0x001fea000083ffff */
[----:B------:R-:W-:Y:S05]  /*0f80*/  EXIT ;  /* 0x000000000000794d */ /* 0x000fea0003800000 */
.L_x_21:
        /* <DEDUP_REMOVED lines=15> */
.L_x_511:


//--------------------- .text._ZN2at6native63_GLOBAL__N__862fb238_30_ForeachBinaryOpScalarTensor_cu_64fe0ca525multi_tensor_apply_kernelINS1_18TensorListMetadataILi2EEENS1_27BinaryOpScalarTensorFunctorIN3c107complexIdEELi2ELi1ELi1EEEJSt7dividesIS8_EPS8_S8_EEEvT_T0_DpT1_ --------------------------
	.section	.text._ZN2at6native63_GLOBAL__N__862fb238_30_ForeachBinaryOpScalarTensor_cu_64fe0ca525multi_tensor_apply_kernelINS1_18TensorListMetadataILi2EEENS1_27BinaryOpScalarTensorFunctorIN3c107complexIdEELi2ELi1ELi1EEEJSt7dividesIS8_EPS8_S8_EEEvT_T0_DpT1_,"ax",@progbits
	.sectioninfo	@"SHI_REGISTERS=62"
	.align	128
.text._ZN2at6native63_GLOBAL__N__862fb238_30_ForeachBinaryOpScalarTensor_cu_64fe0ca525multi_tensor_apply_kernelINS1_18TensorListMetadataILi2EEENS1_27BinaryOpScalarTensorFunctorIN3c107complexIdEELi2ELi1ELi1EEEJSt7dividesIS8_EPS8_S8_EEEvT_T0_DpT1_:
        .type           _ZN2at6native63_GLOBAL__N__862fb238_30_ForeachBinaryOpScalarTensor_cu_64fe0ca525multi_tensor_apply_kernelINS1_18TensorListMetadataILi2EEENS1_27BinaryOpScalarTensorFunctorIN3c107complexIdEELi2ELi1ELi1EEEJSt7dividesIS8_EPS8_S8_EEEvT_T0_DpT1_,@function
        .size           _ZN2at6native63_GLOBAL__N__862fb238_30_ForeachBinaryOpScalarTensor_cu_64fe0ca525multi_tensor_apply_kernelINS1_18TensorListMetadataILi2EEENS1_27BinaryOpScalarTensorFunctorIN3c107complexIdEELi2ELi1ELi1EEEJSt7dividesIS8_EPS8_S8_EEEvT_T0_DpT1_,(.L_x_512 - _ZN2at6native63_GLOBAL__N__862fb238_30_ForeachBinaryOpScalarTensor_cu_64fe0ca525multi_tensor_apply_kernelINS1_18TensorListMetadataILi2EEENS1_27BinaryOpScalarTensorFunctorIN3c107complexIdEELi2ELi1ELi1EEEJSt7dividesIS8_EPS8_S8_EEEvT_T0_DpT1_)
        .other          _ZN2at6native63_GLOBAL__N__862fb238_30_ForeachBinaryOpScalarTensor_cu_64fe0ca525multi_tensor_apply_kernelINS1_18TensorListMetadataILi2EEENS1_27BinaryOpScalarTensorFunctorIN3c107complexIdEELi2ELi1ELi1EEEJSt7dividesIS8_EPS8_S8_EEEvT_T0_DpT1_,@"STO_CUDA_ENTRY STV_DEFAULT"
_ZN2at6native63_GLOBAL__N__862fb238_30_ForeachBinaryOpScalarTensor_cu_64fe0ca525multi_tensor_apply_kernelINS1_18TensorListMetadataILi2EEENS1_27BinaryOpScalarTensorFunctorIN3c107complexIdEELi2ELi1ELi1EEEJSt7dividesIS8_EPS8_S8_EEEvT_T0_DpT1_:
        /* <DEDUP_REMOVED lines=24> */
[----:B------:R-:W-:Y:S01]  /*0180*/  ULDC UR4, c[0x0][0x0] ;  /* 0x0000000000047ab9 */ /* 0x000fe20000000800 */
[----:B------:R-:W-:Y:S01]  /*0190*/  IMAD.MOV.U32 R34, RZ, RZ, RZ ;  /* 0x000000ffff227224 */ /* 0x000fe200078e00ff */
[----:B------:R-:W-:Y:S01]  /*01a0*/  USHF.L.U32 UR5, UR4, 0x1, URZ ;  /* 0x0000000104057899 */ /* 0x000fe2000800063f */
[----:B------:R-:W-:Y:S01]  /*01b0*/  IMAD.MOV.U32 R33, RZ, RZ, RZ ;  /* 0x000000ffff217224 */ /* 0x000fe200078e00ff */
[----:B------:R-:W-:Y:S02]  /*01c0*/  UIMAD UR4, UR4, 0x3, URZ ;  /* 0x00000003040478a4 */ /* 0x000fe4000f8e023f */
.L_x_48:
[----:B0-----:R-:W-:Y:S02]  /*01d0*/  IMAD.MOV.U32 R4, RZ, RZ, c[0x0][0xdb0] ;  /* 0x00036c00ff047624 */ /* 0x001fe400078e00ff */
[----:B------:R-:W-:-:S06]  /*01e0*/  IMAD.MOV.U32 R5, RZ, RZ, c[0x0][0xdb4] ;  /* 0x00036d00ff057624 */ /* 0x000fcc00078e00ff */
[----:B------:R-:W2:Y:S01]  /*01f0*/  LDG.E.128 R4, [R4.64] ;  /* 0x0000000604047981 */ /* 0x000ea2000c1e1d00 */
[----:B0-----:R-:W-:Y:S01]  /*0200*/  IADD3 R3, P1, R35, R34, RZ ;  /* 0x0000002223037210 */ /* 0x001fe20007f3e0ff */
[----:B------:R-:W-:Y:S01]  /*0210*/  CS2R R22, SRZ ;  /* 0x0000000000167805 */ /* 0x000fe2000001ff00 */
[C---:B------:R-:W-:Y:S01]  /*0220*/  IADD3 R32, P2, P3, R34.reuse, c[0x0][0x0], R35 ;  /* 0x0000000022207a10 */ /* 0x040fe20007b5e023 */
[----:B------:R-:W-:Y:S01]  /*0230*/  CS2R R20, SRZ ;  /* 0x0000000000147805 */ /* 0x000fe2000001ff00 */
[C---:B------:R-:W-:Y:S01]  /*0240*/  ISETP.GE.U32.AND P0, PT, R3.reuse, 0x10000, PT ;  /* 0x000100000300780c */ /* 0x040fe20003f06070 */
[----:B------:R-:W-:Y:S01]  /*0250*/  IMAD.X R9, RZ, RZ, R33, P1 ;  /* 0x000000ffff097224 */ /* 0x000fe200008e0621 */
[----:B------:R-:W-:Y:S02]  /*0260*/  ISETP.LT.U32.AND P1, PT, R3, R2, PT ;  /* 0x000000020300720c */ /* 0x000fe40003f21070 */
[----:B------:R-:W-:Y:S02]  /*0270*/  IADD3 R28, P4, P6, R34, UR4, R35 ;  /* 0x00000004221c7c10 */ /* 0x000fe4000fe9e023 */
[----:B------:R-:W-:-:S02]  /*0280*/  ISETP.GE.U32.AND.EX P0, PT, R9, RZ, PT, P0 ;  /* 0x000000ff0900720c */ /* 0x000fc40003f06100 */
[-C--:B------:R-:W-:Y:S02]  /*0290*/  IADD3.X R31, RZ, R33.reuse, RZ, P2, P3 ;  /* 0x00000021ff1f7210 */ /* 0x080fe400017e64ff */
[----:B------:R-:W-:Y:S02]  /*02a0*/  ISETP.LT.AND.EX P0, PT, R9, R0, !P0, P1 ;  /* 0x000000000900720c */ /* 0x000fe40004701310 */
[----:B------:R-:W-:Y:S02]  /*02b0*/  IADD3.X R11, RZ, R33, RZ, P4, P6 ;  /* 0x00000021ff0b7210 */ /* 0x000fe400027ec4ff */
[----:B------:R-:W-:Y:S02]  /*02c0*/  ISETP.GE.U32.AND P3, PT, R32, 0x10000, PT ;  /* 0x000100002000780c */ /* 0x000fe40003f66070 */
[----:B------:R-:W-:Y:S02]  /*02d0*/  ISETP.GE.U32.AND P6, PT, R28, 0x10000, PT ;  /* 0x000100001c00780c */ /* 0x000fe40003fc6070 */
[----:B------:R-:W-:-:S02]  /*02e0*/  ISETP.LT.U32.AND P2, PT, R32, R2, PT ;  /* 0x000000022000720c */ /* 0x000fc40003f41070 */
[----:B------:R-:W-:Y:S02]  /*02f0*/  ISETP.GE.U32.AND.EX P3, PT, R31, RZ, PT, P3 ;  /* 0x000000ff1f00720c */ /* 0x000fe40003f66130 */
[----:B------:R-:W-:Y:S02]  /*0300*/  ISETP.LT.U32.AND P4, PT, R28, R2, PT ;  /* 0x000000021c00720c */ /* 0x000fe40003f81070 */
[----:B------:R-:W-:Y:S02]  /*0310*/  @P0 LEA R8, P1, R3, R38, 0x4 ;  /* 0x0000002603080211 */ /* 0x000fe400078220ff */
[----:B------:R-:W-:Y:S02]  /*0320*/  ISETP.GE.U32.AND.EX P6, PT, R11, RZ, PT, P6 ;  /* 0x000000ff0b00720c */ /* 0x000fe40003fc6160 */
[----:B------:R-:W-:Y:S02]  /*0330*/  @P0 LEA.HI.X R9, R3, R39, R9, 0x4, P1 ;  /* 0x0000002703090211 */ /* 0x000fe400008f2409 */
[----:B------:R-:W-:-:S02]  /*0340*/  IADD3 R30, P1, P5, R34, UR5, R35 ;  /* 0x00000005221e7c10 */ /* 0x000fc4000fd3e023 */
[----:B------:R-:W-:Y:S01]  /*0350*/  ISETP.LT.AND.EX P2, PT, R31, R0, !P3, P2 ;  /* 0x000000001f00720c */ /* 0x000fe20005f41320 */
[----:B------:R-:W-:Y:S01]  /*0360*/  CS2R R26, SRZ ;  /* 0x00000000001a7805 */ /* 0x000fe2000001ff00 */
[----:B------:R-:W-:Y:S01]  /*0370*/  IADD3.X R29, RZ, R33, RZ, P1, P5 ;  /* 0x00000021ff1d7210 */ /* 0x000fe20000fea4ff */
[----:B------:R-:W-:Y:S01]  /*0380*/  CS2R R24, SRZ ;  /* 0x0000000000187805 */ /* 0x000fe2000001ff00 */
[C---:B------:R-:W-:Y:S01]  /*0390*/  ISETP.GE.U32.AND P5, PT, R30.reuse, 0x10000, PT ;  /* 0x000100001e00780c */ /* 0x040fe20003fa6070 */
[----:B------:R-:W-:Y:S01]  /*03a0*/  CS2R R14, SRZ ;  /* 0x00000000000e7805 */ /* 0x000fe2000001ff00 */
[----:B------:R-:W-:Y:S01]  /*03b0*/  ISETP.LT.U32.AND P1, PT, R30, R2, PT ;  /* 0x000000021e00720c */ /* 0x000fe20003f21070 */
[----:B------:R-:W-:Y:S01]  /*03c0*/  CS2R R12, SRZ ;  /* 0x00000000000c7805 */ /* 0x000fe2000001ff00 */
[----:B------:R-:W-:Y:S01]  /*03d0*/  ISETP.GE.U32.AND.EX P5, PT, R29, RZ, PT, P5 ;  /* 0x000000ff1d00720c */ /* 0x000fe20003fa6150 */
[----:B------:R-:W-:Y:S01]  /*03e0*/  CS2R R18, SRZ ;  /* 0x0000000000127805 */ /* 0x000fe2000001ff00 */
[-C--:B------:R-:W-:Y:S01]  /*03f0*/  ISETP.LT.AND.EX P4, PT, R11, R0.reuse, !P6, P4 ;  /* 0x000000000b00720c */ /* 0x080fe20007781340 */
[----:B------:R-:W-:Y:S01]  /*0400*/  CS2R R16, SRZ ;  /* 0x0000000000107805 */ /* 0x000fe2000001ff00 */
[----:B------:R-:W-:Y:S01]  /*0410*/  ISETP.LT.AND.EX P1, PT, R29, R0, !P5, P1 ;  /* 0x000000001d00720c */ /* 0x000fe20006f21310 */
[----:B------:R0:W5:Y:S01]  /*0420*/  @P0 LDG.E.128 R20, [R8.64] ;  /* 0x0000000608140981 */ /* 0x000162000c1e1d00 */
[----:B------:R-:W-:-:S04]  /*0430*/  @P2 LEA R42, P3, R32, R38, 0x4 ;  /* 0x00000026202a2211 */ /* 0x000fc800078620ff */
[----:B------:R-:W-:-:S05]  /*0440*/  @P2 LEA.HI.X R43, R32, R39, R31, 0x4, P3 ;  /* 0x00000027202b2211 */ /* 0x000fca00018f241f */
[-C--:B------:R-:W-:Y:S01]  /*0450*/  @P4 LEA R48, P6, R28, R38.reuse, 0x4 ;  /* 0x000000261c304211 */ /* 0x080fe200078c20ff */
[----:B------:R1:W5:Y:S01]  /*0460*/  @P2 LDG.E.128 R24, [R42.64] ;  /* 0x000000062a182981 */ /* 0x000362000c1e1d00 */
[----:B------:R-:W-:Y:S02]  /*0470*/  @P1 LEA R44, P5, R30, R38, 0x4 ;  /* 0x000000261e2c1211 */ /* 0x000fe400078a20ff */
[-C--:B------:R-:W-:Y:S02]  /*0480*/  @P4 LEA.HI.X R49, R28, R39.reuse, R11, 0x4, P6 ;  /* 0x000000271c314211 */ /* 0x080fe400030f240b */
[----:B------:R-:W-:-:S03]  /*0490*/  @P1 LEA.HI.X R45, R30, R39, R29, 0x4, P5 ;  /* 0x000000271e2d1211 */ /* 0x000fc600028f241d */
[----:B------:R1:W5:Y:S04]  /*04a0*/  @P4 LDG.E.128 R16, [R48.64] ;  /* 0x0000000630104981 */ /* 0x000368000c1e1d00 */
[----:B------:R1:W5:Y:S01]  /*04b0*/  @P1 LDG.E.128 R12, [R44.64] ;  /* 0x000000062c0c1981 */ /* 0x000362000c1e1d00 */
[----:B0-----:R-:W-:Y:S01]  /*04c0*/  IMAD.MOV.U32 R8, RZ, RZ, 0x1 ;  /* 0x00000001ff087424 */ /* 0x001fe200078e00ff */
[----:B--2---:R-:W0:-:S06]  /*04d0*/  DMUL R46, R4, c[0x0][0xdc8] ;  /* 0x00037200042e7a28 */ /* 0x004e0c0000000000 */
[----:B0-----:R-:W0:-:S06]  /*04e0*/  DFMA R46, R6, c[0x0][0xdc0], R46 ;  /* 0x00037000062e7a2b */ /* 0x001e0c000000002e */
[----:B0-----:R-:W0:Y:S02]  /*04f0*/  MUFU.RCP64H R9, R47 ;  /* 0x0000002f00097308 */ /* 0x001e240000001800 */
[----:B0-----:R-:W0:-:S06]  /*0500*/  DFMA R40, -R46, R8, 1 ;  /* 0x3ff000002e28742b */ /* 0x001e0c0000000108 */
[----:B0-----:R-:W0:-:S06]  /*0510*/  DFMA R40, R40, R40, R40 ;  /* 0x000000282828722b */ /* 0x001e0c0000000028 */
[----:B0-----:R-:W0:-:S04]  /*0520*/  DFMA R40, R8, R40, R8 ;  /* 0x000000280828722b */ /* 0x001e080000000008 */
[----:B------:R-:W2:-:S04]  /*0530*/  DMUL R52, R6, c[0x0][0xdc8] ;  /* 0x0003720006347a28 */ /* 0x000e880000000000 */
[----:B0-----:R-:W0:-:S04]  /*0540*/  DFMA R6, -R46, R40, 1 ;  /* 0x3ff000002e06742b */ /* 0x001e080000000128 */
[----:B--2---:R-:W-:-:S04]  /*0550*/  DFMA R52, R4, c[0x0][0xdc0], -R52 ;  /* 0x0003700004347a2b */ /* 0x004fc80000000834 */
[----:B0-----:R-:W0:-:S06]  /*0560*/  DFMA R6, R40, R6, R40 ;  /* 0x000000062806722b */ /* 0x001e0c0000000028 */
[----:B0-----:R-:W0:-:S06]  /*0570*/  DMUL R58, R52, R6 ;  /* 0x00000006343a7228 */ /* 0x001e0c0000000000 */
[----:B0-----:R-:W0:-:S06]  /*0580*/  DFMA R4, -R46, R58, R52 ;  /* 0x0000003a2e04722b */ /* 0x001e0c0000000134 */
[----:B0-----:R-:W0:Y:S01]  /*0590*/  DFMA R58, R6, R4, R58 ;  /* 0x00000004063a722b */ /* 0x001e22000000003a */
[----:B------:R-:W-:-:S09]  /*05a0*/  FSETP.GEU.AND P6, PT, |R53|, 6.5827683646048100446e-37, PT ;  /* 0x036000003500780b */ /* 0x000fd20003fce200 */
[----:B0-----:R-:W-:-:S05]  /*05b0*/  FFMA R3, RZ, R47, R59 ;  /* 0x0000002fff037223 */ /* 0x001fca000000003b */
[----:B------:R-:W-:Y:S01]  /*05c0*/  FSETP.GT.AND P3, PT, |R3|, 1.469367938527859385e-39, PT ;  /* 0x001000000300780b */ /* 0x000fe20003f64200 */
[----:B------:R1:W0:-:S12]  /*05d0*/  DSETP.GE.AND P5, PT, |R52|, |R46|, PT ;  /* 0x4000002e3400722a */ /* 0x0002180003fa6200 */
[----:B------:R-:W-:Y:S05]  /*05e0*/  @P3 BRA P6, `(.L_x_23) ;  /* 0x0000008000003947 */ /* 0x000fea0003000000 */
[----:B01----:R-:W-:Y:S01]  /*05f0*/  MOV R8, R52 ;  /* 0x0000003400087202 */ /* 0x003fe20000000f00 */
[----:B------:R-:W-:Y:S01]  /*0600*/  IMAD.MOV.U32 R3, RZ, RZ, R53 ;  /* 0x000000ffff037224 */ /* 0x000fe200078e0035 */
[----:B------:R-:W-:Y:S01]  /*0610*/  MOV R4, 0x650 ;  /* 0x0000065000047802 */ /* 0x000fe20000000f00 */
[----:B------:R-:W-:Y:S02]  /*0620*/  IMAD.MOV.U32 R6, RZ, RZ, R46 ;  /* 0x000000ffff067224 */ /* 0x000fe400078e002e */
[----:B------:R-:W-:Y:S02]  /*0630*/  IMAD.MOV.U32 R7, RZ, RZ, R47 ;  /* 0x000000ffff077224 */ /* 0x000fe400078e002f */
[----:B-----5:R-:W-:Y:S05]  /*0640*/  CALL.REL.NOINC `($__internal_1_$__cuda_sm20_div_rn_f64_full) ;  /* 0x00002cb000007944 */ /* 0x020fea0003c00000 */
[----:B------:R-:W-:Y:S02]  /*0650*/  IMAD.MOV.U32 R58, RZ, RZ, R6 ;  /* 0x000000ffff3a7224 */ /* 0x000fe400078e0006 */
[----:B------:R-:W-:-:S03]  /*0660*/  IMAD.MOV.U32 R59, RZ, RZ, R3 ;  /* 0x000000ffff3b7224 */ /* 0x000fc600078e0003 */
.L_x_23:
[----:B01----:R-:W0:Y:S01]  /*0670*/  MUFU.RCP64H R5, R53 ;  /* 0x0000003500057308 */ /* 0x003e220000001800 */
[----:B------:R-:W-:Y:S01]  /*0680*/  IMAD.MOV.U32 R4, RZ, RZ, 0x1 ;  /* 0x00000001ff047424 */ /* 0x000fe200078e00ff */
[----:B------:R-:W-:Y:S01]  /*0690*/  FSETP.GEU.AND P6, PT, |R47|, 6.5827683646048100446e-37, PT ;  /* 0x036000002f00780b */ /* 0x000fe20003fce200 */
[----:B------:R-:W-:-:S04]  /*06a0*/  DFMA R56, R52, R58, R46 ;  /* 0x0000003a3438722b */ /* 0x000fc8000000002e */
[----:B0-----:R-:W0:-:S06]  /*06b0*/  DFMA R6, -R52, R4, 1 ;  /* 0x3ff000003406742b */ /* 0x001e0c0000000104 */
[----:B0-----:R-:W0:-:S06]  /*06c0*/  DFMA R6, R6, R6, R6 ;  /* 0x000000060606722b */ /* 0x001e0c0000000006 */
[----:B0-----:R-:W0:-:S06]  /*06d0*/  DFMA R6, R4, R6, R4 ;  /* 0x000000060406722b */ /* 0x001e0c0000000004 */
[----:B0-----:R-:W0:-:S06]  /*06e0*/  DFMA R4, -R52, R6, 1 ;  /* 0x3ff000003404742b */ /* 0x001e0c0000000106 */
[----:B0-----:R-:W0:-:S06]  /*06f0*/  DFMA R4, R6, R4, R6 ;  /* 0x000000040604722b */ /* 0x001e0c0000000006 */
[----:B0-----:R-:W0:-:S06]  /*0700*/  DMUL R44, R46, R4 ;  /* 0x000000042e2c7228 */ /* 0x001e0c0000000000 */
[----:B0-----:R-:W0:-:S06]  /*0710*/  DFMA R6, -R52, R44, R46 ;  /* 0x0000002c3406722b */ /* 0x001e0c000000012e */
[----:B0-----:R-:W0:-:S10]  /*0720*/  DFMA R44, R4, R6, R44 ;  /* 0x00000006042c722b */ /* 0x001e14000000002c */
[----:B0-----:R-:W-:-:S05]  /*0730*/  FFMA R3, RZ, R53, R45 ;  /* 0x00000035ff037223 */ /* 0x001fca000000002d */
[----:B------:R-:W-:-:S13]  /*0740*/  FSETP.GT.AND P3, PT, |R3|, 1.469367938527859385e-39, PT ;  /* 0x001000000300780b */ /* 0x000fda0003f64200 */
[----:B------:R-:W-:Y:S05]  /*0750*/  @P3 BRA P6, `(.L_x_24) ;  /* 0x0000008000003947 */ /* 0x000fea0003000000 */
[----:B------:R-:W-:Y:S01]  /*0760*/  IMAD.MOV.U32 R8, RZ, RZ, R46 ;  /* 0x000000ffff087224 */ /* 0x000fe200078e002e */
[----:B------:R-:W-:Y:S01]  /*0770*/  MOV R7, R53 ;  /* 0x0000003500077202 */ /* 0x000fe20000000f00 */
[----:B------:R-:W-:Y:S01]  /*0780*/  IMAD.MOV.U32 R3, RZ, RZ, R47 ;  /* 0x000000ffff037224 */ /* 0x000fe200078e002f */
[----:B------:R-:W-:Y:S01]  /*0790*/  MOV R4, 0x7c0 ;  /* 0x000007c000047802 */ /* 0x000fe20000000f00 */
[----:B------:R-:W-:Y:S02]  /*07a0*/  IMAD.MOV.U32 R6, RZ, RZ, R52 ;  /* 0x000000ffff067224 */ /* 0x000fe400078e0034 */
[----:B-----5:R-:W-:Y:S05]  /*07b0*/  CALL.REL.NOINC `($__internal_1_$__cuda_sm20_div_rn_f64_full) ;  /* 0x00002b4000007944 */ /* 0x020fea0003c00000 */
[----:B------:R-:W-:Y:S02]  /*07c0*/  IMAD.MOV.U32 R44, RZ, RZ, R6 ;  /* 0x000000ffff2c7224 */ /* 0x000fe400078e0006 */
[----:B------:R-:W-:Y:S02]  /*07d0*/  IMAD.MOV.U32 R45, RZ, RZ, R3 ;  /* 0x000000ffff2d7224 */ /* 0x000fe400078e0003 */
.L_x_24:
[----:B------:R-:W-:Y:S05]  /*07e0*/  @!P5 BRA `(.L_x_25) ;  /* 0x00000ed00000d947 */ /* 0x000fea0003800000 */
[----:B------:R-:W-:-:S04]  /*07f0*/  DSETP.NEU.AND P3, PT, |R46|, RZ, PT ;  /* 0x000000ff2e00722a */ /* 0x000fc80003f6d200 */
[----:B------:R-:W0:-:S04]  /*0800*/  DSETP.EQ.AND P5, PT, |R52|, RZ, PT ;  /* 0x000000ff3400722a */ /* 0x000e080003fa2200 */
[----:B------:R1:W2:-:S10]  /*0810*/  DFMA R4, R46, R44, R52 ;  /* 0x0000002c2e04722b */ /* 0x0002940000000034 */
[----:B0-----:R-:W-:Y:S05]  /*0820*/  @!P3 BRA P5, `(.L_x_26) ;  /* 0x000002000000b947 */ /* 0x001fea0002800000 */
[----:B-12---:R-:W0:Y:S01]  /*0830*/  MUFU.RCP64H R7, R5 ;  /* 0x0000000500077308 */ /* 0x006e220000001800 */
[----:B------:R-:W-:Y:S01]  /*0840*/  IADD3 R6, R5, 0x300402, RZ ;  /* 0x0030040205067810 */ /* 0x000fe20007ffe0ff */
[----:B------:R-:W-:Y:S03]  /*0850*/  BSSY B0, `(.L_x_27) ;  /* 0x000000c000007945 */ /* 0x000fe60003800000 */
[----:B------:R-:W-:Y:S02]  /*0860*/  FSETP.GEU.AND P3, PT, |R6|, 5.8789094863358348022e-39, PT ;  /* 0x004004020600780b */ /* 0x000fe40003f6e200 */
[----:B0-----:R-:W0:-:S06]  /*0870*/  DFMA R8, -R4, R6, 1 ;  /* 0x3ff000000408742b */ /* 0x001e0c0000000106 */
[----:B0-----:R-:W0:-:S06]  /*0880*/  DFMA R8, R8, R8, R8 ;  /* 0x000000080808722b */ /* 0x001e0c0000000008 */
[----:B0-----:R-:W0:-:S06]  /*0890*/  DFMA R8, R6, R8, R6 ;  /* 0x000000080608722b */ /* 0x001e0c0000000006 */
[----:B0-----:R-:W0:-:S06]  /*08a0*/  DFMA R40, -R4, R8, 1 ;  /* 0x3ff000000428742b */ /* 0x001e0c0000000108 */
[----:B0-----:R0:W1:Y:S01]  /*08b0*/  DFMA R40, R8, R40, R8 ;  /* 0x000000280828722b */ /* 0x0010620000000008 */
[----:B------:R-:W-:Y:S05]  /*08c0*/  @P3 BRA `(.L_x_28) ;  /* 0x0000004000003947 */ /* 0x000fea0003800000 */
[----:B0-----:R-:W-:Y:S02]  /*08d0*/  LOP3.LUT R8, R5, 0x7fffffff, RZ, 0xc0, !PT ;  /* 0x7fffffff05087812 */ /* 0x001fe400078ec0ff */
[----:B------:R-:W-:Y:S02]  /*08e0*/  MOV R6, 0x910 ;  /* 0x0000091000067802 */ /* 0x000fe40000000f00 */
[----:B------:R-:W-:Y:S02]  /*08f0*/  IADD3 R8, R8, -0x100000, RZ ;  /* 0xfff0000008087810 */ /* 0x000fe40007ffe0ff */
[----:B-1---5:R-:W-:Y:S05]  /*0900*/  CALL.REL.NOINC `($__internal_0_$__cuda_sm20_dblrcp_rn_slowpath_v3) ;  /* 0x0000279000007944 */ /* 0x022fea0003c00000 */
.L_x_28:
[----:B------:R-:W-:Y:S05]  /*0910*/  BSYNC B0 ;  /* 0x0000000000007941 */ /* 0x000fea0003800000 */
.L_x_27:
[----:B-----5:R-:W2:-:S04]  /*0920*/  DFMA R42, R44, R22, R20 ;  /* 0x000000162c2a722b */ /* 0x020e880000000014 */
[----:B0-----:R-:W-:-:S04]  /*0930*/  DFMA R4, R44, R26, R24 ;  /* 0x0000001a2c04722b */ /* 0x001fc80000000018 */
[----:B------:R-:W-:-:S04]  /*0940*/  DFMA R6, R44, R14, R12 ;  /* 0x0000000e2c06722b */ /* 0x000fc8000000000c */
[----:B------:R-:W-:-:S04]  /*0950*/  DFMA R8, R44, R18, R16 ;  /* 0x000000122c08722b */ /* 0x000fc80000000010 */
[----:B------:R-:W0:-:S04]  /*0960*/  DFMA R22, R44, -R20, R22 ;  /* 0x800000142c16722b */ /* 0x000e080000000016 */
[----:B------:R-:W3:-:S04]  /*0970*/  DFMA R26, R44, -R24, R26 ;  /* 0x800000182c1a722b */ /* 0x000ec8000000001a */
[----:B------:R-:W4:-:S04]  /*0980*/  DFMA R14, R44, -R12, R14 ;  /* 0x8000000c2c0e722b */ /* 0x000f08000000000e */
[----:B------:R-:W1:-:S04]  /*0990*/  DFMA R18, R44, -R16, R18 ;  /* 0x800000102c12722b */ /* 0x000e480000000012 */
[----:B-12---:R1:W2:-:S04]  /*09a0*/  DMUL R20, R42, R40 ;  /* 0x000000282a147228 */ /* 0x0062880000000000 */
[----:B0-----:R1:W0:-:S04]  /*09b0*/  DMUL R22, R22, R40 ;  /* 0x0000002816167228 */ /* 0x0012080000000000 */
[----:B------:R1:W0:-:S04]  /*09c0*/  DMUL R24, R4, R40 ;  /* 0x0000002804187228 */ /* 0x0002080000000000 */
[----:B---3--:R1:W3:-:S04]  /*09d0*/  DMUL R26, R26, R40 ;  /* 0x000000281a1a7228 */ /* 0x0082c80000000000 */
[----:B------:R1:W0:-:S04]  /*09e0*/  DMUL R12, R6, R40 ;  /* 0x00000028060c7228 */ /* 0x0002080000000000 */
[----:B----4-:R1:W4:-:S04]  /*09f0*/  DMUL R14, R14, R40 ;  /* 0x000000280e0e7228 */ /* 0x0103080000000000 */
[----:B------:R1:W0:-:S04]  /*0a00*/  DMUL R16, R8, R40 ;  /* 0x0000002808107228 */ /* 0x0002080000000000 */
[----:B------:R1:W0:Y:S01]  /*0a10*/  DMUL R18, R18, R40 ;  /* 0x0000002812127228 */ /* 0x0002220000000000 */
[----:B------:R-:W-:Y:S05]  /*0a20*/  BRA `(.L_x_29) ;  /* 0x00000ea000007947 */ /* 0x000fea0003800000 */
.L_x_26:
[----:B-12---:R-:W0:Y:S01]  /*0a30*/  DADD R6, -RZ, |R52| ;  /* 0x00000000ff067229 */ /* 0x006e220000000534 */
[----:B------:R-:W-:Y:S01]  /*0a40*/  IMAD.MOV.U32 R4, RZ, RZ, 0x1 ;  /* 0x00000001ff047424 */ /* 0x000fe200078e00ff */
[----:B-----5:R-:W-:Y:S01]  /*0a50*/  FSETP.GEU.AND P5, PT, |R21|, 6.5827683646048100446e-37, PT ;  /* 0x036000001500780b */ /* 0x020fe20003fae200 */
[----:B------:R-:W-:Y:S03]  /*0a60*/  BSSY B1, `(.L_x_30) ;  /* 0x0000013000017945 */ /* 0x000fe60003800000 */
[----:B0-----:R-:W0:Y:S02]  /*0a70*/  MUFU.RCP64H R5, R7 ;  /* 0x0000000700057308 */ /* 0x001e240000001800 */
[----:B0-----:R-:W0:-:S06]  /*0a80*/  DFMA R8, -|R52|, R4, 1 ;  /* 0x3ff000003408742b */ /* 0x001e0c0000000304 */
[----:B0-----:R-:W0:-:S06]  /*0a90*/  DFMA R8, R8, R8, R8 ;  /* 0x000000080808722b */ /* 0x001e0c0000000008 */
[----:B0-----:R-:W0:-:S06]  /*0aa0*/  DFMA R8, R4, R8, R4 ;  /* 0x000000080408722b */ /* 0x001e0c0000000004 */
[----:B0-----:R-:W0:-:S06]  /*0ab0*/  DFMA R4, -|R52|, R8, 1 ;  /* 0x3ff000003404742b */ /* 0x001e0c0000000308 */
[----:B0-----:R-:W0:-:S06]  /*0ac0*/  DFMA R4, R8, R4, R8 ;  /* 0x000000040804722b */ /* 0x001e0c0000000008 */
[----:B0-----:R-:W0:-:S06]  /*0ad0*/  DMUL R8, R4, R20 ;  /* 0x0000001404087228 */ /* 0x001e0c0000000000 */
[----:B0-----:R-:W0:-:S06]  /*0ae0*/  DFMA R40, -|R52|, R8, R20 ;  /* 0x000000083428722b */ /* 0x001e0c0000000314 */
[----:B0-----:R-:W0:-:S10]  /*0af0*/  DFMA R4, R4, R40, R8 ;  /* 0x000000280404722b */ /* 0x001e140000000008 */
[----:B0-----:R-:W-:-:S05]  /*0b00*/  FFMA R3, RZ, R7, R5 ;  /* 0x00000007ff037223 */ /* 0x001fca0000000005 */
[----:B------:R-:W-:-:S13]  /*0b10*/  FSETP.GT.AND P3, PT, |R3|, 1.469367938527859385e-39, PT ;  /* 0x001000000300780b */ /* 0x000fda0003f64200 */
[----:B------:R-:W-:Y:S05]  /*0b20*/  @P3 BRA P5, `(.L_x_31) ;  /* 0x0000006000003947 */ /* 0x000fea0002800000 */
[----:B------:R-:W-:Y:S01]  /*0b30*/  IMAD.MOV.U32 R8, RZ, RZ, R20 ;  /* 0x000000ffff087224 */ /* 0x000fe200078e0014 */
[----:B------:R-:W-:Y:S01]  /*0b40*/  MOV R4, 0xb70 ;  /* 0x00000b7000047802 */ /* 0x000fe20000000f00 */
[----:B------:R-:W-:Y:S02]  /*0b50*/  IMAD.MOV.U32 R3, RZ, RZ, R21 ;  /* 0x000000ffff037224 */ /* 0x000fe400078e0015 */
[----:B------:R-:W-:Y:S05]  /*0b60*/  CALL.REL.NOINC `($__internal_1_$__cuda_sm20_div_rn_f64_full) ;  /* 0x0000279000007944 */ /* 0x000fea0003c00000 */
[----:B------:R-:W-:Y:S02]  /*0b70*/  IMAD.MOV.U32 R4, RZ, RZ, R6 ;  /* 0x000000ffff047224 */ /* 0x000fe400078e0006 */
[----:B------:R-:W-:Y:S02]  /*0b80*/  IMAD.MOV.U32 R5, RZ, RZ, R3 ;  /* 0x000000ffff057224 */ /* 0x000fe400078e0003 */
.L_x_31:
[----:B------:R-:W-:Y:S05]  /*0b90*/  BSYNC B1 ;  /* 0x0000000000017941 */ /* 0x000fea0003800000 */
.L_x_30:
[----:B------:R-:W0:Y:S01]  /*0ba0*/  DADD R6, -RZ, |R46| ;  /* 0x00000000ff067229 */ /* 0x000e22000000052e */
[----:B------:R-:W-:Y:S01]  /*0bb0*/  IMAD.MOV.U32 R8, RZ, RZ, 0x1 ;  /* 0x00000001ff087424 */ /* 0x000fe200078e00ff */
[----:B------:R-:W-:Y:S01]  /*0bc0*/  FSETP.GEU.AND P5, PT, |R23|, 6.5827683646048100446e-37, PT ;  /* 0x036000001700780b */ /* 0x000fe20003fae200 */
        /* <DEDUP_REMOVED lines=9> */
[----:B0-----:R0:W1:Y:S02]  /*0c60*/  DFMA R8, R8, R40, R20 ;  /* 0x000000280808722b */ /* 0x0010640000000014 */
[----:B0-----:R-:W-:Y:S01]  /*0c70*/  IMAD.MOV.U32 R20, RZ, RZ, R4 ;  /* 0x000000ffff147224 */ /* 0x001fe200078e0004 */
[----:B------:R-:W-:-:S07]  /*0c80*/  MOV R21, R5 ;  /* 0x0000000500157202 */ /* 0x000fce0000000f00 */
[----:B-1----:R-:W-:-:S05]  /*0c90*/  FFMA R3, RZ, R7, R9 ;  /* 0x00000007ff037223 */ /* 0x002fca0000000009 */
        /* <DEDUP_REMOVED lines=8> */
.L_x_33:
[----:B------:R-:W-:Y:S05]  /*0d20*/  BSYNC B1 ;  /* 0x0000000000017941 */ /* 0x000fea0003800000 */
.L_x_32:
        /* <DEDUP_REMOVED lines=13> */
[----:B0-----:R-:W-:Y:S02]  /*0e00*/  IMAD.MOV.U32 R22, RZ, RZ, R8 ;  /* 0x000000ffff167224 */ /* 0x001fe400078e0008 */
[----:B------:R-:W-:-:S06]  /*0e10*/  IMAD.MOV.U32 R23, RZ, RZ, R9 ;  /* 0x000000ffff177224 */ /* 0x000fcc00078e0009 */
[----:B-1----:R-:W-:-:S05]  /*0e20*/  FFMA R3, RZ, R7, R5 ;  /* 0x00000007ff037223 */ /* 0x002fca0000000005 */
[----:B------:R-:W-:-:S13]  /*0e30*/  FSETP.GT.AND P3, PT, |R3|, 1.469367938527859385e-39, PT ;  /* 0x001000000300780b */ /* 0x000fda0003f64200 */
[----:B------:R-:W-:Y:S05]  /*0e40*/  @P3 BRA P5, `(.L_x_35) ;  /* 0x0000006000003947 */ /* 0x000fea0002800000 */
[----:B------:R-:W-:Y:S01]  /*0e50*/  IMAD.MOV.U32 R8, RZ, RZ, R24 ;  /* 0x000000ffff087224 */ /* 0x000fe200078e0018 */
[----:B------:R-:W-:Y:S01]  /*0e60*/  MOV R4, 0xe90 ;  /* 0x00000e9000047802 */ /* 0x000fe20000000f00 */
[----:B------:R-:W-:Y:S02]  /*0e70*/  IMAD.MOV.U32 R3, RZ, RZ, R25 ;  /* 0x000000ffff037224 */ /* 0x000fe400078e0019 */
[----:B------:R-:W-:Y:S05]  /*0e80*/  CALL.REL.NOINC `($__internal_1_$__cuda_sm20_div_rn_f64_full) ;  /* 0x0000247000007944 */ /* 0x000fea0003c00000 */
[----:B------:R-:W-:Y:S01]  /*0e90*/  MOV R4, R6 ;  /* 0x0000000600047202 */ /* 0x000fe20000000f00 */
[----:B------:R-:W-:Y:S02]  /*0ea0*/  IMAD.MOV.U32 R5, RZ, RZ, R3 ;  /* 0x000000ffff057224 */ /* 0x000fe400078e0003 */
.L_x_35:
[----:B------:R-:W-:Y:S05]  /*0eb0*/  BSYNC B1 ;  /* 0x0000000000017941 */ /* 0x000fea0003800000 */
.L_x_34:
        /* <DEDUP_REMOVED lines=24> */
.L_x_37:
[----:B------:R-:W-:Y:S05]  /*1040*/  BSYNC B1 ;  /* 0x0000000000017941 */ /* 0x000fea0003800000 */
.L_x_36:
        /* <DEDUP_REMOVED lines=13> */
[----:B0-----:R-:W-:Y:S01]  /*1120*/  MOV R26, R8 ;  /* 0x00000008001a7202 */ /* 0x001fe20000000f00 */
[----:B------:R-:W-:-:S07]  /*1130*/  IMAD.MOV.U32 R27, RZ, RZ, R9 ;  /* 0x000000ffff1b7224 */ /* 0x000fce00078e0009 */
        /* <DEDUP_REMOVED lines=9> */
.L_x_39:
[----:B------:R-:W-:Y:S05]  /*11d0*/  BSYNC B1 ;  /* 0x0000000000017941 */ /* 0x000fea0003800000 */
.L_x_38:
        /* <DEDUP_REMOVED lines=19> */
[----:B------:R-:W-:Y:S02]  /*1310*/  MOV R3, R15 ;  /* 0x0000000f00037202 */ /* 0x000fe40000000f00 */
[----:B------:R-:W-:Y:S02]  /*1320*/  MOV R4, 0x1340 ;  /* 0x0000134000047802 */ /* 0x000fe40000000f00 */
[----:B------:R-:W-:Y:S05]  /*1330*/  CALL.REL.NOINC `($__internal_1_$__cuda_sm20_div_rn_f64_full) ;  /* 0x00001fc000007944 */ /* 0x000fea0003c00000 */
[----:B------:R-:W-:Y:S02]  /*1340*/  IMAD.MOV.U32 R8, RZ, RZ, R6 ;  /* 0x000000ffff087224 */ /* 0x000fe400078e0006 */
[----:B------:R-:W-:Y:S02]  /*1350*/  IMAD.MOV.U32 R9, RZ, RZ, R3 ;  /* 0x000000ffff097224 */ /* 0x000fe400078e0003 */
.L_x_41:
[----:B------:R-:W-:Y:S05]  /*1360*/  BSYNC B1 ;  /* 0x0000000000017941 */ /* 0x000fea0003800000 */
.L_x_40:
        /* <DEDUP_REMOVED lines=24> */
.L_x_43:
[----:B------:R-:W-:Y:S05]  /*14f0*/  BSYNC B1 ;  /* 0x0000000000017941 */ /* 0x000fea0003800000 */
.L_x_42:
[----:B------:R-:W0:Y:S01]  /*1500*/  DADD R6, -RZ, |R46| ;  /* 0x00000000ff067229 */ /* 0x000e22000000052e */
[----:B------:R-:W-:Y:S01]  /*1510*/  MOV R8, 0x1 ;  /* 0x0000000100087802 */ /* 0x000fe20000000f00 */
[----:B------:R-:W-:Y:S01]  /*1520*/  BSSY B1, `(.L_x_44) ;  /* 0x0000016000017945 */ /* 0x000fe20003800000 */
[----:B------:R-:W-:-:S03]  /*1530*/  FSETP.GEU.AND P5, PT, |R19|, 6.5827683646048100446e-37, PT ;  /* 0x036000001300780b */ /* 0x000fc60003fae200 */
        /* <DEDUP_REMOVED lines=20> */
.L_x_45:
[----:B------:R-:W-:Y:S05]  /*1680*/  BSYNC B1 ;  /* 0x0000000000017941 */ /* 0x000fea0003800000 */
.L_x_44:
[----:B------:R-:W-:Y:S02]  /*1690*/  IMAD.MOV.U32 R18, RZ, RZ, R8 ;  /* 0x000000ffff127224 */ /* 0x000fe400078e0008 */
[----:B------:R-:W-:Y:S01]  /*16a0*/  IMAD.MOV.U32 R19, RZ, RZ, R9 ;  /* 0x000000ffff137224 */ /* 0x000fe200078e0009 */
[----:B------:R-:W-:Y:S05]  /*16b0*/  BRA `(.L_x_29) ;  /* 0x0000021000007947 */ /* 0x000fea0003800000 */
.L_x_25:
[----:B------:R-:W0:Y:S01]  /*16c0*/  MUFU.RCP64H R5, R57 ;  /* 0x0000003900057308 */ /* 0x000e220000001800 */
[----:B------:R-:W-:Y:S01]  /*16d0*/  IADD3 R4, R57, 0x300402, RZ ;  /* 0x0030040239047810 */ /* 0x000fe20007ffe0ff */
[----:B------:R-:W-:Y:S03]  /*16e0*/  BSSY B0, `(.L_x_46) ;  /* 0x000000e000007945 */ /* 0x000fe60003800000 */
[----:B------:R-:W-:-:S02]  /*16f0*/  FSETP.GEU.AND P3, PT, |R4|, 5.8789094863358348022e-39, PT ;  /* 0x004004020400780b */ /* 0x000fc40003f6e200 */
[----:B0-----:R-:W0:-:S06]  /*1700*/  DFMA R6, -R56, R4, 1 ;  /* 0x3ff000003806742b */ /* 0x001e0c0000000104 */
[----:B0-----:R-:W0:-:S06]  /*1710*/  DFMA R6, R6, R6, R6 ;  /* 0x000000060606722b */ /* 0x001e0c0000000006 */
[----:B0-----:R-:W0:-:S06]  /*1720*/  DFMA R6, R4, R6, R4 ;  /* 0x000000060406722b */ /* 0x001e0c0000000004 */
[----:B0-----:R-:W0:-:S06]  /*1730*/  DFMA R40, -R56, R6, 1 ;  /* 0x3ff000003828742b */ /* 0x001e0c0000000106 */
[----:B0-----:R0:W1:Y:S01]  /*1740*/  DFMA R40, R6, R40, R6 ;  /* 0x000000280628722b */ /* 0x0010620000000006 */
[----:B------:R-:W-:Y:S05]  /*1750*/  @P3 BRA `(.L_x_47) ;  /* 0x0000006000003947 */ /* 0x000fea0003800000 */
[----:B------:R-:W-:Y:S01]  /*1760*/  LOP3.LUT R8, R57, 0x7fffffff, RZ, 0xc0, !PT ;  /* 0x7fffffff39087812 */ /* 0x000fe200078ec0ff */
[----:B------:R-:W-:Y:S01]  /*1770*/  IMAD.MOV.U32 R4, RZ, RZ, R56 ;  /* 0x000000ffff047224 */ /* 0x000fe200078e0038 */
[----:B------:R-:W-:Y:S02]  /*1780*/  MOV R5, R57 ;  /* 0x0000003900057202 */ /* 0x000fe40000000f00 */
[----:B------:R-:W-:Y:S02]  /*1790*/  IADD3 R8, R8, -0x100000, RZ ;  /* 0xfff0000008087810 */ /* 0x000fe40007ffe0ff */
[----:B0-----:R-:W-:Y:S02]  /*17a0*/  MOV R6, 0x17c0 ;  /* 0x000017c000067802 */ /* 0x001fe40000000f00 */
[----:B-1---5:R-:W-:Y:S05]  /*17b0*/  CALL.REL.NOINC `($__internal_0_$__cuda_sm20_dblrcp_rn_slowpath_v3) ;  /* 0x000018e000007944 */ /* 0x022fea0003c00000 */
.L_x_47:
[----:B------:R-:W-:Y:S05]  /*17c0*/  BSYNC B0 ;  /* 0x0000000000007941 */ /* 0x000fea0003800000 */
.L_x_46:
[----:B-----5:R-:W2:-:S04]  /*17d0*/  DFMA R42, R58, R20, R22 ;  /* 0x000000143a2a722b */ /* 0x020e880000000016 */
[----:B0-----:R-:W-:-:S04]  /*17e0*/  DFMA R4, R58, R24, R26 ;  /* 0x000000183a04722b */ /* 0x001fc8000000001a */
[----:B------:R-:W-:-:S04]  /*17f0*/  DFMA R6, R58, R12, R14 ;  /* 0x0000000c3a06722b */ /* 0x000fc8000000000e */
[----:B------:R-:W-:-:S04]  /*1800*/  DFMA R8, R58, R16, R18 ;  /* 0x000000103a08722b */ /* 0x000fc80000000012 */
[----:B------:R-:W0:-:S04]  /*1810*/  DFMA R22, R58, R22, -R20 ;  /* 0x000000163a16722b */ /* 0x000e080000000814 */
[----:B------:R-:W3:-:S04]  /*1820*/  DFMA R26, R58, R26, -R24 ;  /* 0x0000001a3a1a722b */ /* 0x000ec80000000818 */
[----:B------:R-:W4:-:S04]  /*1830*/  DFMA R14, R58, R14, -R12 ;  /* 0x0000000e3a0e722b */ /* 0x000f08000000080c */
[----:B------:R-:W1:-:S04]  /*1840*/  DFMA R18, R58, R18, -R16 ;  /* 0x000000123a12722b */ /* 0x000e480000000810 */
[----:B-12---:R1:W2:-:S04]  /*1850*/  DMUL R20, R42, R40 ;  /* 0x000000282a147228 */ /* 0x0062880000000000 */
[----:B0-----:R1:W0:-:S04]  /*1860*/  DMUL R22, R22, R40 ;  /* 0x0000002816167228 */ /* 0x0012080000000000 */
[----:B------:R1:W0:-:S04]  /*1870*/  DMUL R24, R4, R40 ;  /* 0x0000002804187228 */ /* 0x0002080000000000 */
[----:B---3--:R1:W3:-:S04]  /*1880*/  DMUL R26, R26, R40 ;  /* 0x000000281a1a7228 */ /* 0x0082c80000000000 */
[----:B------:R1:W0:-:S04]  /*1890*/  DMUL R12, R6, R40 ;  /* 0x00000028060c7228 */ /* 0x0002080000000000 */
[----:B----4-:R1:W4:-:S04]  /*18a0*/  DMUL R14, R14, R40 ;  /* 0x000000280e0e7228 */ /* 0x0103080000000000 */
[----:B------:R1:W0:-:S04]  /*18b0*/  DMUL R16, R8, R40 ;  /* 0x0000002808107228 */ /* 0x0002080000000000 */
[----:B------:R1:W0:-:S04]  /*18c0*/  DMUL R18, R18, R40 ;  /* 0x0000002812127228 */ /* 0x0002080000000000 */
.L_x_29:
[----:B--234-:R-:W-:Y:S02]  /*18d0*/  @P0 IADD3 R3, P3, R35, R34, RZ ;  /* 0x0000002223030210 */ /* 0x01cfe40007f7e0ff */
[-C--:B-1----:R-:W-:Y:S02]  /*18e0*/  @P2 LEA R6, P5, R32, R36.reuse, 0x4 ;  /* 0x0000002420062211 */ /* 0x082fe400078a20ff */
[CC--:B------:R-:W-:Y:S01]  /*18f0*/  @P0 LEA R4, P6, R3.reuse, R36.reuse, 0x4 ;  /* 0x0000002403040211 */ /* 0x0c0fe200078c20ff */
[----:B------:R-:W-:Y:S01]  /*1900*/  @P0 IMAD.X R5, RZ, RZ, R33, P3 ;  /* 0x000000ffff050224 */ /* 0x000fe200018e0621 */
[-C--:B------:R-:W-:Y:S02]  /*1910*/  @P1 LEA R8, P3, R30, R36.reuse, 0x4 ;  /* 0x000000241e081211 */ /* 0x080fe400078620ff */
[-C--:B------:R-:W-:Y:S01]  /*1920*/  @P2 LEA.HI.X R7, R32, R37.reuse, R31, 0x4, P5 ;  /* 0x0000002520072211 */ /* 0x080fe200028f241f */
[----:B------:R-:W-:Y:S01]  /*1930*/  IMAD.MOV.U32 R32, RZ, RZ, R34 ;  /* 0x000000ffff207224 */ /* 0x000fe200078e0022 */
[----:B------:R-:W-:Y:S01]  /*1940*/  @P0 LEA.HI.X R5, R3, R37, R5, 0x4, P6 ;  /* 0x0000002503050211 */ /* 0x000fe200030f2405 */
[----:B------:R-:W-:Y:S01]  /*1950*/  IMAD.MOV.U32 R3, RZ, RZ, c[0x0][0x0] ;  /* 0x00000000ff037624 */ /* 0x000fe200078e00ff */
[----:B------:R-:W-:-:S02]  /*1960*/  @P4 LEA R10, P6, R28, R36, 0x4 ;  /* 0x000000241c0a4211 */ /* 0x000fc400078c20ff */
[-C--:B------:R-:W-:Y:S01]  /*1970*/  @P1 LEA.HI.X R9, R30, R37.reuse, R29, 0x4, P3 ;  /* 0x000000251e091211 */ /* 0x080fe200018f241d */
[----:B------:R-:W-:Y:S01]  /*1980*/  IMAD.WIDE.U32 R32, R3, 0x4, R32 ;  /* 0x0000000403207825 */ /* 0x000fe200078e0020 */
[----:B------:R-:W-:Y:S01]  /*1990*/  @P4 LEA.HI.X R11, R28, R37, R11, 0x4, P6 ;  /* 0x000000251c0b4211 */ /* 0x000fe200030f240b */
[----:B0-----:R0:W-:Y:S02]  /*19a0*/  @P0 STG.E.128 [R4.64], R20 ;  /* 0x0000001404000986 */ /* 0x0011e4000c101d06 */
[----:B------:R-:W-:Y:S01]  /*19b0*/  IMAD.MOV.U32 R34, RZ, RZ, R32 ;  /* 0x000000ffff227224 */ /* 0x000fe200078e0020 */
[C---:B------:R-:W-:Y:S01]  /*19c0*/  ISETP.GE.U32.AND P0, PT, R32.reuse, 0x10000, PT ;  /* 0x000100002000780c */ /* 0x040fe20003f06070 */
[----:B------:R0:W-:Y:S03]  /*19d0*/  @P2 STG.E.128 [R6.64], R24 ;  /* 0x0000001806002986 */ /* 0x0001e6000c101d06 */
[----:B------:R-:W-:Y:S01]  /*19e0*/  ISETP.GE.U32.AND.EX P0, PT, R33, RZ, PT, P0 ;  /* 0x000000ff2100720c */ /* 0x000fe20003f06100 */
[----:B------:R0:W-:Y:S01]  /*19f0*/  @P1 STG.E.128 [R8.64], R12 ;  /* 0x0000000c08001986 */ /* 0x0001e2000c101d06 */
[----:B------:R-:W-:-:S03]  /*1a00*/  ISETP.LT.U32.AND P1, PT, R32, R2, PT ;  /* 0x000000022000720c */ /* 0x000fc60003f21070 */
[----:B------:R0:W-:Y:S01]  /*1a10*/  @P4 STG.E.128 [R10.64], R16 ;  /* 0x000000100a004986 */ /* 0x0001e2000c101d06 */
[----:B------:R-:W-:-:S13]  /*1a20*/  ISETP.LT.AND.EX P1, PT, R33, R0, PT, P1 ;  /* 0x000000002100720c */ /* 0x000fda0003f21310 */
[----:B------:R-:W-:Y:S05]  /*1a30*/  @!P0 BRA P1, `(.L_x_48) ;  /* 0xffffe79000008947 */ /* 0x000fea000083ffff */
[----:B------:R-:W-:Y:S05]  /*1a40*/  EXIT ;  /* 0x000000000000794d */ /* 0x000fea0003800000 */
.L_x_22:
[----:B------:R-:W0:Y:S02]  /*1a50*/  S2R R31, SR_TID.X ;  /* 0x00000000001f7919 */ /* 0x000e240000002100 */
[----:B0-----:R-:W-:-:S05]  /*1a60*/  IMAD.WIDE.U32 R4, R31, 0x4, RZ ;  /* 0x000000041f047825 */ /* 0x001fca00078e00ff */
[----:B------:R-:W-:-:S04]  /*1a70*/  ISETP.GE.U32.AND P0, PT, R4, R2, PT ;  /* 0x000000020400720c */ /* 0x000fc80003f06070 */
[----:B------:R-:W-:-:S04]  /*1a80*/  ISETP.GE.AND.EX P0, PT, R5, R0, PT, P0 ;  /* 0x000000000500720c */ /* 0x000fc80003f06300 */
[----:B------:R-:W-:-:S13]  /*1a90*/  ISETP.GT.U32.OR P0, PT, R31, 0x3fff, P0 ;  /* 0x00003fff1f00780c */ /* 0x000fda0000704470 */
[----:B------:R-:W-:Y:S05]  /*1aa0*/  @P0 EXIT ;  /* 0x000000000000094d */ /* 0x000fea0003800000 */
[----:B------:R-:W-:Y:S02]  /*1ab0*/  IMAD.MOV.U32 R28, RZ, RZ, RZ ;  /* 0x000000ffff1c7224 */ /* 0x000fe400078e00ff */
.L_x_74:
[----:B0-----:R-:W-:Y:S02]  /*1ac0*/  IMAD.MOV.U32 R4, RZ, RZ, c[0x0][0xdb0] ;  /* 0x00036c00ff047624 */ /* 0x001fe400078e00ff */
[----:B------:R-:W-:-:S06]  /*1ad0*/  IMAD.MOV.U32 R5, RZ, RZ, c[0x0][0xdb4] ;  /* 0x00036d00ff057624 */ /* 0x000fcc00078e00ff */
[----:B------:R-:W2:Y:S01]  /*1ae0*/  LDG.E.128 R4, [R4.64] ;  /* 0x0000000604047981 */ /* 0x000ea2000c1e1d00 */
[C---:B------:R-:W-:Y:S01]  /*1af0*/  IMAD.SHL.U32 R11, R31.reuse, 0x40, RZ ;  /* 0x000000401f0b7824 */ /* 0x040fe200078e00ff */
[----:B------:R-:W-:-:S04]  /*1b00*/  SHF.L.U64.HI R29, R31, 0x6, R28 ;  /* 0x000000061f1d7819 */ /* 0x000fc8000001021c */
[----:B---3--:R-:W-:-:S05]  /*1b10*/  IADD3 R8, P0, R38, R11, RZ ;  /* 0x0000000b26087210 */ /* 0x008fca0007f1e0ff */
[----:B------:R-:W-:-:S05]  /*1b20*/  IMAD.X R9, R39, 0x1, R29, P0 ;  /* 0x0000000127097824 */ /* 0x000fca00000e061d */
[----:B------:R0:W5:Y:S04]  /*1b30*/  LDG.E.128 R20, [R8.64] ;  /* 0x0000000608147981 */ /* 0x000168000c1e1d00 */
[----:B------:R0:W5:Y:S04]  /*1b40*/  LDG.E.128 R24, [R8.64+0x10] ;  /* 0x0000100608187981 */ /* 0x000168000c1e1d00 */
[----:B------:R0:W5:Y:S04]  /*1b50*/  LDG.E.128 R12, [R8.64+0x20] ;  /* 0x00002006080c7981 */ /* 0x000168000c1e1d00 */
[----:B------:R0:W5:Y:S01]  /*1b60*/  LDG.E.128 R16, [R8.64+0x30] ;  /* 0x0000300608107981 */ /* 0x000162000c1e1d00 */
[----:B------:R-:W-:Y:S01]  /*1b70*/  MOV R34, 0x1 ;  /* 0x0000000100227802 */ /* 0x000fe20000000f00 */
[----:B--2---:R-:W1:-:S06]  /*1b80*/  DMUL R32, R4, c[0x0][0xdc8] ;  /* 0x0003720004207a28 */ /* 0x004e4c0000000000 */
[----:B-1----:R-:W1:-:S06]  /*1b90*/  DFMA R32, R6, c[0x0][0xdc0], R32 ;  /* 0x0003700006207a2b */ /* 0x002e4c0000000020 */
[----:B-1----:R-:W1:Y:S02]  /*1ba0*/  MUFU.RCP64H R35, R33 ;  /* 0x0000002100237308 */ /* 0x002e640000001800 */
[----:B-1----:R-:W1:-:S06]  /*1bb0*/  DFMA R40, -R32, R34, 1 ;  /* 0x3ff000002028742b */ /* 0x002e4c0000000122 */
[----:B-1----:R-:W1:-:S06]  /*1bc0*/  DFMA R40, R40, R40, R40 ;  /* 0x000000282828722b */ /* 0x002e4c0000000028 */
[----:B-1----:R-:W1:-:S04]  /*1bd0*/  DFMA R40, R34, R40, R34 ;  /* 0x000000282228722b */ /* 0x002e480000000022 */
[----:B------:R-:W2:-:S04]  /*1be0*/  DMUL R34, R6, c[0x0][0xdc8] ;  /* 0x0003720006227a28 */ /* 0x000e880000000000 */
[----:B-1----:R-:W1:-:S04]  /*1bf0*/  DFMA R6, -R32, R40, 1 ;  /* 0x3ff000002006742b */ /* 0x002e480000000128 */
[----:B--2---:R-:W2:-:S04]  /*1c00*/  DFMA R34, R4, c[0x0][0xdc0], -R34 ;  /* 0x0003700004227a2b */ /* 0x004e880000000822 */
[----:B-1----:R-:W1:-:S04]  /*1c10*/  DFMA R6, R40, R6, R40 ;  /* 0x000000062806722b */ /* 0x002e480000000028 */
[C---:B--2---:R-:W-:Y:S02]  /*1c20*/  DSETP.GE.AND P0, PT, |R34|.reuse, |R32|, PT ;  /* 0x400000202200722a */ /* 0x044fe40003f06200 */
[----:B------:R-:W-:Y:S02]  /*1c30*/  FSETP.GEU.AND P2, PT, |R35|, 6.5827683646048100446e-37, PT ;  /* 0x036000002300780b */ /* 0x000fe40003f4e200 */
[----:B-1----:R-:W1:-:S06]  /*1c40*/  DMUL R52, R34, R6 ;  /* 0x0000000622347228 */ /* 0x002e4c0000000000 */
[----:B-1----:R-:W1:-:S06]  /*1c50*/  DFMA R4, -R32, R52, R34 ;  /* 0x000000342004722b */ /* 0x002e4c0000000122 */
[----:B-1----:R-:W1:-:S10]  /*1c60*/  DFMA R52, R6, R4, R52 ;  /* 0x000000040634722b */ /* 0x002e540000000034 */
[----:B-1----:R-:W-:-:S05]  /*1c70*/  FFMA R3, RZ, R33, R53 ;  /* 0x00000021ff037223 */ /* 0x002fca0000000035 */
[----:B------:R-:W-:-:S13]  /*1c80*/  FSETP.GT.AND P1, PT, |R3|, 1.469367938527859385e-39, PT ;  /* 0x001000000300780b */ /* 0x000fda0003f24200 */
[----:B------:R-:W-:Y:S05]  /*1c90*/  @P1 BRA P2, `(.L_x_49) ;  /* 0x0000008000001947 */ /* 0x000fea0001000000 */
[----:B0-----:R-:W-:Y:S01]  /*1ca0*/  IMAD.MOV.U32 R8, RZ, RZ, R34 ;  /* 0x000000ffff087224 */ /* 0x001fe200078e0022 */
[----:B------:R-:W-:Y:S01]  /*1cb0*/  MOV R4, 0x1d00 ;  /* 0x00001d0000047802 */ /* 0x000fe20000000f00 */
[----:B------:R-:W-:Y:S02]  /*1cc0*/  IMAD.MOV.U32 R3, RZ, RZ, R35 ;  /* 0x000000ffff037224 */ /* 0x000fe400078e0023 */
[----:B------:R-:W-:Y:S02]  /*1cd0*/  IMAD.MOV.U32 R6, RZ, RZ, R32 ;  /* 0x000000ffff067224 */ /* 0x000fe400078e0020 */
[----:B------:R-:W-:Y:S02]  /*1ce0*/  IMAD.MOV.U32 R7, RZ, RZ, R33 ;  /* 0x000000ffff077224 */ /* 0x000fe400078e0021 */
[----:B-----5:R-:W-:Y:S05]  /*1cf0*/  CALL.REL.NOINC `($__internal_1_$__cuda_sm20_div_rn_f64_full) ;  /* 0x0000160000007944 */ /* 0x020fea0003c00000 */
[----:B------:R-:W-:Y:S02]  /*1d00*/  IMAD.MOV.U32 R52, RZ, RZ, R6 ;  /* 0x000000ffff347224 */ /* 0x000fe400078e0006 */
[----:B------:R-:W-:-:S03]  /*1d10*/  IMAD.MOV.U32 R53, RZ, RZ, R3 ;  /* 0x000000ffff357224 */ /* 0x000fc600078e0003 */
.L_x_49:
[----:B0-----:R-:W0:Y:S01]  /*1d20*/  MUFU.RCP64H R5, R35 ;  /* 0x0000002300057308 */ /* 0x001e220000001800 */
        /* <DEDUP_REMOVED lines=22> */
.L_x_50:
        /* <DEDUP_REMOVED lines=17> */
[----:B0-----:R-:W-:Y:S01]  /*1fa0*/  MOV R6, 0x1fe0 ;  /* 0x00001fe000067802 */ /* 0x001fe20000000f00 */
[----:B------:R-:W-:Y:S01]  /*1fb0*/  IMAD.MOV.U32 R5, RZ, RZ, R9 ;  /* 0x000000ffff057224 */ /* 0x000fe200078e0009 */
[----:B------:R-:W-:Y:S02]  /*1fc0*/  IADD3 R8, R3, -0x100000, RZ ;  /* 0xfff0000003087810 */ /* 0x000fe40007ffe0ff */
[----:B-1---5:R-:W-:Y:S05]  /*1fd0*/  CALL.REL.NOINC `($__internal_0_$__cuda_sm20_dblrcp_rn_slowpath_v3) ;  /* 0x000010c000007944 */ /* 0x022fea0003c00000 */
.L_x_54:
[----:B------:R-:W-:Y:S05]  /*1fe0*/  BSYNC B0 ;  /* 0x0000000000007941 */ /* 0x000fea0003800000 */
.L_x_53:
[----:B0----5:R-:W0:-:S04]  /*1ff0*/  DFMA R4, R22, R44, R20 ;  /* 0x0000002c1604722b */ /* 0x021e080000000014 */
[----:B------:R-:W-:-:S04]  /*2000*/  DFMA R6, R26, R44, R24 ;  /* 0x0000002c1a06722b */ /* 0x000fc80000000018 */
[----:B------:R-:W-:-:S04]  /*2010*/  DFMA R8, R14, R44, R12 ;  /* 0x0000002c0e08722b */ /* 0x000fc8000000000c */
[----:B------:R-:W-:-:S04]  /*2020*/  DFMA R32, R18, R44, R16 ;  /* 0x0000002c1220722b */ /* 0x000fc80000000010 */
[----:B------:R-:W2:-:S04]  /*2030*/  DFMA R22, -R20, R44, R22 ;  /* 0x0000002c1416722b */ /* 0x000e880000000116 */
[----:B------:R-:W3:-:S04]  /*2040*/  DFMA R26, -R24, R44, R26 ;  /* 0x0000002c181a722b */ /* 0x000ec8000000011a */
[----:B------:R-:W4:-:S04]  /*2050*/  DFMA R14, -R12, R44, R14 ;  /* 0x0000002c0c0e722b */ /* 0x000f08000000010e */
[----:B------:R-:W1:-:S04]  /*2060*/  DFMA R18, -R16, R44, R18 ;  /* 0x0000002c1012722b */ /* 0x000e480000000112 */
[----:B01----:R0:W1:-:S04]  /*2070*/  DMUL R20, R4, R40 ;  /* 0x0000002804147228 */ /* 0x0030480000000000 */
[----:B--2---:R0:W2:-:S04]  /*2080*/  DMUL R22, R22, R40 ;  /* 0x0000002816167228 */ /* 0x0040880000000000 */
[----:B------:R0:W0:-:S04]  /*2090*/  DMUL R24, R6, R40 ;  /* 0x0000002806187228 */ /* 0x0000080000000000 */
[----:B---3--:R3:W0:-:S04]  /*20a0*/  DMUL R26, R26, R40 ;  /* 0x000000281a1a7228 */ /* 0x0086080000000000 */
[----:B------:R3:W0:-:S04]  /*20b0*/  DMUL R12, R8, R40 ;  /* 0x00000028080c7228 */ /* 0x0006080000000000 */
[----:B----4-:R3:W4:-:S04]  /*20c0*/  DMUL R14, R14, R40 ;  /* 0x000000280e0e7228 */ /* 0x0107080000000000 */
[----:B------:R3:W0:-:S04]  /*20d0*/  DMUL R16, R32, R40 ;  /* 0x0000002820107228 */ /* 0x0006080000000000 */
[----:B------:R3:W0:Y:S01]  /*20e0*/  DMUL R18, R18, R40 ;  /* 0x0000002812127228 */ /* 0x0006220000000000 */
[----:B------:R-:W-:Y:S05]  /*20f0*/  BRA `(.L_x_55) ;  /* 0x00000ea000007947 */ /* 0x000fea0003800000 */
.L_x_52:
        /* <DEDUP_REMOVED lines=20> */
[----:B------:R-:W-:Y:S01]  /*2240*/  IMAD.MOV.U32 R8, RZ, RZ, R6 ;  /* 0x000000ffff087224 */ /* 0x000fe200078e0006 */
[----:B------:R-:W-:Y:S02]  /*2250*/  MOV R9, R3 ;  /* 0x0000000300097202 */ /* 0x000fe40000000f00 */
.L_x_57:
[----:B------:R-:W-:Y:S05]  /*2260*/  BSYNC B1 ;  /* 0x0000000000017941 */ /* 0x000fea0003800000 */
.L_x_56:
        /* <DEDUP_REMOVED lines=24> */
.L_x_59:
[----:B------:R-:W-:Y:S05]  /*23f0*/  BSYNC B1 ;  /* 0x0000000000017941 */ /* 0x000fea0003800000 */
.L_x_58:
        /* <DEDUP_REMOVED lines=24> */
.L_x_61:
[----:B------:R-:W-:Y:S05]  /*2580*/  BSYNC B1 ;  /* 0x0000000000017941 */ /* 0x000fea0003800000 */
.L_x_60:
        /* <DEDUP_REMOVED lines=24> */
.L_x_63:
[----:B------:R-:W-:Y:S05]  /*2710*/  BSYNC B1 ;  /* 0x0000000000017941 */ /* 0x000fea0003800000 */
.L_x_62:
        /* <DEDUP_REMOVED lines=24> */
.L_x_65:
[----:B------:R-:W-:Y:S05]  /*28a0*/  BSYNC B1 ;  /* 0x0000000000017941 */ /* 0x000fea0003800000 */
.L_x_64:
        /* <DEDUP_REMOVED lines=24> */
.L_x_67:
[----:B------:R-:W-:Y:S05]  /*2a30*/  BSYNC B1 ;  /* 0x0000000000017941 */ /* 0x000fea0003800000 */
.L_x_66:
        /* <DEDUP_REMOVED lines=18> */
[----:B------:R-:W-:Y:S01]  /*2b60*/  MOV R8, R16 ;  /* 0x0000001000087202 */ /* 0x000fe20000000f00 */
[----:B------:R-:W-:Y:S01]  /*2b70*/  IMAD.MOV.U32 R3, RZ, RZ, R17 ;  /* 0x000000ffff037224 */ /* 0x000fe200078e0011 */
[----:B------:R-:W-:Y:S02]  /*2b80*/  MOV R4, 0x2ba0 ;  /* 0x00002ba000047802 */ /* 0x000fe40000000f00 */
[----:B------:R-:W-:Y:S05]  /*2b90*/  CALL.REL.NOINC `($__internal_1_$__cuda_sm20_div_rn_f64_full) ;  /* 0x0000076000007944 */ /* 0x000fea0003c00000 */
[----:B------:R-:W-:Y:S02]  /*2ba0*/  IMAD.MOV.U32 R8, RZ, RZ, R6 ;  /* 0x000000ffff087224 */ /* 0x000fe400078e0006 */
[----:B------:R-:W-:Y:S02]  /*2bb0*/  IMAD.MOV.U32 R9, RZ, RZ, R3 ;  /* 0x000000ffff097224 */ /* 0x000fe400078e0003 */
.L_x_69:
[----:B------:R-:W-:Y:S05]  /*2bc0*/  BSYNC B1 ;  /* 0x0000000000017941 */ /* 0x000fea0003800000 */
.L_x_68:
        /* <DEDUP_REMOVED lines=24> */
.L_x_71:
[----:B------:R-:W-:Y:S05]  /*2d50*/  BSYNC B1 ;  /* 0x0000000000017941 */ /* 0x000fea0003800000 */
.L_x_70:
[----:B------:R-:W-:Y:S02]  /*2d60*/  IMAD.MOV.U32 R18, RZ, RZ, R4 ;  /* 0x000000ffff127224 */ /* 0x000fe400078e0004 */
[----:B------:R-:W-:Y:S01]  /*2d70*/  IMAD.MOV.U32 R19, RZ, RZ, R5 ;  /* 0x000000ffff137224 */ /* 0x000fe200078e0005 */
[----:B------:R-:W-:Y:S05]  /*2d80*/  BRA `(.L_x_55) ;  /* 0x0000021000007947 */ /* 0x000fea0003800000 */
.L_x_51:
        /* <DEDUP_REMOVED lines=16> */
.L_x_73:
[----:B------:R-:W-:Y:S05]  /*2e90*/  BSYNC B0 ;  /* 0x0000000000007941 */ /* 0x000fea0003800000 */
.L_x_72:
[----:B0----5:R-:W0:-:S04]  /*2ea0*/  DFMA R4, R20, R52, R22 ;  /* 0x000000341404722b */ /* 0x021e080000000016 */
[----:B------:R-:W-:-:S04]  /*2eb0*/  DFMA R6, R24, R52, R26 ;  /* 0x000000341806722b */ /* 0x000fc8000000001a */
[----:B------:R-:W-:-:S04]  /*2ec0*/  DFMA R8, R12, R52, R14 ;  /* 0x000000340c08722b */ /* 0x000fc8000000000e */
[----:B------:R-:W-:-:S04]  /*2ed0*/  DFMA R32, R16, R52, R18 ;  /* 0x000000341020722b */ /* 0x000fc80000000012 */
[----:B------:R-:W2:-:S04]  /*2ee0*/  DFMA R22, R22, R52, -R20 ;  /* 0x000000341616722b */ /* 0x000e880000000814 */
[----:B------:R-:W3:-:S04]  /*2ef0*/  DFMA R26, R26, R52, -R24 ;  /* 0x000000341a1a722b */ /* 0x000ec80000000818 */
[----:B------:R-:W4:-:S04]  /*2f00*/  DFMA R14, R14, R52, -R12 ;  /* 0x000000340e0e722b */ /* 0x000f08000000080c */
[----:B------:R-:W1:-:S04]  /*2f10*/  DFMA R18, R18, R52, -R16 ;  /* 0x000000341212722b */ /* 0x000e480000000810 */
[----:B01----:R0:W1:-:S04]  /*2f20*/  DMUL R20, R4, R40 ;  /* 0x0000002804147228 */ /* 0x0030480000000000 */
[----:B--2---:R0:W2:-:S04]  /*2f30*/  DMUL R22, R22, R40 ;  /* 0x0000002816167228 */ /* 0x0040880000000000 */
[----:B------:R0:W0:-:S04]  /*2f40*/  DMUL R24, R6, R40 ;  /* 0x0000002806187228 */ /* 0x0000080000000000 */
[----:B---3--:R3:W0:-:S04]  /*2f50*/  DMUL R26, R26, R40 ;  /* 0x000000281a1a7228 */ /* 0x0086080000000000 */
[----:B------:R3:W0:-:S04]  /*2f60*/  DMUL R12, R8, R40 ;  /* 0x00000028080c7228 */ /* 0x0006080000000000 */
[----:B----4-:R3:W4:-:S04]  /*2f70*/  DMUL R14, R14, R40 ;  /* 0x000000280e0e7228 */ /* 0x0107080000000000 */
[----:B------:R3:W0:-:S04]  /*2f80*/  DMUL R16, R32, R40 ;  /* 0x0000002820107228 */ /* 0x0006080000000000 */
[----:B------:R3:W0:-:S04]  /*2f90*/  DMUL R18, R18, R40 ;  /* 0x0000002812127228 */ /* 0x0006080000000000 */
.L_x_55:
[----:B012-4-:R-:W-:-:S05]  /*2fa0*/  IADD3 R4, P0, R36, R11, RZ ;  /* 0x0000000b24047210 */ /* 0x017fca0007f1e0ff */
[----:B------:R-:W-:Y:S01]  /*2fb0*/  IMAD.X R5, R37, 0x1, R29, P0 ;  /* 0x0000000125057824 */ /* 0x000fe200000e061d */
[----:B------:R-:W-:-:S04]  /*2fc0*/  IADD3 R31, P0, R31, c[0x0][0x0], RZ ;  /* 0x000000001f1f7a10 */ /* 0x000fc80007f1e0ff */
[----:B------:R0:W-:Y:S01]  /*2fd0*/  STG.E.128 [R4.64], R20 ;  /* 0x0000001404007986 */ /* 0x0001e2000c101d06 */
[C---:B------:R-:W-:Y:S01]  /*2fe0*/  IMAD.SHL.U32 R3, R31.reuse, 0x4, RZ ;  /* 0x000000041f037824 */ /* 0x040fe200078e00ff */
[----:B------:R-:W-:Y:S01]  /*2ff0*/  ISETP.LT.U32.AND P1, PT, R31, 0x4000, PT ;  /* 0x000040001f00780c */ /* 0x000fe20003f21070 */
[----:B------:R-:W-:Y:S01]  /*3000*/  IMAD.X R28, RZ, RZ, R28, P0 ;  /* 0x000000ffff1c7224 */ /* 0x000fe200000e061c */
[----:B------:R0:W-:Y:S02]  /*3010*/  STG.E.128 [R4.64+0x10], R24 ;  /* 0x0000101804007986 */ /* 0x0001e4000c101d06 */
[----:B------:R-:W-:Y:S02]  /*3020*/  ISETP.GE.U32.AND P0, PT, R3, R2, PT ;  /* 0x000000020300720c */ /* 0x000fe40003f06070 */
[----:B------:R0:W-:Y:S01]  /*3030*/  STG.E.128 [R4.64+0x20], R12 ;  /* 0x0000200c04007986 */ /* 0x0001e2000c101d06 */
[----:B------:R-:W-:Y:S02]  /*3040*/  SHF.L.U64.HI R3, R31, 0x2, R28 ;  /* 0x000000021f037819 */ /* 0x000fe4000001021c */
[----:B------:R-:W-:Y:S01]  /*3050*/  ISETP.LT.U32.AND.EX P1, PT, R28, RZ, PT, P1 ;  /* 0x000000ff1c00720c */ /* 0x000fe20003f21110 */
[----:B------:R0:W-:Y:S01]  /*3060*/  STG.E.128 [R4.64+0x30], R16 ;  /* 0x0000301004007986 */ /* 0x0001e2000c101d06 */
[----:B------:R-:W-:-:S13]  /*3070*/  ISETP.GE.AND.EX P0, PT, R3, R0, PT, P0 ;  /* 0x000000000300720c */ /* 0x000fda0003f06300 */
[----:B------:R-:W-:Y:S05]  /*3080*/  @!P0 BRA P1, `(.L_x_74) ;  /* 0xffffea3000008947 */ /* 0x000fea000083ffff */
[----:B------:R-:W-:Y:S05]  /*3090*/  EXIT ;  /* 0x000000000000794d */ /* 0x000fea0003800000 */
        .weak           $__internal_0_$__cuda_sm20_dblrcp_rn_slowpath_v3
        .type           $__internal_0_$__cuda_sm20_dblrcp_rn_slowpath_v3,@function
        .size           $__internal_0_$__cuda_sm20_dblrcp_rn_slowpath_v3,($__internal_1_$__cuda_sm20_div_rn_f64_full - $__internal_0_$__cuda_sm20_dblrcp_rn_slowpath_v3)
$__internal_0_$__cuda_sm20_dblrcp_rn_slowpath_v3:
[----:B------:R-:W0:Y:S01]  /*30a0*/  DSETP.GTU.AND P3, PT, |R4|, +INF , PT ;  /* 0x7ff000000400742a */ /* 0x000e220003f6c200 */
[----:B------:R-:W-:-:S13]  /*30b0*/  BSSY B1, `(.L_x_75) ;  /* 0x0000022000017945 */ /* 0x000fda0003800000 */
[----:B0-----:R-:W-:Y:S05]  /*30c0*/  @P3 BRA `(.L_x_76) ;  /* 0x000001e000003947 */ /* 0x001fea0003800000 */
[----:B------:R-:W-:-:S04]  /*30d0*/  LOP3.LUT R3, R5, 0x7fffffff, RZ, 0xc0, !PT ;  /* 0x7fffffff05037812 */ /* 0x000fc800078ec0ff */
[----:B------:R-:W-:-:S04]  /*30e0*/  IADD3 R7, R3, -0x1, RZ ;  /* 0xffffffff03077810 */ /* 0x000fc80007ffe0ff */
[----:B------:R-:W-:-:S13]  /*30f0*/  ISETP.GE.U32.AND P3, PT, R7, 0x7fefffff, PT ;  /* 0x7fefffff0700780c */ /* 0x000fda0003f66070 */
[----:B------:R-:W-:Y:S02]  /*3100*/  @P3 LOP3.LUT R41, R5, 0x7ff00000, RZ, 0x3c, !PT ;  /* 0x7ff0000005293812 */ /* 0x000fe400078e3cff */
[----:B------:R-:W-:Y:S01]  /*3110*/  @P3 MOV R40, RZ ;  /* 0x000000ff00283202 */ /* 0x000fe20000000f00 */
[----:B------:R-:W-:Y:S05]  /*3120*/  @P3 BRA `(.L_x_77) ;  /* 0x000001a000003947 */ /* 0x000fea0003800000 */
[----:B------:R-:W-:-:S13]  /*3130*/  ISETP.GE.U32.AND P3, PT, R3, 0x1000001, PT ;  /* 0x010000010300780c */ /* 0x000fda0003f66070 */
[----:B------:R-:W-:Y:S05]  /*3140*/  @!P3 BRA `(.L_x_78) ;  /* 0x000000d00000b947 */ /* 0x000fea0003800000 */
[----:B------:R-:W-:Y:S01]  /*3150*/  IADD3 R41, R5, -0x3fe00000, RZ ;  /* 0xc020000005297810 */ /* 0x000fe20007ffe0ff */
[----:B------:R-:W-:-:S03]  /*3160*/  IMAD.MOV.U32 R40, RZ, RZ, R4 ;  /* 0x000000ffff287224 */ /* 0x000fc600078e0004 */
[----:B------:R-:W0:Y:S03]  /*3170*/  MUFU.RCP64H R9, R41 ;  /* 0x0000002900097308 */ /* 0x000e260000001800 */
[----:B0-----:R-:W0:-:S06]  /*3180*/  DFMA R42, -R40, R8, 1 ;  /* 0x3ff00000282a742b */ /* 0x001e0c0000000108 */
[----:B0-----:R-:W0:-:S06]  /*3190*/  DFMA R42, R42, R42, R42 ;  /* 0x0000002a2a2a722b */ /* 0x001e0c000000002a */
[----:B0-----:R-:W0:-:S06]  /*31a0*/  DFMA R42, R8, R42, R8 ;  /* 0x0000002a082a722b */ /* 0x001e0c0000000008 */
[----:B0-----:R-:W0:-:S06]  /*31b0*/  DFMA R8, -R40, R42, 1 ;  /* 0x3ff000002808742b */ /* 0x001e0c000000012a */
[----:B0-----:R-:W0:-:S06]  /*31c0*/  DFMA R8, R42, R8, R42 ;  /* 0x000000082a08722b */ /* 0x001e0c000000002a */
[----:B0-----:R-:W0:-:S06]  /*31d0*/  DMUL R8, R8, 2.2250738585072013831e-308 ;  /* 0x0010000008087828 */ /* 0x001e0c0000000000 */
[----:B0-----:R-:W0:-:S06]  /*31e0*/  DFMA R4, -R4, R8, 1 ;  /* 0x3ff000000404742b */ /* 0x001e0c0000000108 */
[----:B0-----:R-:W0:-:S06]  /*31f0*/  DFMA R4, R4, R4, R4 ;  /* 0x000000040404722b */ /* 0x001e0c0000000004 */
[----:B0-----:R0:W1:Y:S01]  /*3200*/  DFMA R40, R8, R4, R8 ;  /* 0x000000040828722b */ /* 0x0010620000000008 */
[----:B------:R-:W-:Y:S05]  /*3210*/  BRA `(.L_x_77) ;  /* 0x000000b000007947 */ /* 0x000fea0003800000 */
.L_x_78:
[----:B------:R-:W0:-:S06]  /*3220*/  DMUL R4, R4, 8.11296384146066816958e+31 ;  /* 0x4690000004047828 */ /* 0x000e0c0000000000 */
[----:B0-----:R-:W0:Y:S02]  /*3230*/  MUFU.RCP64H R9, R5 ;  /* 0x0000000500097308 */ /* 0x001e240000001800 */
[----:B0-----:R-:W0:-:S06]  /*3240*/  DFMA R40, -R4, R8, 1 ;  /* 0x3ff000000428742b */ /* 0x001e0c0000000108 */
[----:B0-----:R-:W0:-:S06]  /*3250*/  DFMA R40, R40, R40, R40 ;  /* 0x000000282828722b */ /* 0x001e0c0000000028 */
[----:B0-----:R-:W0:-:S06]  /*3260*/  DFMA R40, R8, R40, R8 ;  /* 0x000000280828722b */ /* 0x001e0c0000000008 */
[----:B0-----:R-:W0:-:S06]  /*3270*/  DFMA R8, -R4, R40, 1 ;  /* 0x3ff000000408742b */ /* 0x001e0c0000000128 */
[----:B0-----:R-:W0:-:S06]  /*3280*/  DFMA R8, R40, R8, R40 ;  /* 0x000000082808722b */ /* 0x001e0c0000000028 */
[----:B0-----:R0:W1:Y:S01]  /*3290*/  DMUL R40, R8, 8.11296384146066816958e+31 ;  /* 0x4690000008287828 */ /* 0x0010620000000000 */
[----:B------:R-:W-:Y:S05]  /*32a0*/  BRA `(.L_x_77) ;  /* 0x0000002000007947 */ /* 0x000fea0003800000 */
.L_x_76:
[----:B------:R-:W-:Y:S01]  /*32b0*/  LOP3.LUT R41, R5, 0x80000, RZ, 0xfc, !PT ;  /* 0x0008000005297812 */ /* 0x000fe200078efcff */
[----:B------:R-:W-:Y:S02]  /*32c0*/  IMAD.MOV.U32 R40, RZ, RZ, R4 ;  /* 0x000000ffff287224 */ /* 0x000fe400078e0004 */
.L_x_77:
[----:B------:R-:W-:Y:S05]  /*32d0*/  BSYNC B1 ;  /* 0x0000000000017941 */ /* 0x000fea0003800000 */
.L_x_75:
[----:B------:R-:W-:-:S04]  /*32e0*/  IMAD.MOV.U32 R7, RZ, RZ, 0x0 ;  /* 0x00000000ff077424 */ /* 0x000fc800078e00ff */
[----:B------:R-:W-:Y:S05]  /*32f0*/  RET.REL.NODEC R6 `(_ZN2at6native63_GLOBAL__N__862fb238_30_ForeachBinaryOpScalarTensor_cu_64fe0ca525multi_tensor_apply_kernelINS1_18TensorListMetadataILi2EEENS1_27BinaryOpScalarTensorFunctorIN3c107complexIdEELi2ELi1ELi1EEEJSt7dividesIS8_EPS8_S8_EEEvT_T0_DpT1_) ;  /* 0xffffcd0006007950 */ /* 0x000fea0003c3ffff */
        .weak           $__internal_1_$__cuda_sm20_div_rn_f64_full
        .type           $__internal_1_$__cuda_sm20_div_rn_f64_full,@function
        .size           $__internal_1_$__cuda_sm20_div_rn_f64_full,(.L_x_512 - $__internal_1_$__cuda_sm20_div_rn_f64_full)
$__internal_1_$__cuda_sm20_div_rn_f64_full:
[----:B------:R-:W-:Y:S01]  /*3300*/  IMAD.MOV.U32 R45, RZ, RZ, R3 ;  /* 0x000000ffff2d7224 */ /* 0x000fe200078e0003 */
[----:B------:R-:W-:Y:S01]  /*3310*/  MOV R42, R6 ;  /* 0x00000006002a7202 */ /* 0x000fe20000000f00 */
[----:B------:R-:W-:Y:S01]  /*3320*/  IMAD.MOV.U32 R41, RZ, RZ, R7 ;  /* 0x000000ffff297224 */ /* 0x000fe200078e0007 */
[----:B------:R-:W-:Y:S01]  /*3330*/  BSSY B0, `(.L_x_79) ;  /* 0x000005e000007945 */ /* 0x000fe20003800000 */
[----:B------:R-:W-:Y:S01]  /*3340*/  IMAD.MOV.U32 R44, RZ, RZ, R8 ;  /* 0x000000ffff2c7224 */ /* 0x000fe200078e0008 */
[C---:B------:R-:W-:Y:S01]  /*3350*/  FSETP.GEU.AND P3, PT, |R45|.reuse, 1.469367938527859385e-39, PT ;  /* 0x001000002d00780b */ /* 0x040fe20003f6e200 */
[----:B------:R-:W-:Y:S01]  /*3360*/  IMAD.MOV.U32 R5, RZ, RZ, 0x1ca00000 ;  /* 0x1ca00000ff057424 */ /* 0x000fe200078e00ff */
[----:B------:R-:W-:Y:S01]  /*3370*/  LOP3.LUT R3, R45, 0x7ff00000, RZ, 0xc0, !PT ;  /* 0x7ff000002d037812 */ /* 0x000fe200078ec0ff */
[----:B------:R-:W-:Y:S02]  /*3380*/  IMAD.MOV.U32 R40, RZ, RZ, R6 ;  /* 0x000000ffff287224 */ /* 0x000fe400078e0006 */
[----:B------:R-:W-:-:S02]  /*3390*/  IMAD.MOV.U32 R48, RZ, RZ, 0x1 ;  /* 0x00000001ff307424 */ /* 0x000fc400078e00ff */
[----:B------:R-:W-:-:S06]  /*33a0*/  IMAD.MOV.U32 R50, RZ, RZ, R44 ;  /* 0x000000ffff327224 */ /* 0x000fcc00078e002c */
[----:B------:R-:W-:Y:S01]  /*33b0*/  @!P3 LOP3.LUT R8, R41, 0x7ff00000, RZ, 0xc0, !PT ;  /* 0x7ff000002908b812 */ /* 0x000fe200078ec0ff */
[----:B------:R-:W-:-:S03]  /*33c0*/  @!P3 IMAD.MOV.U32 R54, RZ, RZ, RZ ;  /* 0x000000ffff36b224 */ /* 0x000fc600078e00ff */
[----:B------:R-:W-:Y:S02]  /*33d0*/  @!P3 ISETP.GE.U32.AND P6, PT, R3, R8, PT ;  /* 0x000000080300b20c */ /* 0x000fe40003fc6070 */
[----:B------:R-:W-:Y:S02]  /*33e0*/  LOP3.LUT R8, R7, 0x7ff00000, RZ, 0xc0, !PT ;  /* 0x7ff0000007087812 */ /* 0x000fe400078ec0ff */
[----:B------:R-:W-:Y:S02]  /*33f0*/  @!P3 SEL R9, R5, 0x63400000, !P6 ;  /* 0x634000000509b807 */ /* 0x000fe40007000000 */
[----:B------:R-:W-:Y:S02]  /*3400*/  ISETP.GE.U32.AND P6, PT, R3, R8, PT ;  /* 0x000000080300720c */ /* 0x000fe40003fc6070 */
[----:B------:R-:W-:Y:S02]  /*3410*/  @!P3 LOP3.LUT R9, R9, 0x80000000, R45, 0xf8, !PT ;  /* 0x800000000909b812 */ /* 0x000fe400078ef82d */
[----:B------:R-:W-:-:S02]  /*3420*/  SEL R10, R5, 0x63400000, !P6 ;  /* 0x63400000050a7807 */ /* 0x000fc40007000000 */
[C---:B------:R-:W-:Y:S02]  /*3430*/  FSETP.GEU.AND P6, PT, |R7|.reuse, 1.469367938527859385e-39, PT ;  /* 0x001000000700780b */ /* 0x040fe40003fce200 */
[----:B------:R-:W-:Y:S02]  /*3440*/  LOP3.LUT R7, R7, 0x800fffff, RZ, 0xc0, !PT ;  /* 0x800fffff07077812 */ /* 0x000fe400078ec0ff */
[----:B------:R-:W-:Y:S02]  /*3450*/  LOP3.LUT R51, R10, 0x800fffff, R45, 0xf8, !PT ;  /* 0x800fffff0a337812 */ /* 0x000fe400078ef82d */
[----:B------:R-:W-:Y:S02]  /*3460*/  LOP3.LUT R43, R7, 0x3ff00000, RZ, 0xfc, !PT ;  /* 0x3ff00000072b7812 */ /* 0x000fe400078efcff */
[----:B------:R-:W-:-:S05]  /*3470*/  @!P3 LOP3.LUT R55, R9, 0x100000, RZ, 0xfc, !PT ;  /* 0x001000000937b812 */ /* 0x000fca00078efcff */
[----:B------:R-:W0:-:S04]  /*3480*/  @!P6 DMUL R42, R40, 8.98846567431157953865e+307 ;  /* 0x7fe00000282ae828 */ /* 0x000e080000000000 */
[----:B------:R-:W-:Y:S02]  /*3490*/  @!P3 DFMA R50, R50, 2, -R54 ;  /* 0x400000003232b82b */ /* 0x000fe40000000836 */
[----:B0-----:R-:W0:Y:S04]  /*34a0*/  MUFU.RCP64H R49, R43 ;  /* 0x0000002b00317308 */ /* 0x001e280000001800 */
[----:B------:R-:W-:Y:S01]  /*34b0*/  @!P6 LOP3.LUT R8, R43, 0x7ff00000, RZ, 0xc0, !PT ;  /* 0x7ff000002b08e812 */ /* 0x000fe200078ec0ff */
[----:B0-----:R-:W0:-:S06]  /*34c0*/  DFMA R6, R48, -R42, 1 ;  /* 0x3ff000003006742b */ /* 0x001e0c000000082a */
[----:B0-----:R-:W0:-:S06]  /*34d0*/  DFMA R6, R6, R6, R6 ;  /* 0x000000060606722b */ /* 0x001e0c0000000006 */
[----:B0-----:R-:W0:-:S06]  /*34e0*/  DFMA R6, R48, R6, R48 ;  /* 0x000000063006722b */ /* 0x001e0c0000000030 */
[----:B0-----:R-:W0:-:S06]  /*34f0*/  DFMA R54, R6, -R42, 1 ;  /* 0x3ff000000636742b */ /* 0x001e0c000000082a */
[----:B0-----:R-:W0:-:S06]  /*3500*/  DFMA R54, R6, R54, R6 ;  /* 0x000000360636722b */ /* 0x001e0c0000000006 */
[----:B0-----:R-:W0:-:S06]  /*3510*/  DMUL R6, R54, R50 ;  /* 0x0000003236067228 */ /* 0x001e0c0000000000 */
[----:B0-----:R-:W0:-:S06]  /*3520*/  DFMA R48, R6, -R42, R50 ;  /* 0x8000002a0630722b */ /* 0x001e0c0000000032 */
[----:B0-----:R0:W1:Y:S02]  /*3530*/  DFMA R48, R54, R48, R6 ;  /* 0x000000303630722b */ /* 0x0010640000000006 */
[----:B0-----:R-:W-:Y:S01]  /*3540*/  IMAD.MOV.U32 R6, RZ, RZ, R3 ;  /* 0x000000ffff067224 */ /* 0x001fe200078e0003 */
[----:B------:R-:W-:-:S04]  /*3550*/  @!P3 LOP3.LUT R6, R51, 0x7ff00000, RZ, 0xc0, !PT ;  /* 0x7ff000003306b812 */ /* 0x000fc800078ec0ff */
[----:B------:R-:W-:-:S04]  /*3560*/  IADD3 R7, R6, -0x1, RZ ;  /* 0xffffffff06077810 */ /* 0x000fc80007ffe0ff */
[----:B------:R-:W-:Y:S02]  /*3570*/  ISETP.GT.U32.AND P3, PT, R7, 0x7feffffe, PT ;  /* 0x7feffffe0700780c */ /* 0x000fe40003f64070 */
[----:B------:R-:W-:-:S04]  /*3580*/  IADD3 R7, R8, -0x1, RZ ;  /* 0xffffffff08077810 */ /* 0x000fc80007ffe0ff */
[----:B------:R-:W-:-:S13]  /*3590*/  ISETP.GT.U32.OR P3, PT, R7, 0x7feffffe, P3 ;  /* 0x7feffffe0700780c */ /* 0x000fda0001f64470 */
[----:B------:R-:W-:Y:S05]  /*35a0*/  @P3 BRA `(.L_x_80) ;  /* 0x000001e000003947 */ /* 0x000fea0003800000 */
[----:B-1----:R-:W-:-:S04]  /*35b0*/  LOP3.LUT R6, R41, 0x7ff00000, RZ, 0xc0, !PT ;  /* 0x7ff0000029067812 */ /* 0x002fc800078ec0ff */
[C---:B------:R-:W-:Y:S01]  /*35c0*/  ISETP.GE.U32.AND P3, PT, R3.reuse, R6, PT ;  /* 0x000000060300720c */ /* 0x040fe20003f66070 */
[----:B------:R-:W-:-:S03]  /*35d0*/  IMAD.IADD R7, R3, 0x1, -R6 ;  /* 0x0000000103077824 */ /* 0x000fc600078e0a06 */
[----:B------:R-:W-:Y:S02]  /*35e0*/  SEL R5, R5, 0x63400000, !P3 ;  /* 0x6340000005057807 */ /* 0x000fe40005800000 */
[----:B------:R-:W-:-:S04]  /*35f0*/  IMNMX R7, R7, -0x46a00000, !PT ;  /* 0xb960000007077817 */ /* 0x000fc80007800200 */
[----:B------:R-:W-:-:S05]  /*3600*/  IMNMX R6, R7, 0x46a00000, PT ;  /* 0x46a0000007067817 */ /* 0x000fca0003800200 */
[----:B------:R-:W-:Y:S02]  /*3610*/  IMAD.IADD R5, R6, 0x1, -R5 ;  /* 0x0000000106057824 */ /* 0x000fe400078e0a05 */
[----:B------:R-:W-:-:S03]  /*3620*/  IMAD.MOV.U32 R6, RZ, RZ, RZ ;  /* 0x000000ffff067224 */ /* 0x000fc600078e00ff */
[----:B------:R-:W-:-:S06]  /*3630*/  IADD3 R7, R5, 0x7fe00000, RZ ;  /* 0x7fe0000005077810 */ /* 0x000fcc0007ffe0ff */
[----:B------:R-:W0:-:S10]  /*3640*/  DMUL R54, R48, R6 ;  /* 0x0000000630367228 */ /* 0x000e140000000000 */
[----:B0-----:R-:W-:-:S13]  /*3650*/  FSETP.GTU.AND P3, PT, |R55|, 1.469367938527859385e-39, PT ;  /* 0x001000003700780b */ /* 0x001fda0003f6c200 */
[----:B------:R-:W-:Y:S05]  /*3660*/  @P3 BRA `(.L_x_81) ;  /* 0x000002a000003947 */ /* 0x000fea0003800000 */
[----:B------:R-:W0:Y:S01]  /*3670*/  DFMA R42, R48, -R42, R50 ;  /* 0x8000002a302a722b */ /* 0x000e220000000032 */
[----:B------:R-:W-:-:S09]  /*3680*/  IMAD.MOV.U32 R6, RZ, RZ, RZ ;  /* 0x000000ffff067224 */ /* 0x000fd200078e00ff */
[C---:B0-----:R-:W-:Y:S02]  /*3690*/  FSETP.NEU.AND P3, PT, R43.reuse, RZ, PT ;  /* 0x000000ff2b00720b */ /* 0x041fe40003f6d000 */
[----:B------:R-:W-:-:S04]  /*36a0*/  LOP3.LUT R3, R43, 0x80000000, R41, 0x48, !PT ;  /* 0x800000002b037812 */ /* 0x000fc800078e4829 */
[----:B------:R-:W-:-:S07]  /*36b0*/  LOP3.LUT R7, R3, R7, RZ, 0xfc, !PT ;  /* 0x0000000703077212 */ /* 0x000fce00078efcff */
[----:B------:R-:W-:Y:S05]  /*36c0*/  @!P3 BRA `(.L_x_81) ;  /* 0x000002400000b947 */ /* 0x000fea0003800000 */
[C---:B------:R-:W-:Y:S01]  /*36d0*/  IADD3 R9, -R5.reuse, RZ, RZ ;  /* 0x000000ff05097210 */ /* 0x040fe20007ffe1ff */
[----:B------:R-:W-:Y:S01]  /*36e0*/  IMAD.MOV.U32 R8, RZ, RZ, RZ ;  /* 0x000000ffff087224 */ /* 0x000fe200078e00ff */
[----:B------:R-:W0:Y:S01]  /*36f0*/  DMUL.RP R6, R48, R6 ;  /* 0x0000000630067228 */ /* 0x000e220000008000 */
[----:B------:R-:W-:-:S04]  /*3700*/  IADD3 R5, -R5, -0x43300000, RZ ;  /* 0xbcd0000005057810 */ /* 0x000fc80007ffe1ff */
[----:B------:R-:W1:-:S05]  /*3710*/  DFMA R8, R54, -R8, R48 ;  /* 0x800000083608722b */ /* 0x000e4a0000000030 */
[----:B0-----:R-:W-:-:S05]  /*3720*/  LOP3.LUT R3, R7, R3, RZ, 0x3c, !PT ;  /* 0x0000000307037212 */ /* 0x001fca00078e3cff */
[----:B-1----:R-:W-:-:S04]  /*3730*/  FSETP.NEU.AND P3, PT, |R9|, R5, PT ;  /* 0x000000050900720b */ /* 0x002fc80003f6d200 */
[----:B------:R-:W-:Y:S02]  /*3740*/  FSEL R6, R6, R54, !P3 ;  /* 0x0000003606067208 */ /* 0x000fe40005800000 */
[----:B------:R-:W-:-:S03]  /*3750*/  FSEL R7, R3, R55, !P3 ;  /* 0x0000003703077208 */ /* 0x000fc60005800000 */
[----:B------:R-:W-:Y:S02]  /*3760*/  IMAD.MOV.U32 R54, RZ, RZ, R6 ;  /* 0x000000ffff367224 */ /* 0x000fe400078e0006 */
[----:B------:R-:W-:Y:S01]  /*3770*/  IMAD.MOV.U32 R55, RZ, RZ, R7 ;  /* 0x000000ffff377224 */ /* 0x000fe200078e0007 */
[----:B------:R-:W-:Y:S05]  /*3780*/  BRA `(.L_x_81) ;  /* 0x0000018000007947 */ /* 0x000fea0003800000 */
.L_x_80:
[----:B-1----:R-:W0:-:S14]  /*3790*/  DSETP.NAN.AND P3, PT, R44, R44, PT ;  /* 0x0000002c2c00722a */ /* 0x002e1c0003f68000 */
[----:B0-----:R-:W-:Y:S05]  /*37a0*/  @P3 BRA `(.L_x_82) ;  /* 0x0000013000003947 */ /* 0x001fea0003800000 */
[----:B------:R-:W0:-:S14]  /*37b0*/  DSETP.NAN.AND P3, PT, R40, R40, PT ;  /* 0x000000282800722a */ /* 0x000e1c0003f68000 */
[----:B0-----:R-:W-:Y:S05]  /*37c0*/  @P3 BRA `(.L_x_83) ;  /* 0x000000d000003947 */ /* 0x001fea0003800000 */
[----:B------:R-:W-:Y:S01]  /*37d0*/  ISETP.NE.AND P3, PT, R6, R8, PT ;  /* 0x000000080600720c */ /* 0x000fe20003f65270 */
[----:B------:R-:W-:Y:S02]  /*37e0*/  IMAD.MOV.U32 R54, RZ, RZ, 0x0 ;  /* 0x00000000ff367424 */ /* 0x000fe400078e00ff */
[----:B------:R-:W-:-:S10]  /*37f0*/  IMAD.MOV.U32 R55, RZ, RZ, -0x80000 ;  /* 0xfff80000ff377424 */ /* 0x000fd400078e00ff */
[----:B------:R-:W-:Y:S05]  /*3800*/  @!P3 BRA `(.L_x_81) ;  /* 0x000001000000b947 */ /* 0x000fea0003800000 */
[----:B------:R-:W-:Y:S02]  /*3810*/  ISETP.NE.AND P3, PT, R6, 0x7ff00000, PT ;  /* 0x7ff000000600780c */ /* 0x000fe40003f65270 */
[----:B------:R-:W-:Y:S02]  /*3820*/  LOP3.LUT R3, R45, 0x80000000, R41, 0x48, !PT ;  /* 0x800000002d037812 */ /* 0x000fe400078e4829 */
[----:B------:R-:W-:-:S13]  /*3830*/  ISETP.EQ.OR P3, PT, R8, RZ, !P3 ;  /* 0x000000ff0800720c */ /* 0x000fda0005f62670 */
[----:B------:R-:W-:Y:S01]  /*3840*/  @P3 LOP3.LUT R5, R3, 0x7ff00000, RZ, 0xfc, !PT ;  /* 0x7ff0000003053812 */ /* 0x000fe200078efcff */
[----:B------:R-:W-:Y:S02]  /*3850*/  @!P3 IMAD.MOV.U32 R54, RZ, RZ, RZ ;  /* 0x000000ffff36b224 */ /* 0x000fe400078e00ff */
[----:B------:R-:W-:Y:S01]  /*3860*/  @!P3 IMAD.MOV.U32 R55, RZ, RZ, R3 ;  /* 0x000000ffff37b224 */ /* 0x000fe200078e0003 */
[----:B------:R-:W-:Y:S01]  /*3870*/  @P3 MOV R55, R5 ;  /* 0x0000000500373202 */ /* 0x000fe20000000f00 */
[----:B------:R-:W-:Y:S01]  /*3880*/  @P3 IMAD.MOV.U32 R54, RZ, RZ, RZ ;  /* 0x000000ffff363224 */ /* 0x000fe200078e00ff */
[----:B------:R-:W-:Y:S05]  /*3890*/  BRA `(.L_x_81) ;  /* 0x0000007000007947 */ /* 0x000fea0003800000 */
.L_x_83:
[----:B------:R-:W-:Y:S01]  /*38a0*/  LOP3.LUT R3, R41, 0x80000, RZ, 0xfc, !PT ;  /* 0x0008000029037812 */ /* 0x000fe200078efcff */
[----:B------:R-:W-:-:S04]  /*38b0*/  IMAD.MOV.U32 R54, RZ, RZ, R40 ;  /* 0x000000ffff367224 */ /* 0x000fc800078e0028 */
[----:B------:R-:W-:Y:S01]  /*38c0*/  IMAD.MOV.U32 R55, RZ, RZ, R3 ;  /* 0x000000ffff377224 */ /* 0x000fe200078e0003 */
[----:B------:R-:W-:Y:S05]  /*38d0*/  BRA `(.L_x_81) ;  /* 0x0000003000007947 */ /* 0x000fea0003800000 */
.L_x_82:
[----:B------:R-:W-:Y:S01]  /*38e0*/  LOP3.LUT R3, R45, 0x80000, RZ, 0xfc, !PT ;  /* 0x000800002d037812 */ /* 0x000fe200078efcff */
[----:B------:R-:W-:-:S04]  /*38f0*/  IMAD.MOV.U32 R54, RZ, RZ, R44 ;  /* 0x000000ffff367224 */ /* 0x000fc800078e002c */
[----:B------:R-:W-:Y:S02]  /*3900*/  IMAD.MOV.U32 R55, RZ, RZ, R3 ;  /* 0x000000ffff377224 */ /* 0x000fe400078e0003 */
.L_x_81:
[----:B------:R-:W-:Y:S05]  /*3910*/  BSYNC B0 ;  /* 0x0000000000007941 */ /* 0x000fea0003800000 */
.L_x_79:
[----:B------:R-:W-:Y:S02]  /*3920*/  IMAD.MOV.U32 R5, RZ, RZ, 0x0 ;  /* 0x00000000ff057424 */ /* 0x000fe400078e00ff */
[----:B------:R-:W-:Y:S02]  /*3930*/  IMAD.MOV.U32 R6, RZ, RZ, R54 ;  /* 0x000000ffff067224 */ /* 0x000fe400078e0036 */
[----:B------:R-:W-:Y:S01]  /*3940*/  IMAD.MOV.U32 R3, RZ, RZ, R55 ;  /* 0x000000ffff037224 */ /* 0x000fe200078e0037 */
[----:B------:R-:W-:Y:S06]  /*3950*/  RET.REL.NODEC R4 `(_ZN2at6native63_GLOBAL__N__862fb238_30_ForeachBinaryOpScalarTensor_cu_64fe0ca525multi_tensor_apply_kernelINS1_18TensorListMetadataILi2EEENS1_27BinaryOpScalarTensorFunctorIN3c107complexIdEELi2ELi1ELi1EEEJSt7dividesIS8_EPS8_S8_EEEvT_T0_DpT1_) ;  /* 0xffffc6a004007950 */ /* 0x000fec0003c3ffff */
.L_x_84:
        /* <DEDUP_REMOVED lines=10> */
.L_x_512:


//--------------------- .text._ZN2at6native63_GLOBAL__N__862fb238_30_ForeachBinaryOpScalarTensor_cu_64fe0ca525multi_tensor_apply_kernelINS1_18TensorListMetadataILi2EEENS1_27BinaryOpScalarTensorFunctorIfLi2ELi1ELi1EEEJSt7dividesIfEPffEEEvT_T0_DpT1_ --------------------------
	.section	.text._ZN2at6native63_GLOBAL__N__862fb238_30_ForeachBinaryOpScalarTensor_cu_64fe0ca525multi_tensor_apply_kernelINS1_18TensorListMetadataILi2EEENS1_27BinaryOpScalarTensorFunctorIfLi2ELi1ELi1EEEJSt7dividesIfEPffEEEvT_T0_DpT1_,"ax",@progbits
	.sectioninfo	@"SHI_REGISTERS=32"
	.align	128
.text._ZN2at6native63_GLOBAL__N__862fb238_30_ForeachBinaryOpScalarTensor_cu_64fe0ca525multi_tensor_apply_kernelINS1_18TensorListMetadataILi2EEENS1_27BinaryOpScalarTensorFunctorIfLi2ELi1ELi1EEEJSt7dividesIfEPffEEEvT_T0_DpT1_:
        .type           _ZN2at6native63_GLOBAL__N__862fb238_30_ForeachBinaryOpScalarTensor_cu_64fe0ca525multi_tensor_apply_kernelINS1_18TensorListMetadataILi2EEENS1_27BinaryOpScalarTensorFunctorIfLi2ELi1ELi1EEEJSt7dividesIfEPffEEEvT_T0_DpT1_,@function
        .size           _ZN2at6native63_GLOBAL__N__862fb238_30_ForeachBinaryOpScalarTensor_cu_64fe0ca525multi_tensor_apply_kernelINS1_18TensorListMetadataILi2EEENS1_27BinaryOpScalarTensorFunctorIfLi2ELi1ELi1EEEJSt7dividesIfEPffEEEvT_T0_DpT1_,(.L_x_515 - _ZN2at6native63_GLOBAL__N__862fb238_30_ForeachBinaryOpScalarTensor_cu_64fe0ca525multi_tensor_apply_kernelINS1_18TensorListMetadataILi2EEENS1_27BinaryOpScalarTensorFunctorIfLi2ELi1ELi1EEEJSt7dividesIfEPffEEEvT_T0_DpT1_)
        .other          _ZN2at6native63_GLOBAL__N__862fb238_30_ForeachBinaryOpScalarTensor_cu_64fe0ca525multi_tensor_apply_kernelINS1_18TensorListMetadataILi2EEENS1_27BinaryOpScalarTensorFunctorIfLi2ELi1ELi1EEEJSt7dividesIfEPffEEEvT_T0_DpT1_,@"STO_CUDA_ENTRY STV_DEFAULT"
_ZN2at6native63_GLOBAL__N__862fb238_30_ForeachBinaryOpScalarTensor_cu_64fe0ca525multi_tensor_apply_kernelINS1_18TensorListMetadataILi2EEENS1_27BinaryOpScalarTensorFunctorIfLi2ELi1ELi1EEEJSt7dividesIfEPffEEEvT_T0_DpT1_:
        /* <DEDUP_REMOVED lines=27> */
.L_x_86:
        /* <DEDUP_REMOVED lines=8> */
[C---:B------:R-:W-:Y:S01]  /*0230*/  ISETP.GE.U32.AND.EX P1, PT, R15.reuse, RZ, PT, P1 ;  /* 0x000000ff0f00720c */ /* 0x040fe20003f26110 */
[--C-:B------:R-:W-:Y:S01]  /*0240*/  IMAD.X R29, RZ, RZ, R15.reuse, P3 ;  /* 0x000000ffff1d7224 */ /* 0x100fe200018e060f */
[----:B------:R-:W-:Y:S02]  /*0250*/  LEA R7, P4, R4, R17, 0x1 ;  /* 0x0000001104077211 */ /* 0x000fe400078808ff */
[C---:B------:R-:W-:Y:S02]  /*0260*/  ISETP.GE.U32.AND P2, PT, R8.reuse, 0x10000, PT ;  /* 0x000100000800780c */ /* 0x040fe40003f46070 */
[----:B------:R-:W-:Y:S01]  /*0270*/  ISETP.LT.AND.EX P1, PT, R15, R2, !P1, P0 ;  /* 0x000000020f00720c */ /* 0x000fe20004f21300 */
[----:B------:R-:W-:Y:S01]  /*0280*/  IMAD.X R19, RZ, RZ, R15, P4 ;  /* 0x000000ffff137224 */ /* 0x000fe200020e060f */
[----:B------:R-:W-:Y:S02]  /*0290*/  ISETP.GE.U32.AND P3, PT, R7, 0x10000, PT ;  /* 0x000100000700780c */ /* 0x000fe40003f66070 */
[----:B------:R-:W-:-:S02]  /*02a0*/  ISETP.LT.U32.AND P0, PT, R8, R0, PT ;  /* 0x000000000800720c */ /* 0x000fc40003f01070 */
[----:B------:R-:W-:Y:S02]  /*02b0*/  ISETP.GE.U32.AND.EX P2, PT, R29, RZ, PT, P2 ;  /* 0x000000ff1d00720c */ /* 0x000fe40003f46120 */
[----:B------:R-:W-:Y:S02]  /*02c0*/  IADD3 R9, P5, R14, R17, RZ ;  /* 0x000000110e097210 */ /* 0x000fe40007fbe0ff */
[----:B------:R-:W-:Y:S01]  /*02d0*/  ISETP.LT.U32.AND P4, PT, R7, R0, PT ;  /* 0x000000000700720c */ /* 0x000fe20003f81070 */
[----:B------:R0:W2:Y:S01]  /*02e0*/  LDG.E R14, [R22.64] ;  /* 0x00000004160e7981 */ /* 0x0000a2000c1e1900 */
[----:B------:R-:W-:Y:S01]  /*02f0*/  ISETP.GE.U32.AND.EX P3, PT, R19, RZ, PT, P3 ;  /* 0x000000ff1300720c */ /* 0x000fe20003f66130 */
[----:B------:R-:W-:Y:S01]  /*0300*/  IMAD.X R21, RZ, RZ, R15, P5 ;  /* 0x000000ffff157224 */ /* 0x000fe200028e060f */
[----:B------:R-:W-:Y:S02]  /*0310*/  ISETP.LT.AND.EX P0, PT, R29, R2, !P2, P0 ;  /* 0x000000021d00720c */ /* 0x000fe40005701300 */
[----:B------:R-:W-:-:S02]  /*0320*/  ISETP.GE.U32.AND P2, PT, R9, 0x10000, PT ;  /* 0x000100000900780c */ /* 0x000fc40003f46070 */
[----:B------:R-:W-:Y:S02]  /*0330*/  ISETP.LT.AND.EX P4, PT, R19, R2, !P3, P4 ;  /* 0x000000021300720c */ /* 0x000fe40005f81340 */
[----:B------:R-:W-:Y:S02]  /*0340*/  @P1 LEA R26, P5, R17, R10, 0x2 ;  /* 0x0000000a111a1211 */ /* 0x000fe400078a10ff */
[----:B------:R-:W-:Y:S02]  /*0350*/  ISETP.LT.U32.AND P3, PT, R9, R0, PT ;  /* 0x000000000900720c */ /* 0x000fe40003f61070 */
[----:B------:R-:W-:Y:S01]  /*0360*/  ISETP.GE.U32.AND.EX P2, PT, R21, RZ, PT, P2 ;  /* 0x000000ff1500720c */ /* 0x000fe20003f46120 */
[----:B------:R-:W-:Y:S01]  /*0370*/  IMAD.MOV.U32 R20, RZ, RZ, RZ ;  /* 0x000000ffff147224 */ /* 0x000fe200078e00ff */
[----:B------:R-:W-:Y:S02]  /*0380*/  @P1 LEA.HI.X R27, R17, R11, R15, 0x2, P5 ;  /* 0x0000000b111b1211 */ /* 0x000fe400028f140f */
[----:B------:R-:W-:-:S02]  /*0390*/  ISETP.LT.AND.EX P2, PT, R21, R2, !P2, P3 ;  /* 0x000000021500720c */ /* 0x000fc40005741330 */
[C---:B0-----:R-:W-:Y:S01]  /*03a0*/  @P0 LEA R22, P5, R8.reuse, R10, 0x2 ;  /* 0x0000000a08160211 */ /* 0x041fe200078a10ff */
[----:B------:R0:W3:Y:S01]  /*03b0*/  @P1 LDG.E R20, [R26.64] ;  /* 0x000000041a141981 */ /* 0x0000e2000c1e1900 */
[----:B------:R-:W-:Y:S02]  /*03c0*/  CS2R R24, SRZ ;  /* 0x0000000000187805 */ /* 0x000fe4000001ff00 */
[----:B------:R-:W-:-:S05]  /*03d0*/  @P0 LEA.HI.X R23, R8, R11, R29, 0x2, P5 ;  /* 0x0000000b08170211 */ /* 0x000fca00028f141d */
[----:B------:R1:W4:Y:S01]  /*03e0*/  @P0 LDG.E R24, [R22.64] ;  /* 0x0000000416180981 */ /* 0x000322000c1e1900 */
[----:B0-----:R-:W-:-:S04]  /*03f0*/  @P4 LEA R26, P3, R7, R10, 0x2 ;  /* 0x0000000a071a4211 */ /* 0x001fc800078610ff */
[----:B------:R-:W-:Y:S02]  /*0400*/  @P4 LEA.HI.X R27, R7, R11, R19, 0x2, P3 ;  /* 0x0000000b071b4211 */ /* 0x000fe400018f1413 */
[----:B-1----:R-:W-:-:S03]  /*0410*/  @P2 LEA R22, P3, R9, R10, 0x2 ;  /* 0x0000000a09162211 */ /* 0x002fc600078610ff */
[----:B------:R0:W5:Y:S01]  /*0420*/  @P4 LDG.E R25, [R26.64] ;  /* 0x000000041a194981 */ /* 0x000162000c1e1900 */
[----:B------:R-:W-:Y:S01]  /*0430*/  @P2 LEA.HI.X R23, R9, R11, R21, 0x2, P3 ;  /* 0x0000000b09172211 */ /* 0x000fe200018f1415 */
[----:B0-----:R-:W-:-:S06]  /*0440*/  IMAD.MOV.U32 R26, RZ, RZ, RZ ;  /* 0x000000ffff1a7224 */ /* 0x001fcc00078e00ff */
[----:B------:R0:W5:Y:S01]  /*0450*/  @P2 LDG.E R26, [R22.64] ;  /* 0x00000004161a2981 */ /* 0x000162000c1e1900 */
[----:B------:R-:W-:Y:S01]  /*0460*/  @P0 LEA R16, P5, R8, R12, 0x2 ;  /* 0x0000000c08100211 */ /* 0x000fe200078a10ff */
[----:B0-----:R-:W-:Y:S02]  /*0470*/  IMAD.MOV.U32 R23, RZ, RZ, c[0x0][0x0] ;  /* 0x00000000ff177624 */ /* 0x001fe400078e00ff */
[----:B--2---:R-:W-:-:S04]  /*0480*/  FMUL.FTZ R28, R14, c[0x0][0xdb8] ;  /* 0x00036e000e1c7a20 */ /* 0x004fc80000410000 */
[----:B------:R-:W3:Y:S01]  /*0490*/  MUFU.RCP R27, R28 ;  /* 0x0000001c001b7308 */ /* 0x000ee20000001000 */
[----:B------:R-:W-:-:S04]  /*04a0*/  @P1 LEA R14, P3, R17, R12, 0x2 ;  /* 0x0000000c110e1211 */ /* 0x000fc800078610ff */
[-C--:B------:R-:W-:Y:S02]  /*04b0*/  @P1 LEA.HI.X R15, R17, R13.reuse, R15, 0x2, P3 ;  /* 0x0000000d110f1211 */ /* 0x080fe400018f140f */
[-C--:B------:R-:W-:Y:S02]  /*04c0*/  @P0 LEA.HI.X R17, R8, R13.reuse, R29, 0x2, P5 ;  /* 0x0000000d08110211 */ /* 0x080fe400028f141d */
[-C--:B------:R-:W-:Y:S02]  /*04d0*/  @P4 LEA R18, P3, R7, R12.reuse, 0x2 ;  /* 0x0000000c07124211 */ /* 0x080fe400078610ff */
[----:B------:R-:W-:Y:S02]  /*04e0*/  @P2 LEA R8, P5, R9, R12, 0x2 ;  /* 0x0000000c09082211 */ /* 0x000fe400078a10ff */
[-C--:B------:R-:W-:Y:S01]  /*04f0*/  @P4 LEA.HI.X R19, R7, R13.reuse, R19, 0x2, P3 ;  /* 0x0000000d07134211 */ /* 0x080fe200018f1413 */
[----:B------:R-:W-:Y:S01]  /*0500*/  IMAD.MOV.U32 R7, RZ, RZ, R5 ;  /* 0x000000ffff077224 */ /* 0x000fe200078e0005 */
[----:B------:R-:W-:Y:S01]  /*0510*/  @P2 LEA.HI.X R9, R9, R13, R21, 0x2, P5 ;  /* 0x0000000d09092211 */ /* 0x000fe200028f1415 */
[----:B---3--:R-:W-:-:S02]  /*0520*/  FMUL.FTZ R29, R27, R20 ;  /* 0x000000141b1d7220 */ /* 0x008fc40000410000 */
[----:B------:R-:W-:-:S04]  /*0530*/  IMAD.WIDE.U32 R6, R23, 0x4, R6 ;  /* 0x0000000417067825 */ /* 0x000fc800078e0006 */
[----:B----4-:R-:W-:Y:S01]  /*0540*/  FMUL.FTZ R21, R27, R24 ;  /* 0x000000181b157220 */ /* 0x010fe20000410000 */
[----:B------:R0:W-:Y:S01]  /*0550*/  @P1 STG.E [R14.64], R29 ;  /* 0x0000001d0e001986 */ /* 0x0001e2000c101904 */
[----:B------:R-:W-:-:S03]  /*0560*/  ISETP.LT.U32.AND P1, PT, R6, R0, PT ;  /* 0x000000000600720c */ /* 0x000fc60003f21070 */
[----:B------:R0:W-:Y:S01]  /*0570*/  @P0 STG.E [R16.64], R21 ;  /* 0x0000001510000986 */ /* 0x0001e2000c101904 */
[----:B-----5:R-:W-:Y:S01]  /*0580*/  FMUL.FTZ R25, R27, R25 ;  /* 0x000000191b197220 */ /* 0x020fe20000410000 */
[----:B------:R-:W-:-:S04]  /*0590*/  ISETP.GE.U32.AND P0, PT, R6, 0x10000, PT ;  /* 0x000100000600780c */ /* 0x000fc80003f06070 */
[----:B------:R0:W-:Y:S01]  /*05a0*/  @P4 STG.E [R18.64], R25 ;  /* 0x0000001912004986 */ /* 0x0001e2000c101904 */
[----:B------:R-:W-:Y:S01]  /*05b0*/  ISETP.GE.U32.AND.EX P0, PT, R7, RZ, PT, P0 ;  /* 0x000000ff0700720c */ /* 0x000fe20003f06100 */
[----:B------:R-:W-:-:S05]  /*05c0*/  FMUL.FTZ R27, R27, R26 ;  /* 0x0000001a1b1b7220 */ /* 0x000fca0000410000 */
[----:B------:R0:W-:Y:S01]  /*05d0*/  @P2 STG.E [R8.64], R27 ;  /* 0x0000001b08002986 */ /* 0x0001e2000c101904 */
[----:B------:R-:W-:Y:S01]  /*05e0*/  ISETP.LT.AND.EX P1, PT, R7, R2, PT, P1 ;  /* 0x000000020700720c */ /* 0x000fe20003f21310 */
[----:B------:R-:W-:-:S12]  /*05f0*/  IMAD.MOV.U32 R5, RZ, RZ, R7 ;  /* 0x000000ffff057224 */ /* 0x000fd800078e0007 */
[----:B0-----:R-:W-:Y:S05]  /*0600*/  @!P0 BRA P1, `(.L_x_86) ;  /* 0xfffffba000008947 */ /* 0x001fea000083ffff */
[----:B------:R-:W-:Y:S05]  /*0610*/  EXIT ;  /* 0x000000000000794d */ /* 0x000fea0003800000 */
.L_x_85:
        /* <DEDUP_REMOVED lines=9> */
.L_x_87:
[----:B------:R-:W2:Y:S01]  /*06b0*/  LDG.E R3, [R8.64] ;  /* 0x0000000408037981 */ /* 0x000ea2000c1e1900 */
[C---:B0-----:R-:W-:Y:S01]  /*06c0*/  IMAD.SHL.U32 R17, R18.reuse, 0x10, RZ ;  /* 0x0000001012117824 */ /* 0x041fe200078e00ff */
[----:B------:R-:W-:-:S04]  /*06d0*/  SHF.L.U64.HI R19, R18, 0x4, R21 ;  /* 0x0000000412137819 */ /* 0x000fc80000010215 */
[----:B------:R-:W-:-:S05]  /*06e0*/  IADD3 R14, P0, R10, R17, RZ ;  /* 0x000000110a0e7210 */ /* 0x000fca0007f1e0ff */
[----:B------:R-:W-:-:S05]  /*06f0*/  IMAD.X R15, R11, 0x1, R19, P0 ;  /* 0x000000010b0f7824 */ /* 0x000fca00000e0613 */
[----:B------:R0:W3:Y:S01]  /*0700*/  LDG.E.128 R4, [R14.64] ;  /* 0x000000040e047981 */ /* 0x0000e2000c1e1d00 */
[----:B------:R-:W-:-:S05]  /*0710*/  IADD3 R16, P0, R12, R17, RZ ;  /* 0x000000110c107210 */ /* 0x000fca0007f1e0ff */
[----:B------:R-:W-:Y:S01]  /*0720*/  IMAD.X R17, R13, 0x1, R19, P0 ;  /* 0x000000010d117824 */ /* 0x000fe200000e0613 */
[----:B------:R-:W-:-:S04]  /*0730*/  IADD3 R18, P0, R18, c[0x0][0x0], RZ ;  /* 0x0000000012127a10 */ /* 0x000fc80007f1e0ff */
[C---:B------:R-:W-:Y:S01]  /*0740*/  ISETP.LT.U32.AND P1, PT, R18.reuse, 0x4000, PT ;  /* 0x000040001200780c */ /* 0x040fe20003f21070 */
[----:B0-----:R-:W-:Y:S02]  /*0750*/  IMAD.SHL.U32 R15, R18, 0x4, RZ ;  /* 0x00000004120f7824 */ /* 0x001fe400078e00ff */
[----:B------:R-:W-:-:S03]  /*0760*/  IMAD.X R21, RZ, RZ, R21, P0 ;  /* 0x000000ffff157224 */ /* 0x000fc600000e0615 */
[----:B------:R-:W-:Y:S02]  /*0770*/  ISETP.GE.U32.AND P0, PT, R15, R0, PT ;  /* 0x000000000f00720c */ /* 0x000fe40003f06070 */
[----:B------:R-:W-:Y:S01]  /*0780*/  ISETP.LT.U32.AND.EX P1, PT, R21, RZ, PT, P1 ;  /* 0x000000ff1500720c */ /* 0x000fe20003f21110 */
[----:B--2---:R-:W-:-:S06]  /*0790*/  FMUL.FTZ R3, R3, c[0x0][0xdb8] ;  /* 0x00036e0003037a20 */ /* 0x004fcc0000410000 */
[----:B------:R-:W3:Y:S02]  /*07a0*/  MUFU.RCP R3, R3 ;  /* 0x0000000300037308 */ /* 0x000ee40000001000 */
[-C--:B---3--:R-:W-:Y:S02]  /*07b0*/  FMUL.FTZ R7, R7, R3.reuse ;  /* 0x0000000307077220 */ /* 0x088fe40000410000 */
[-C--:B------:R-:W-:Y:S02]  /*07c0*/  FMUL.FTZ R6, R6, R3.reuse ;  /* 0x0000000306067220 */ /* 0x080fe40000410000 */
[-C--:B------:R-:W-:Y:S02]  /*07d0*/  FMUL.FTZ R5, R5, R3.reuse ;  /* 0x0000000305057220 */ /* 0x080fe40000410000 */
[----:B------:R-:W-:Y:S01]  /*07e0*/  FMUL.FTZ R4, R4, R3 ;  /* 0x0000000304047220 */ /* 0x000fe20000410000 */
[----:B------:R-:W-:-:S04]  /*07f0*/  SHF.L.U64.HI R3, R18, 0x2, R21 ;  /* 0x0000000212037819 */ /* 0x000fc80000010215 */
[----:B------:R0:W-:Y:S01]  /*0800*/  STG.E.128 [R16.64], R4 ;  /* 0x0000000410007986 */ /* 0x0001e2000c101d04 */
[----:B------:R-:W-:-:S13]  /*0810*/  ISETP.GE.AND.EX P0, PT, R3, R2, PT, P0 ;  /* 0x000000020300720c */ /* 0x000fda0003f06300 */
[----:B------:R-:W-:Y:S05]  /*0820*/  @!P0 BRA P1, `(.L_x_87) ;  /* 0xfffffe8000008947 */ /* 0x000fea000083ffff */
[----:B------:R-:W-:Y:S05]  /*0830*/  EXIT ;  /* 0x000000000000794d */ /* 0x000fea0003800000 */
.L_x_88:
        /* <DEDUP_REMOVED lines=12> */
.L_x_515:


//--------------------- .text._ZN2at6native63_GLOBAL__N__862fb238_30_ForeachBinaryOpScalarTensor_cu_64fe0ca525multi_tensor_apply_kernelINS1_18TensorListMetadataILi2EEENS1_27BinaryOpScalarTensorFunctorIdLi2ELi1ELi1EEEJSt7dividesIdEPddEEEvT_T0_DpT1_ --------------------------
	.section	.text._ZN2at6native63_GLOBAL__N__862fb238_30_ForeachBinaryOpScalarTensor_cu_64fe0ca525multi_tensor_apply_kernelINS1_18TensorListMetadataILi2EEENS1_27BinaryOpScalarTensorFunctorIdLi2ELi1ELi1EEEJSt7dividesIdEPddEEEvT_T0_DpT1_,"ax",@progbits
	.sectioninfo	@"SHI_REGISTERS=40"
	.align	128
.text._ZN2at6native63_GLOBAL__N__862fb238_30_ForeachBinaryOpScalarTensor_cu_64fe0ca525multi_tensor_apply_kernelINS1_18TensorListMetadataILi2EEENS1_27BinaryOpScalarTensorFunctorIdLi2ELi1ELi1EEEJSt7dividesIdEPddEEEvT_T0_DpT1_:
        .type           _ZN2at6native63_GLOBAL__N__862fb238_30_ForeachBinaryOpScalarTensor_cu_64fe0ca525multi_tensor_apply_kernelINS1_18TensorListMetadataILi2EEENS1_27BinaryOpScalarTensorFunctorIdLi2ELi1ELi1EEEJSt7dividesIdEPddEEEvT_T0_DpT1_,@function
        .size           _ZN2at6native63_GLOBAL__N__862fb238_30_ForeachBinaryOpScalarTensor_cu_64fe0ca525multi_tensor_apply_kernelINS1_18TensorListMetadataILi2EEENS1_27BinaryOpScalarTensorFunctorIdLi2ELi1ELi1EEEJSt7dividesIdEPddEEEvT_T0_DpT1_,(.L_x_516 - _ZN2at6native63_GLOBAL__N__862fb238_30_ForeachBinaryOpScalarTensor_cu_64fe0ca525multi_tensor_apply_kernelINS1_18TensorListMetadataILi2EEENS1_27BinaryOpScalarTensorFunctorIdLi2ELi1ELi1EEEJSt7dividesIdEPddEEEvT_T0_DpT1_)
        .other          _ZN2at6native63_GLOBAL__N__862fb238_30_ForeachBinaryOpScalarTensor_cu_64fe0ca525multi_tensor_apply_kernelINS1_18TensorListMetadataILi2EEENS1_27BinaryOpScalarTensorFunctorIdLi2ELi1ELi1EEEJSt7dividesIdEPddEEEvT_T0_DpT1_,@"STO_CUDA_ENTRY STV_DEFAULT"
_ZN2at6native63_GLOBAL__N__862fb238_30_ForeachBinaryOpScalarTensor_cu_64fe0ca525multi_tensor_apply_kernelINS1_18TensorListMetadataILi2EEENS1_27BinaryOpScalarTensorFunctorIdLi2ELi1ELi1EEEJSt7dividesIdEPddEEEvT_T0_DpT1_:
[----:B------:R-:W-:Y:S02]  /*0000*/  IMAD.MOV.U32 R1, RZ, RZ, c[0x0][0x28] ;  /* 0x00000a00ff017624 */ /* 0x000fe400078e00ff */
[----:B------:R-:W0:Y:S01]  /*0010*/  S2UR UR4, SR_CTAID.X ;  /* 0x00000000000479c3 */ /* 0x000e220000002500 */
[----:B------:R-:W-:Y:S02]  /*0020*/  UMOV UR5, 0x4 ;  /* 0x0000000400057882 */ /* 0x000fe40000000000 */
[----:B------:R-:W-:Y:S02]  /*0030*/  ULDC UR6, c[0x2][0x0] ;  /* 0x0080000000067ab9 */ /* 0x000fe40000000800 */
[----:B------:R-:W-:Y:S02]  /*0040*/  ULDC.64 UR14, c[0x0][0x118] ;  /* 0x00004600000e7ab9 */ /* 0x000fe40000000a00 */
        /* <DEDUP_REMOVED lines=11> */
[----:B------:R-:W-:Y:S02]  /*0100*/  ULOP3.LUT UR4, UR8, 0x1f, UR6, 0xc8, !UPT ;  /* 0x0000001f08047892 */ /* 0x000fe4000f8ec806 */
[----:B------:R-:W-:Y:S02]  /*0110*/  UIADD3.X UR10, ~UR5, UR11, URZ, UP1, !UPT ;  /* 0x0000000b050a7290 */ /* 0x000fe40008ffe53f */
[----:B------:R-:W-:-:S04]  /*0120*/  ULOP3.LUT UP0, URZ, UR4, 0x3, UR16, 0xf8, !UPT ;  /* 0x00000003043f7892 */ /* 0x000fc8000f80f810 */
[----:B------:R-:W-:-:S06]  /*0130*/  ULOP3.LUT UP0, URZ, URZ, URZ, URZ, 0xfc, UP0 ;  /* 0x0000003f3f3f7292 */ /* 0x000fcc000800fc3f */
[----:B------:R-:W-:-:S13]  /*0140*/  PLOP3.LUT P0, PT, PT, PT, UP0, 0x80, 0x0 ;  /* 0x000000000000781c */ /* 0x000fda0003f0f008 */
[----:B------:R-:W-:Y:S05]  /*0150*/  @!P0 BRA `(.L_x_89) ;  /* 0x00000cd000008947 */ /* 0x000fea0003800000 */
[----:B------:R-:W-:-:S04]  /*0160*/  UISETP.GE.U32.AND UP0, UPT, UR16, 0x1, UPT ;  /* 0x000000011000788c */ /* 0x000fc8000bf06070 */
[----:B------:R-:W-:-:S06]  /*0170*/  UISETP.GE.AND.EX UP0, UPT, UR10, URZ, UPT, UP0 ;  /* 0x0000003f0a00728c */ /* 0x000fcc000bf06300 */
[----:B------:R-:W-:-:S13]  /*0180*/  PLOP3.LUT P0, PT, PT, PT, UP0, 0x80, 0x0 ;  /* 0x000000000000781c */ /* 0x000fda0003f0f008 */
[----:B------:R-:W-:Y:S05]  /*0190*/  @!P0 EXIT ;  /* 0x000000000000894d */ /* 0x000fea0003800000 */
[----:B------:R-:W-:Y:S02]  /*01a0*/  UMOV UR4, URZ ;  /* 0x0000003f00047c82 */ /* 0x000fe40008000000 */
[----:B------:R-:W-:Y:S02]  /*01b0*/  UMOV UR5, URZ ;  /* 0x0000003f00057c82 */ /* 0x000fe40008000000 */
.L_x_98:
[----:B0-----:R-:W-:Y:S01]  /*01c0*/  IMAD.MOV.U32 R6, RZ, RZ, c[0x0][0xdb0] ;  /* 0x00036c00ff067624 */ /* 0x001fe200078e00ff */
[----:B------:R-:W0:Y:S01]  /*01d0*/  S2R R0, SR_TID.X ;  /* 0x0000000000007919 */ /* 0x000e220000002100 */
[----:B------:R-:W-:-:S06]  /*01e0*/  IMAD.MOV.U32 R7, RZ, RZ, c[0x0][0xdb4] ;  /* 0x00036d00ff077624 */ /* 0x000fcc00078e00ff */
[----:B------:R-:W2:Y:S01]  /*01f0*/  LDG.E.64 R6, [R6.64] ;  /* 0x0000000e06067981 */ /* 0x000ea2000c1e1b00 */
[----:B------:R-:W-:Y:S01]  /*0200*/  CS2R R12, SRZ ;  /* 0x00000000000c7805 */ /* 0x000fe2000001ff00 */
[----:B0-----:R-:W-:Y:S01]  /*0210*/  IADD3 R2, P1, R0, UR4, RZ ;  /* 0x0000000400027c10 */ /* 0x001fe2000ff3e0ff */
[----:B------:R-:W-:-:S03]  /*0220*/  IMAD.MOV.U32 R0, RZ, RZ, c[0x0][0x0] ;  /* 0x00000000ff007624 */ /* 0x000fc600078e00ff */
[C---:B------:R-:W-:Y:S01]  /*0230*/  ISETP.GE.U32.AND P0, PT, R2.reuse, 0x10000, PT ;  /* 0x000100000200780c */ /* 0x040fe20003f06070 */
[----:B------:R-:W-:Y:S01]  /*0240*/  IMAD.X R4, RZ, RZ, UR5, P1 ;  /* 0x00000005ff047e24 */ /* 0x000fe200088e06ff */
[----:B------:R-:W-:Y:S01]  /*0250*/  ISETP.LT.U32.AND P1, PT, R2, UR16, PT ;  /* 0x0000001002007c0c */ /* 0x000fe2000bf21070 */
[----:B------:R-:W-:-:S03]  /*0260*/  IMAD R19, R0, 0x3, RZ ;  /* 0x0000000300137824 */ /* 0x000fc600078e02ff */
[----:B------:R-:W-:-:S04]  /*0270*/  ISETP.GE.U32.AND.EX P0, PT, R4, RZ, PT, P0 ;  /* 0x000000ff0400720c */ /* 0x000fc80003f06100 */
[----:B------:R-:W-:-:S13]  /*0280*/  ISETP.LT.AND.EX P0, PT, R4, UR10, !P0, P1 ;  /* 0x0000000a04007c0c */ /* 0x000fda000c701310 */
[----:B------:R-:W-:-:S04]  /*0290*/  @P0 LEA R8, P1, R2, UR6, 0x3 ;  /* 0x0000000602080c11 */ /* 0x000fc8000f8218ff */
[C---:B------:R-:W-:Y:S02]  /*02a0*/  @P0 LEA.HI.X R9, R2.reuse, UR7, R4, 0x3, P1 ;  /* 0x0000000702090c11 */ /* 0x040fe400088f1c04 */
[----:B------:R-:W-:-:S03]  /*02b0*/  IADD3 R5, P1, R2, c[0x0][0x0], RZ ;  /* 0x0000000002057a10 */ /* 0x000fc60007f3e0ff */
[----:B------:R0:W3:Y:S01]  /*02c0*/  @P0 LDG.E.64 R12, [R8.64] ;  /* 0x0000000e080c0981 */ /* 0x0000e2000c1e1b00 */
[-C--:B------:R-:W-:Y:S01]  /*02d0*/  LEA R18, P6, R0, R2.reuse, 0x1 ;  /* 0x0000000200127211 */ /* 0x080fe200078c08ff */
[--C-:B------:R-:W-:Y:S01]  /*02e0*/  IMAD.X R34, RZ, RZ, R4.reuse, P1 ;  /* 0x000000ffff227224 */ /* 0x100fe200008e0604 */
[----:B------:R-:W-:Y:S01]  /*02f0*/  IADD3 R19, P4, R19, R2, RZ ;  /* 0x0000000213137210 */ /* 0x000fe20007f9e0ff */
[----:B------:R-:W-:Y:S01]  /*0300*/  CS2R R16, SRZ ;  /* 0x0000000000107805 */ /* 0x000fe2000001ff00 */
[----:B------:R-:W-:Y:S01]  /*0310*/  ISETP.GE.U32.AND P3, PT, R5, 0x10000, PT ;  /* 0x000100000500780c */ /* 0x000fe20003f66070 */
[--C-:B------:R-:W-:Y:S01]  /*0320*/  IMAD.X R33, RZ, RZ, R4.reuse, P6 ;  /* 0x000000ffff217224 */ /* 0x100fe200030e0604 */
[C---:B------:R-:W-:Y:S01]  /*0330*/  ISETP.GE.U32.AND P5, PT, R18.reuse, 0x10000, PT ;  /* 0x000100001200780c */ /* 0x040fe20003fa6070 */
[----:B------:R-:W-:Y:S01]  /*0340*/  IMAD.X R32, RZ, RZ, R4, P4 ;  /* 0x000000ffff207224 */ /* 0x000fe200020e0604 */
[----:B------:R-:W-:Y:S01]  /*0350*/  ISETP.GE.U32.AND P6, PT, R19, 0x10000, PT ;  /* 0x000100001300780c */ /* 0x000fe20003fc6070 */
[----:B------:R-:W-:Y:S01]  /*0360*/  CS2R R14, SRZ ;  /* 0x00000000000e7805 */ /* 0x000fe2000001ff00 */
[----:B------:R-:W-:Y:S01]  /*0370*/  ISETP.LT.U32.AND P2, PT, R5, UR16, PT ;  /* 0x0000001005007c0c */ /* 0x000fe2000bf41070 */
[----:B------:R-:W-:Y:S01]  /*0380*/  CS2R R10, SRZ ;  /* 0x00000000000a7805 */ /* 0x000fe2000001ff00 */
[----:B------:R-:W-:-:S02]  /*0390*/  ISETP.LT.U32.AND P1, PT, R18, UR16, PT ;  /* 0x0000001012007c0c */ /* 0x000fc4000bf21070 */
[----:B------:R-:W-:Y:S02]  /*03a0*/  ISETP.GE.U32.AND.EX P3, PT, R34, RZ, PT, P3 ;  /* 0x000000ff2200720c */ /* 0x000fe40003f66130 */
[----:B------:R-:W-:Y:S02]  /*03b0*/  ISETP.LT.U32.AND P4, PT, R19, UR16, PT ;  /* 0x0000001013007c0c */ /* 0x000fe4000bf81070 */
[C---:B------:R-:W-:Y:S02]  /*03c0*/  ISETP.GE.U32.AND.EX P5, PT, R33.reuse, RZ, PT, P5 ;  /* 0x000000ff2100720c */ /* 0x040fe40003fa6150 */
[----:B------:R-:W-:Y:S02]  /*03d0*/  ISETP.GE.U32.AND.EX P6, PT, R32, RZ, PT, P6 ;  /* 0x000000ff2000720c */ /* 0x000fe40003fc6160 */
[----:B------:R-:W-:Y:S02]  /*03e0*/  ISETP.LT.AND.EX P2, PT, R34, UR10, !P3, P2 ;  /* 0x0000000a22007c0c */ /* 0x000fe4000df41320 */
[----:B------:R-:W-:-:S02]  /*03f0*/  ISETP.LT.AND.EX P1, PT, R33, UR10, !P5, P1 ;  /* 0x0000000a21007c0c */ /* 0x000fc4000ef21310 */
[----:B------:R-:W-:-:S09]  /*0400*/  ISETP.LT.AND.EX P4, PT, R32, UR10, !P6, P4 ;  /* 0x0000000a20007c0c */ /* 0x000fd2000f781340 */
[----:B------:R-:W-:Y:S02]  /*0410*/  @P2 LEA R20, P3, R5, UR6, 0x3 ;  /* 0x0000000605142c11 */ /* 0x000fe4000f8618ff */
[C---:B------:R-:W-:Y:S02]  /*0420*/  @P1 LEA R22, P5, R18.reuse, UR6, 0x3 ;  /* 0x0000000612161c11 */ /* 0x040fe4000f8a18ff */
[----:B------:R-:W-:Y:S02]  /*0430*/  @P4 LEA R24, P6, R19, UR6, 0x3 ;  /* 0x0000000613184c11 */ /* 0x000fe4000f8c18ff */
[----:B------:R-:W-:Y:S02]  /*0440*/  @P2 LEA.HI.X R21, R5, UR7, R34, 0x3, P3 ;  /* 0x0000000705152c11 */ /* 0x000fe400098f1c22 */
[----:B------:R-:W-:Y:S02]  /*0450*/  @P1 LEA.HI.X R23, R18, UR7, R33, 0x3, P5 ;  /* 0x0000000712171c11 */ /* 0x000fe4000a8f1c21 */
[----:B------:R-:W-:Y:S01]  /*0460*/  @P4 LEA.HI.X R25, R19, UR7, R32, 0x3, P6 ;  /* 0x0000000713194c11 */ /* 0x000fe2000b0f1c20 */
[----:B------:R1:W5:Y:S04]  /*0470*/  @P2 LDG.E.64 R16, [R20.64] ;  /* 0x0000000e14102981 */ /* 0x000368000c1e1b00 */
[----:B------:R1:W5:Y:S04]  /*0480*/  @P1 LDG.E.64 R14, [R22.64] ;  /* 0x0000000e160e1981 */ /* 0x000368000c1e1b00 */
[----:B------:R1:W5:Y:S01]  /*0490*/  @P4 LDG.E.64 R10, [R24.64] ;  /* 0x0000000e180a4981 */ /* 0x000362000c1e1b00 */
[----:B------:R-:W-:Y:S01]  /*04a0*/  BSSY B0, `(.L_x_90) ;  /* 0x0000020000007945 */ /* 0x000fe20003800000 */
[----:B--2---:R2:W4:-:S02]  /*04b0*/  DMUL R26, R6, c[0x0][0xdb8] ;  /* 0x00036e00061a7a28 */ /* 0x0045040000000000 */
[----:B--2---:R-:W-:-:S04]  /*04c0*/  MOV R6, 0x1 ;  /* 0x0000000100067802 */ /* 0x004fc80000000f00 */
[----:B----4-:R-:W2:Y:S08]  /*04d0*/  R2UR UR13, R27 ;  /* 0x000000001b0d73c2 */ /* 0x010eb000000e0000 */
[----:B------:R-:W4:Y:S01]  /*04e0*/  R2UR UR12, R26 ;  /* 0x000000001a0c73c2 */ /* 0x000f2200000e0000 */
[----:B--2---:R-:W2:Y:S01]  /*04f0*/  MUFU.RCP64H R7, UR13 ;  /* 0x0000000d00077d08 */ /* 0x004ea20008001800 */
[----:B0-----:R-:W-:-:S02]  /*0500*/  IMAD.U32 R9, RZ, RZ, UR13 ;  /* 0x0000000dff097e24 */ /* 0x001fc4000f8e00ff */
[----:B----4-:R-:W-:-:S06]  /*0510*/  IMAD.U32 R8, RZ, RZ, UR12 ;  /* 0x0000000cff087e24 */ /* 0x010fcc000f8e00ff */
[----:B--2---:R-:W0:-:S06]  /*0520*/  DFMA R8, R6, -R8, 1 ;  /* 0x3ff000000608742b */ /* 0x004e0c0000000808 */
[----:B0-----:R-:W0:Y:S01]  /*0530*/  DFMA R8, R8, R8, R8 ;  /* 0x000000080808722b */ /* 0x001e220000000008 */
[----:B---3--:R-:W-:-:S05]  /*0540*/  FSETP.GEU.AND P5, PT, |R13|, 6.5827683646048100446e-37, PT ;  /* 0x036000000d00780b */ /* 0x008fca0003fae200 */
[----:B0-----:R0:W2:Y:S02]  /*0550*/  DFMA R8, R6, R8, R6 ;  /* 0x000000080608722b */ /* 0x0010a40000000006 */
[----:B0-----:R-:W-:Y:S02]  /*0560*/  IMAD.U32 R6, RZ, RZ, UR12 ;  /* 0x0000000cff067e24 */ /* 0x001fe4000f8e00ff */
[----:B------:R-:W-:-:S06]  /*0570*/  IMAD.U32 R7, RZ, RZ, UR13 ;  /* 0x0000000dff077e24 */ /* 0x000fcc000f8e00ff */
[----:B--2---:R-:W0:-:S06]  /*0580*/  DFMA R6, R8, -R6, 1 ;  /* 0x3ff000000806742b */ /* 0x004e0c0000000806 */
[----:B0-----:R-:W0:-:S06]  /*0590*/  DFMA R6, R8, R6, R8 ;  /* 0x000000060806722b */ /* 0x001e0c0000000008 */
[----:B0-----:R-:W0:-:S06]  /*05a0*/  DMUL R28, R6, R12 ;  /* 0x0000000c061c7228 */ /* 0x001e0c0000000000 */
[----:B0-----:R-:W0:-:S06]  /*05b0*/  DFMA R8, R28, -UR12, R12 ;  /* 0x8000000c1c087c2b */ /* 0x001e0c000800000c */
[----:B0-----:R-:W0:-:S10]  /*05c0*/  DFMA R28, R6, R8, R28 ;  /* 0x00000008061c722b */ /* 0x001e14000000001c */
[----:B0-----:R-:W-:-:S05]  /*05d0*/  FFMA R0, RZ, UR13, R29 ;  /* 0x0000000dff007c23 */ /* 0x001fca000800001d */
[----:B------:R-:W-:-:S13]  /*05e0*/  FSETP.GT.AND P3, PT, |R0|, 1.469367938527859385e-39, PT ;  /* 0x001000000000780b */ /* 0x000fda0003f64200 */
[----:B------:R-:W-:Y:S05]  /*05f0*/  @P3 BRA P5, `(.L_x_91) ;  /* 0x000000a000003947 */ /* 0x000fea0002800000 */
[----:B-1----:R-:W-:Y:S01]  /*0600*/  IMAD.U32 R8, RZ, RZ, UR12 ;  /* 0x0000000cff087e24 */ /* 0x002fe2000f8e00ff */
[----:B------:R-:W-:Y:S01]  /*0610*/  MOV R0, 0x680 ;  /* 0x0000068000007802 */ /* 0x000fe20000000f00 */
[----:B------:R-:W-:Y:S02]  /*0620*/  IMAD.U32 R7, RZ, RZ, UR13 ;  /* 0x0000000dff077e24 */ /* 0x000fe4000f8e00ff */
[----:B------:R-:W-:Y:S02]  /*0630*/  IMAD.U32 R6, RZ, RZ, UR12 ;  /* 0x0000000cff067e24 */ /* 0x000fe4000f8e00ff */
[----:B------:R-:W-:Y:S02]  /*0640*/  IMAD.U32 R9, RZ, RZ, UR13 ;  /* 0x0000000dff097e24 */ /* 0x000fe4000f8e00ff */
[----:B------:R-:W-:Y:S02]  /*0650*/  IMAD.MOV.U32 R6, RZ, RZ, R8 ;  /* 0x000000ffff067224 */ /* 0x000fe400078e0008 */
[----:B------:R-:W-:-:S02]  /*0660*/  IMAD.MOV.U32 R3, RZ, RZ, R7 ;  /* 0x000000ffff037224 */ /* 0x000fc400078e0007 */
[----:B-----5:R-:W-:Y:S05]  /*0670*/  CALL.REL.NOINC `($__internal_2_$__cuda_sm20_div_rn_f64_full) ;  /* 0x00000fa000007944 */ /* 0x020fea0003c00000 */
[----:B------:R-:W-:Y:S01]  /*0680*/  IMAD.MOV.U32 R28, RZ, RZ, R3 ;  /* 0x000000ffff1c7224 */ /* 0x000fe200078e0003 */
[----:B------:R-:W-:-:S02]  /*0690*/  MOV R29, R12 ;  /* 0x0000000c001d7202 */ /* 0x000fc40000000f00 */
.L_x_91:
[----:B-1----:R-:W-:Y:S05]  /*06a0*/  BSYNC B0 ;  /* 0x0000000000007941 */ /* 0x002fea0003800000 */
.L_x_90:
[----:B------:R-:W0:Y:S01]  /*06b0*/  MUFU.RCP64H R7, UR13 ;  /* 0x0000000d00077d08 */ /* 0x000e220008001800 */
[----:B------:R-:W-:Y:S01]  /*06c0*/  IMAD.U32 R8, RZ, RZ, UR12 ;  /* 0x0000000cff087e24 */ /* 0x000fe2000f8e00ff */
[----:B-----5:R-:W-:Y:S01]  /*06d0*/  FSETP.GEU.AND P5, PT, |R17|, 6.5827683646048100446e-37, PT ;  /* 0x036000001100780b */ /* 0x020fe20003fae200 */
[----:B------:R-:W-:Y:S01]  /*06e0*/  IMAD.U32 R9, RZ, RZ, UR13 ;  /* 0x0000000dff097e24 */ /* 0x000fe2000f8e00ff */
[----:B------:R-:W-:Y:S01]  /*06f0*/  BSSY B0, `(.L_x_92) ;  /* 0x000001b000007945 */ /* 0x000fe20003800000 */
[----:B------:R-:W-:-:S02]  /*0700*/  IMAD.MOV.U32 R6, RZ, RZ, 0x1 ;  /* 0x00000001ff067424 */ /* 0x000fc400078e00ff */
[----:B------:R-:W-:Y:S02]  /*0710*/  IMAD.U32 R12, RZ, RZ, UR12 ;  /* 0x0000000cff0c7e24 */ /* 0x000fe4000f8e00ff */
[----:B------:R-:W-:Y:S02]  /*0720*/  IMAD.U32 R13, RZ, RZ, UR13 ;  /* 0x0000000dff0d7e24 */ /* 0x000fe4000f8e00ff */
[----:B0-----:R-:W0:-:S06]  /*0730*/  DFMA R8, R6, -R8, 1 ;  /* 0x3ff000000608742b */ /* 0x001e0c0000000808 */
[----:B0-----:R-:W0:-:S06]  /*0740*/  DFMA R8, R8, R8, R8 ;  /* 0x000000080808722b */ /* 0x001e0c0000000008 */
[----:B0-----:R-:W0:-:S06]  /*0750*/  DFMA R8, R6, R8, R6 ;  /* 0x000000080608722b */ /* 0x001e0c0000000006 */
[----:B0-----:R-:W0:-:S06]  /*0760*/  DFMA R6, R8, -R12, 1 ;  /* 0x3ff000000806742b */ /* 0x001e0c000000080c */
[----:B0-----:R-:W0:-:S06]  /*0770*/  DFMA R12, R8, R6, R8 ;  /* 0x00000006080c722b */ /* 0x001e0c0000000008 */
[----:B0-----:R-:W0:-:S06]  /*0780*/  DMUL R8, R12, R16 ;  /* 0x000000100c087228 */ /* 0x001e0c0000000000 */
[----:B0-----:R-:W0:-:S06]  /*0790*/  DFMA R6, R8, -UR12, R16 ;  /* 0x8000000c08067c2b */ /* 0x001e0c0008000010 */
[----:B0-----:R-:W0:-:S10]  /*07a0*/  DFMA R8, R12, R6, R8 ;  /* 0x000000060c08722b */ /* 0x001e140000000008 */
[----:B0-----:R-:W-:-:S05]  /*07b0*/  FFMA R0, RZ, UR13, R9 ;  /* 0x0000000dff007c23 */ /* 0x001fca0008000009 */
[----:B------:R-:W-:-:S13]  /*07c0*/  FSETP.GT.AND P3, PT, |R0|, 1.469367938527859385e-39, PT ;  /* 0x001000000000780b */ /* 0x000fda0003f64200 */
[----:B------:R-:W-:Y:S05]  /*07d0*/  @P3 BRA P5, `(.L_x_93) ;  /* 0x000000c000003947 */ /* 0x000fea0002800000 */
[----:B------:R-:W-:Y:S01]  /*07e0*/  IMAD.U32 R8, RZ, RZ, UR12 ;  /* 0x0000000cff087e24 */ /* 0x000fe2000f8e00ff */
[----:B------:R-:W-:Y:S01]  /*07f0*/  MOV R12, R16 ;  /* 0x00000010000c7202 */ /* 0x000fe20000000f00 */
[----:B------:R-:W-:Y:S01]  /*0800*/  IMAD.U32 R7, RZ, RZ, UR13 ;  /* 0x0000000dff077e24 */ /* 0x000fe2000f8e00ff */
[----:B------:R-:W-:Y:S01]  /*0810*/  MOV R0, 0x880 ;  /* 0x0000088000007802 */ /* 0x000fe20000000f00 */
[----:B------:R-:W-:Y:S02]  /*0820*/  IMAD.U32 R6, RZ, RZ, UR12 ;  /* 0x0000000cff067e24 */ /* 0x000fe4000f8e00ff */
[----:B------:R-:W-:Y:S02]  /*0830*/  IMAD.U32 R9, RZ, RZ, UR13 ;  /* 0x0000000dff097e24 */ /* 0x000fe4000f8e00ff */
[----:B------:R-:W-:Y:S02]  /*0840*/  IMAD.MOV.U32 R13, RZ, RZ, R17 ;  /* 0x000000ffff0d7224 */ /* 0x000fe400078e0011 */
[----:B------:R-:W-:-:S02]  /*0850*/  IMAD.MOV.U32 R6, RZ, RZ, R8 ;  /* 0x000000ffff067224 */ /* 0x000fc400078e0008 */
[----:B------:R-:W-:Y:S02]  /*0860*/  IMAD.MOV.U32 R3, RZ, RZ, R7 ;  /* 0x000000ffff037224 */ /* 0x000fe400078e0007 */
[----:B------:R-:W-:Y:S05]  /*0870*/  CALL.REL.NOINC `($__internal_2_$__cuda_sm20_div_rn_f64_full) ;  /* 0x00000da000007944 */ /* 0x000fea0003c00000 */
[----:B------:R-:W-:Y:S02]  /*0880*/  IMAD.MOV.U32 R8, RZ, RZ, R3 ;  /* 0x000000ffff087224 */ /* 0x000fe400078e0003 */
[----:B------:R-:W-:Y:S02]  /*0890*/  IMAD.MOV.U32 R9, RZ, RZ, R12 ;  /* 0x000000ffff097224 */ /* 0x000fe400078e000c */
.L_x_93:
[----:B------:R-:W-:Y:S05]  /*08a0*/  BSYNC B0 ;  /* 0x0000000000007941 */ /* 0x000fea0003800000 */
.L_x_92:
[----:B------:R-:W0:Y:S01]  /*08b0*/  MUFU.RCP64H R7, UR13 ;  /* 0x0000000d00077d08 */ /* 0x000e220008001800 */
[----:B------:R-:W-:Y:S01]  /*08c0*/  IMAD.U32 R12, RZ, RZ, UR12 ;  /* 0x0000000cff0c7e24 */ /* 0x000fe2000f8e00ff */
[----:B------:R-:W-:Y:S01]  /*08d0*/  MOV R17, UR13 ;  /* 0x0000000d00117c02 */ /* 0x000fe20008000f00 */
[----:B------:R-:W-:Y:S01]  /*08e0*/  IMAD.U32 R13, RZ, RZ, UR13 ;  /* 0x0000000dff0d7e24 */ /* 0x000fe2000f8e00ff */
[----:B------:R-:W-:Y:S01]  /*08f0*/  FSETP.GEU.AND P5, PT, |R15|, 6.5827683646048100446e-37, PT ;  /* 0x036000000f00780b */ /* 0x000fe20003fae200 */
[----:B------:R-:W-:Y:S01]  /*0900*/  IMAD.MOV.U32 R6, RZ, RZ, 0x1 ;  /* 0x00000001ff067424 */ /* 0x000fe200078e00ff */
[----:B------:R-:W-:Y:S01]  /*0910*/  BSSY B0, `(.L_x_94) ;  /* 0x0000019000007945 */ /* 0x000fe20003800000 */
[----:B------:R-:W-:-:S04]  /*0920*/  IMAD.U32 R16, RZ, RZ, UR12 ;  /* 0x0000000cff107e24 */ /* 0x000fc8000f8e00ff */
        /* <DEDUP_REMOVED lines=12> */
[----:B------:R-:W-:Y:S01]  /*09f0*/  MOV R0, 0xa80 ;  /* 0x00000a8000007802 */ /* 0x000fe20000000f00 */
[----:B------:R-:W-:Y:S02]  /*0a00*/  IMAD.U32 R7, RZ, RZ, UR13 ;  /* 0x0000000dff077e24 */ /* 0x000fe4000f8e00ff */
[----:B------:R-:W-:Y:S02]  /*0a10*/  IMAD.U32 R6, RZ, RZ, UR12 ;  /* 0x0000000cff067e24 */ /* 0x000fe4000f8e00ff */
[----:B------:R-:W-:Y:S02]  /*0a20*/  IMAD.U32 R17, RZ, RZ, UR13 ;  /* 0x0000000dff117e24 */ /* 0x000fe4000f8e00ff */
[----:B------:R-:W-:Y:S02]  /*0a30*/  IMAD.MOV.U32 R12, RZ, RZ, R14 ;  /* 0x000000ffff0c7224 */ /* 0x000fe400078e000e */
[----:B------:R-:W-:-:S02]  /*0a40*/  IMAD.MOV.U32 R13, RZ, RZ, R15 ;  /* 0x000000ffff0d7224 */ /* 0x000fc400078e000f */
[----:B------:R-:W-:Y:S02]  /*0a50*/  IMAD.MOV.U32 R6, RZ, RZ, R16 ;  /* 0x000000ffff067224 */ /* 0x000fe400078e0010 */
[----:B------:R-:W-:Y:S02]  /*0a60*/  IMAD.MOV.U32 R3, RZ, RZ, R7 ;  /* 0x000000ffff037224 */ /* 0x000fe400078e0007 */
[----:B------:R-:W-:Y:S05]  /*0a70*/  CALL.REL.NOINC `($__internal_2_$__cuda_sm20_div_rn_f64_full) ;  /* 0x00000ba000007944 */ /* 0x000fea0003c00000 */
[----:B------:R-:W-:Y:S01]  /*0a80*/  IMAD.MOV.U32 R16, RZ, RZ, R3 ;  /* 0x000000ffff107224 */ /* 0x000fe200078e0003 */
[----:B------:R-:W-:Y:S02]  /*0a90*/  MOV R17, R12 ;  /* 0x0000000c00117202 */ /* 0x000fe40000000f00 */
.L_x_95:
[----:B------:R-:W-:Y:S05]  /*0aa0*/  BSYNC B0 ;  /* 0x0000000000007941 */ /* 0x000fea0003800000 */
.L_x_94:
[----:B------:R-:W0:Y:S01]  /*0ab0*/  MUFU.RCP64H R7, UR13 ;  /* 0x0000000d00077d08 */ /* 0x000e220008001800 */
[----:B------:R-:W-:Y:S01]  /*0ac0*/  IMAD.U32 R12, RZ, RZ, UR12 ;  /* 0x0000000cff0c7e24 */ /* 0x000fe2000f8e00ff */
[----:B------:R-:W-:Y:S01]  /*0ad0*/  FSETP.GEU.AND P5, PT, |R11|, 6.5827683646048100446e-37, PT ;  /* 0x036000000b00780b */ /* 0x000fe20003fae200 */
[----:B------:R-:W-:Y:S01]  /*0ae0*/  IMAD.U32 R13, RZ, RZ, UR13 ;  /* 0x0000000dff0d7e24 */ /* 0x000fe2000f8e00ff */
[----:B------:R-:W-:Y:S01]  /*0af0*/  BSSY B0, `(.L_x_96) ;  /* 0x000001b000007945 */ /* 0x000fe20003800000 */
[----:B------:R-:W-:Y:S02]  /*0b00*/  IMAD.MOV.U32 R6, RZ, RZ, 0x1 ;  /* 0x00000001ff067424 */ /* 0x000fe400078e00ff */
[----:B------:R-:W-:-:S02]  /*0b10*/  IMAD.U32 R14, RZ, RZ, UR12 ;  /* 0x0000000cff0e7e24 */ /* 0x000fc4000f8e00ff */
        /* <DEDUP_REMOVED lines=24> */
.L_x_97:
[----:B------:R-:W-:Y:S05]  /*0ca0*/  BSYNC B0 ;  /* 0x0000000000007941 */ /* 0x000fea0003800000 */
.L_x_96:
[----:B------:R-:W-:Y:S01]  /*0cb0*/  @P0 LEA R10, P6, R2, UR8, 0x3 ;  /* 0x00000008020a0c11 */ /* 0x000fe2000f8c18ff */
[----:B------:R-:W-:Y:S01]  /*0cc0*/  ULDC UR11, c[0x0][0x0] ;  /* 0x00000000000b7ab9 */ /* 0x000fe20000000800 */
[----:B------:R-:W-:Y:S01]  /*0cd0*/  @P2 LEA R12, P5, R5, UR8, 0x3 ;  /* 0x00000008050c2c11 */ /* 0x000fe2000f8a18ff */
[----:B------:R-:W-:Y:S01]  /*0ce0*/  UIMAD.WIDE.U32 UR4, UR11, 0x4, UR4 ;  /* 0x000000040b0478a5 */ /* 0x000fe2000f8e0004 */
[----:B------:R-:W-:Y:S02]  /*0cf0*/  @P1 LEA R14, P3, R18, UR8, 0x3 ;  /* 0x00000008120e1c11 */ /* 0x000fe4000f8618ff */
[----:B------:R-:W-:Y:S01]  /*0d00*/  @P0 LEA.HI.X R11, R2, UR9, R4, 0x3, P6 ;  /* 0x00000009020b0c11 */ /* 0x000fe2000b0f1c04 */
[----:B------:R-:W-:Y:S01]  /*0d10*/  UISETP.LT.U32.AND UP1, UPT, UR4, UR16, UPT ;  /* 0x000000100400728c */ /* 0x000fe2000bf21070 */
[----:B------:R-:W-:Y:S01]  /*0d20*/  @P4 LEA R2, P6, R19, UR8, 0x3 ;  /* 0x0000000813024c11 */ /* 0x000fe2000f8c18ff */
[----:B------:R-:W-:Y:S01]  /*0d30*/  UISETP.GE.U32.AND UP0, UPT, UR4, 0x10000, UPT ;  /* 0x000100000400788c */ /* 0x000fe2000bf06070 */
[----:B------:R-:W-:Y:S01]  /*0d40*/  @P2 LEA.HI.X R13, R5, UR9, R34, 0x3, P5 ;  /* 0x00000009050d2c11 */ /* 0x000fe2000a8f1c22 */
[----:B------:R0:W-:Y:S01]  /*0d50*/  @P0 STG.E.64 [R10.64], R28 ;  /* 0x0000001c0a000986 */ /* 0x0001e2000c101b0e */
[----:B------:R-:W-:Y:S01]  /*0d60*/  @P1 LEA.HI.X R15, R18, UR9, R33, 0x3, P3 ;  /* 0x00000009120f1c11 */ /* 0x000fe200098f1c21 */
[----:B------:R-:W-:Y:S01]  /*0d70*/  UISETP.GE.U32.AND.EX UP0, UPT, UR5, URZ, UPT, UP0 ;  /* 0x0000003f0500728c */ /* 0x000fe2000bf06100 */
[----:B------:R-:W-:Y:S01]  /*0d80*/  @P4 LEA.HI.X R3, R19, UR9, R32, 0x3, P6 ;  /* 0x0000000913034c11 */ /* 0x000fe2000b0f1c20 */
[----:B------:R0:W-:Y:S01]  /*0d90*/  @P2 STG.E.64 [R12.64], R8 ;  /* 0x000000080c002986 */ /* 0x0001e2000c101b0e */
[----:B------:R-:W-:Y:S01]  /*0da0*/  IMAD.U32 R5, RZ, RZ, UR5 ;  /* 0x00000005ff057e24 */ /* 0x000fe2000f8e00ff */
[----:B------:R-:W-:Y:S01]  /*0db0*/  PLOP3.LUT P0, PT, PT, PT, UP1, 0x80, 0x0 ;  /* 0x000000000000781c */ /* 0x000fe20003f0f018 */
[----:B------:R-:W-:Y:S01]  /*0dc0*/  IMAD.U32 R4, RZ, RZ, UR4 ;  /* 0x00000004ff047e24 */ /* 0x000fe2000f8e00ff */
[----:B------:R0:W-:Y:S01]  /*0dd0*/  @P1 STG.E.64 [R14.64], R16 ;  /* 0x000000100e001986 */ /* 0x0001e2000c101b0e */
[----:B------:R-:W-:-:S02]  /*0de0*/  PLOP3.LUT P1, PT, PT, PT, UP0, 0x80, 0x0 ;  /* 0x000000000000781c */ /* 0x000fc40003f2f008 */
[----:B------:R-:W-:Y:S01]  /*0df0*/  ISETP.LT.AND.EX P0, PT, R5, UR10, PT, P0 ;  /* 0x0000000a05007c0c */ /* 0x000fe2000bf01300 */
[----:B------:R0:W-:-:S12]  /*0e00*/  @P4 STG.E.64 [R2.64], R6 ;  /* 0x0000000602004986 */ /* 0x0001d8000c101b0e */
[----:B------:R-:W-:Y:S05]  /*0e10*/  @!P1 BRA P0, `(.L_x_98) ;  /* 0xfffff3a000009947 */ /* 0x000fea000003ffff */
[----:B------:R-:W-:Y:S05]  /*0e20*/  EXIT ;  /* 0x000000000000794d */ /* 0x000fea0003800000 */
.L_x_89:
[----:B------:R-:W0:Y:S02]  /*0e30*/  S2R R2, SR_TID.X ;  /* 0x0000000000027919 */ /* 0x000e240000002100 */
[----:B0-----:R-:W-:-:S05]  /*0e40*/  IMAD.WIDE.U32 R4, R2, 0x4, RZ ;  /* 0x0000000402047825 */ /* 0x001fca00078e00ff */
[----:B------:R-:W-:-:S04]  /*0e50*/  ISETP.GE.U32.AND P0, PT, R4, UR16, PT ;  /* 0x0000001004007c0c */ /* 0x000fc8000bf06070 */
[----:B------:R-:W-:-:S04]  /*0e60*/  ISETP.GE.AND.EX P0, PT, R5, UR10, PT, P0 ;  /* 0x0000000a05007c0c */ /* 0x000fc8000bf06300 */
[----:B------:R-:W-:-:S13]  /*0e70*/  ISETP.GT.U32.OR P0, PT, R2, 0x3fff, P0 ;  /* 0x00003fff0200780c */ /* 0x000fda0000704470 */
[----:B------:R-:W-:Y:S05]  /*0e80*/  @P0 EXIT ;  /* 0x000000000000094d */ /* 0x000fea0003800000 */
[----:B------:R-:W-:Y:S02]  /*0e90*/  IMAD.MOV.U32 R32, RZ, RZ, RZ ;  /* 0x000000ffff207224 */ /* 0x000fe400078e00ff */
.L_x_107:
[----:B------:R-:W-:Y:S01]  /*0ea0*/  IMAD.MOV.U32 R20, RZ, RZ, c[0x0][0xdb0] ;  /* 0x00036c00ff147624 */ /* 0x000fe200078e00ff */
[----:B------:R-:W-:-:S05]  /*0eb0*/  MOV R21, c[0x0][0xdb4] ;  /* 0x00036d0000157a02 */ /* 0x000fca0000000f00 */
[----:B------:R-:W2:Y:S01]  /*0ec0*/  LDG.E.64 R4, [R20.64] ;  /* 0x0000000e14047981 */ /* 0x000ea2000c1e1b00 */
[C---:B------:R-:W-:Y:S01]  /*0ed0*/  IMAD.SHL.U32 R28, R2.reuse, 0x20, RZ ;  /* 0x00000020021c7824 */ /* 0x040fe200078e00ff */
[----:B------:R-:W-:-:S04]  /*0ee0*/  SHF.L.U64.HI R0, R2, 0x5, R32 ;  /* 0x0000000502007819 */ /* 0x000fc80000010220 */
[----:B------:R-:W-:-:S04]  /*0ef0*/  IADD3 R6, P0, R28, UR6, RZ ;  /* 0x000000061c067c10 */ /* 0x000fc8000ff1e0ff */
[----:B------:R-:W-:-:S05]  /*0f00*/  IADD3.X R7, R0, UR7, RZ, P0, !PT ;  /* 0x0000000700077c10 */ /* 0x000fca00087fe4ff */
[----:B------:R-:W3:Y:S04]  /*0f10*/  LDG.E.128 R16, [R6.64] ;  /* 0x0000000e06107981 */ /* 0x000ee8000c1e1d00 */
[----:B------:R0:W5:Y:S01]  /*0f20*/  LDG.E.128 R8, [R6.64+0x10] ;  /* 0x0000100e06087981 */ /* 0x000162000c1e1d00 */
[----:B------:R-:W-:Y:S01]  /*0f30*/  IMAD.MOV.U32 R12, RZ, RZ, 0x1 ;  /* 0x00000001ff0c7424 */ /* 0x000fe200078e00ff */
[----:B------:R-:W-:Y:S01]  /*0f40*/  IADD3 R28, P1, R28, UR8, RZ ;  /* 0x000000081c1c7c10 */ /* 0x000fe2000ff3e0ff */
[----:B------:R-:W-:Y:S03]  /*0f50*/  BSSY B0, `(.L_x_99) ;  /* 0x0000018000007945 */ /* 0x000fe60003800000 */
[----:B------:R-:W-:Y:S01]  /*0f60*/  IADD3.X R29, R0, UR9, RZ, P1, !PT ;  /* 0x00000009001d7c10 */ /* 0x000fe20008ffe4ff */
[----:B--2---:R-:W1:-:S06]  /*0f70*/  DMUL R4, R4, c[0x0][0xdb8] ;  /* 0x00036e0004047a28 */ /* 0x004e4c0000000000 */
[----:B-1----:R-:W1:Y:S01]  /*0f80*/  MUFU.RCP64H R13, R5 ;  /* 0x00000005000d7308 */ /* 0x002e620000001800 */
[----:B---3--:R-:W-:Y:S01]  /*0f90*/  FSETP.GEU.AND P2, PT, |R19|, 6.5827683646048100446e-37, PT ;  /* 0x036000001300780b */ /* 0x008fe20003f4e200 */
[----:B-1----:R-:W1:-:S06]  /*0fa0*/  DFMA R14, -R4, R12, 1 ;  /* 0x3ff00000040e742b */ /* 0x002e4c000000010c */
[----:B-1----:R-:W1:-:S06]  /*0fb0*/  DFMA R14, R14, R14, R14 ;  /* 0x0000000e0e0e722b */ /* 0x002e4c000000000e */
[----:B-1----:R-:W1:-:S06]  /*0fc0*/  DFMA R14, R12, R14, R12 ;  /* 0x0000000e0c0e722b */ /* 0x002e4c000000000c */
[----:B-1----:R-:W1:-:S06]  /*0fd0*/  DFMA R12, -R4, R14, 1 ;  /* 0x3ff00000040c742b */ /* 0x002e4c000000010e */
[----:B-1----:R-:W1:-:S06]  /*0fe0*/  DFMA R12, R14, R12, R14 ;  /* 0x0000000c0e0c722b */ /* 0x002e4c000000000e */
        /* <DEDUP_REMOVED lines=11> */
[----:B-----5:R-:W-:Y:S05]  /*10a0*/  CALL.REL.NOINC `($__internal_2_$__cuda_sm20_div_rn_f64_full) ;  /* 0x0000057000007944 */ /* 0x020fea0003c00000 */
[----:B------:R-:W-:Y:S02]  /*10b0*/  IMAD.MOV.U32 R14, RZ, RZ, R3 ;  /* 0x000000ffff0e7224 */ /* 0x000fe400078e0003 */
[----:B------:R-:W-:Y:S02]  /*10c0*/  IMAD.MOV.U32 R15, RZ, RZ, R12 ;  /* 0x000000ffff0f7224 */ /* 0x000fe400078e000c */
.L_x_100:
[----:B0-----:R-:W-:Y:S05]  /*10d0*/  BSYNC B0 ;  /* 0x0000000000007941 */ /* 0x001fea0003800000 */
.L_x_99:
[----:B------:R-:W0:Y:S01]  /*10e0*/  MUFU.RCP64H R7, R5 ;  /* 0x0000000500077308 */ /* 0x000e220000001800 */
[----:B------:R-:W-:Y:S01]  /*10f0*/  IMAD.MOV.U32 R6, RZ, RZ, 0x1 ;  /* 0x00000001ff067424 */ /* 0x000fe200078e00ff */
[----:B------:R-:W-:Y:S01]  /*1100*/  FSETP.GEU.AND P1, PT, |R17|, 6.5827683646048100446e-37, PT ;  /* 0x036000001100780b */ /* 0x000fe20003f2e200 */
[----:B------:R-:W-:Y:S04]  /*1110*/  BSSY B0, `(.L_x_101) ;  /* 0x0000014000007945 */ /* 0x000fe80003800000 */
        /* <DEDUP_REMOVED lines=11> */
[----:B------:R-:W-:Y:S01]  /*11d0*/  MOV R12, R16 ;  /* 0x00000010000c7202 */ /* 0x000fe20000000f00 */
[----:B------:R-:W-:Y:S01]  /*11e0*/  IMAD.MOV.U32 R13, RZ, RZ, R17 ;  /* 0x000000ffff0d7224 */ /* 0x000fe200078e0011 */
[----:B------:R-:W-:Y:S01]  /*11f0*/  MOV R0, 0x1230 ;  /* 0x0000123000007802 */ /* 0x000fe20000000f00 */
[----:B------:R-:W-:Y:S02]  /*1200*/  IMAD.MOV.U32 R6, RZ, RZ, R4 ;  /* 0x000000ffff067224 */ /* 0x000fe400078e0004 */
[----:B------:R-:W-:Y:S02]  /*1210*/  IMAD.MOV.U32 R3, RZ, RZ, R5 ;  /* 0x000000ffff037224 */ /* 0x000fe400078e0005 */
[----:B-----5:R-:W-:Y:S05]  /*1220*/  CALL.REL.NOINC `($__internal_2_$__cuda_sm20_div_rn_f64_full) ;  /* 0x000003f000007944 */ /* 0x020fea0003c00000 */
[----:B------:R-:W-:Y:S02]  /*1230*/  IMAD.MOV.U32 R13, RZ, RZ, R12 ;  /* 0x000000ffff0d7224 */ /* 0x000fe400078e000c */
[----:B------:R-:W-:Y:S02]  /*1240*/  IMAD.MOV.U32 R12, RZ, RZ, R3 ;  /* 0x000000ffff0c7224 */ /* 0x000fe400078e0003 */
.L_x_102:
[----:B------:R-:W-:Y:S05]  /*1250*/  BSYNC B0 ;  /* 0x0000000000007941 */ /* 0x000fea0003800000 */
.L_x_101:
[----:B------:R-:W0:Y:S01]  /*1260*/  MUFU.RCP64H R7, R5 ;  /* 0x0000000500077308 */ /* 0x000e220000001800 */
[----:B------:R-:W-:Y:S01]  /*1270*/  IMAD.MOV.U32 R6, RZ, RZ, 0x1 ;  /* 0x00000001ff067424 */ /* 0x000fe200078e00ff */
[----:B------:R1:W-:Y:S01]  /*1280*/  STG.E.128 [R28.64], R12 ;  /* 0x0000000c1c007986 */ /* 0x0003e2000c101d0e */
[----:B-----5:R-:W-:Y:S01]  /*1290*/  FSETP.GEU.AND P1, PT, |R11|, 6.5827683646048100446e-37, PT ;  /* 0x036000000b00780b */ /* 0x020fe20003f2e200 */
[----:B------:R-:W-:Y:S03]  /*12a0*/  BSSY B0, `(.L_x_103) ;  /* 0x0000014000007945 */ /* 0x000fe60003800000 */
        /* <DEDUP_REMOVED lines=11> */
[----:B-1----:R-:W-:Y:S01]  /*1360*/  IMAD.MOV.U32 R12, RZ, RZ, R10 ;  /* 0x000000ffff0c7224 */ /* 0x002fe200078e000a */
[----:B------:R-:W-:Y:S01]  /*1370*/  MOV R3, R5 ;  /* 0x0000000500037202 */ /* 0x000fe20000000f00 */
[----:B------:R-:W-:Y:S01]  /*1380*/  IMAD.MOV.U32 R13, RZ, RZ, R11 ;  /* 0x000000ffff0d7224 */ /* 0x000fe200078e000b */
[----:B------:R-:W-:Y:S01]  /*1390*/  MOV R0, 0x13c0 ;  /* 0x000013c000007802 */ /* 0x000fe20000000f00 */
[----:B------:R-:W-:Y:S02]  /*13a0*/  IMAD.MOV.U32 R6, RZ, RZ, R4 ;  /* 0x000000ffff067224 */ /* 0x000fe400078e0004 */
[----:B------:R-:W-:Y:S05]  /*13b0*/  CALL.REL.NOINC `($__internal_2_$__cuda_sm20_div_rn_f64_full) ;  /* 0x0000026000007944 */ /* 0x000fea0003c00000 */
[----:B------:R-:W-:Y:S02]  /*13c0*/  IMAD.MOV.U32 R18, RZ, RZ, R3 ;  /* 0x000000ffff127224 */ /* 0x000fe400078e0003 */
[----:B------:R-:W-:Y:S02]  /*13d0*/  IMAD.MOV.U32 R19, RZ, RZ, R12 ;  /* 0x000000ffff137224 */ /* 0x000fe400078e000c */
.L_x_104:
[----:B-1----:R-:W-:Y:S05]  /*13e0*/  BSYNC B0 ;  /* 0x0000000000007941 */ /* 0x002fea0003800000 */
.L_x_103:
        /* <DEDUP_REMOVED lines=16> */
[----:B------:R-:W-:Y:S01]  /*14f0*/  MOV R0, 0x1540 ;  /* 0x0000154000007802 */ /* 0x000fe20000000f00 */
[----:B------:R-:W-:Y:S02]  /*1500*/  IMAD.MOV.U32 R13, RZ, RZ, R9 ;  /* 0x000000ffff0d7224 */ /* 0x000fe400078e0009 */
[----:B------:R-:W-:Y:S02]  /*1510*/  IMAD.MOV.U32 R6, RZ, RZ, R4 ;  /* 0x000000ffff067224 */ /* 0x000fe400078e0004 */
[----:B------:R-:W-:Y:S02]  /*1520*/  IMAD.MOV.U32 R3, RZ, RZ, R5 ;  /* 0x000000ffff037224 */ /* 0x000fe400078e0005 */
[----:B------:R-:W-:Y:S05]  /*1530*/  CALL.REL.NOINC `($__internal_2_$__cuda_sm20_div_rn_f64_full) ;  /* 0x000000e000007944 */ /* 0x000fea0003c00000 */
[----:B------:R-:W-:Y:S01]  /*1540*/  IMAD.MOV.U32 R16, RZ, RZ, R3 ;  /* 0x000000ffff107224 */ /* 0x000fe200078e0003 */
[----:B------:R-:W-:Y:S02]  /*1550*/  MOV R17, R12 ;  /* 0x0000000c00117202 */ /* 0x000fe40000000f00 */
.L_x_106:
[----:B------:R-:W-:Y:S05]  /*1560*/  BSYNC B0 ;  /* 0x0000000000007941 */ /* 0x000fea0003800000 */
.L_x_105:
[----:B------:R-:W-:Y:S01]  /*1570*/  IADD3 R2, P0, R2, c[0x0][0x0], RZ ;  /* 0x0000000002027a10 */ /* 0x000fe20007f1e0ff */
[----:B------:R0:W-:Y:S03]  /*1580*/  STG.E.128 [R28.64+0x10], R16 ;  /* 0x000010101c007986 */ /* 0x0001e6000c101d0e */
[C---:B------:R-:W-:Y:S01]  /*1590*/  ISETP.LT.U32.AND P1, PT, R2.reuse, 0x4000, PT ;  /* 0x000040000200780c */ /* 0x040fe20003f21070 */
[----:B------:R-:W-:-:S02]  /*15a0*/  IMAD.SHL.U32 R0, R2, 0x4, RZ ;  /* 0x0000000402007824 */ /* 0x000fc400078e00ff */
[----:B------:R-:W-:-:S03]  /*15b0*/  IMAD.X R32, RZ, RZ, R32, P0 ;  /* 0x000000ffff207224 */ /* 0x000fc600000e0620 */
[----:B------:R-:W-:Y:S02]  /*15c0*/  ISETP.GE.U32.AND P0, PT, R0, UR16, PT ;  /* 0x0000001000007c0c */ /* 0x000fe4000bf06070 */
[----:B------:R-:W-:Y:S02]  /*15d0*/  SHF.L.U64.HI R0, R2, 0x2, R32 ;  /* 0x0000000202007819 */ /* 0x000fe40000010220 */
[----:B------:R-:W-:Y:S02]  /*15e0*/  ISETP.LT.U32.AND.EX P1, PT, R32, RZ, PT, P1 ;  /* 0x000000ff2000720c */ /* 0x000fe40003f21110 */
[----:B------:R-:W-:-:S13]  /*15f0*/  ISETP.GE.AND.EX P0, PT, R0, UR10, PT, P0 ;  /* 0x0000000a00007c0c */ /* 0x000fda000bf06300 */
[----:B0-----:R-:W-:Y:S05]  /*1600*/  @!P0 BRA P1, `(.L_x_107) ;  /* 0xfffff89000008947 */ /* 0x001fea000083ffff */
[----:B------:R-:W-:Y:S05]  /*1610*/  EXIT ;  /* 0x000000000000794d */ /* 0x000fea0003800000 */
        .weak           $__internal_2_$__cuda_sm20_div_rn_f64_full
        .type           $__internal_2_$__cuda_sm20_div_rn_f64_full,@function
        .size           $__internal_2_$__cuda_sm20_div_rn_f64_full,(.L_x_516 - $__internal_2_$__cuda_sm20_div_rn_f64_full)
$__internal_2_$__cuda_sm20_div_rn_f64_full:
[C---:B------:R-:W-:Y:S01]  /*1620*/  FSETP.GEU.AND P3, PT, |R3|.reuse, 1.469367938527859385e-39, PT ;  /* 0x001000000300780b */ /* 0x040fe20003f6e200 */
[----:B------:R-:W-:Y:S01]  /*1630*/  IMAD.MOV.U32 R20, RZ, RZ, R12 ;  /* 0x000000ffff147224 */ /* 0x000fe200078e000c */
[C---:B------:R-:W-:Y:S01]  /*1640*/  LOP3.LUT R7, R3.reuse, 0x800fffff, RZ, 0xc0, !PT ;  /* 0x800fffff03077812 */ /* 0x040fe200078ec0ff */
[----:B------:R-:W-:Y:S01]  /*1650*/  IMAD.MOV.U32 R21, RZ, RZ, R13 ;  /* 0x000000ffff157224 */ /* 0x000fe200078e000d */
[----:B------:R-:W-:Y:S01]  /*1660*/  LOP3.LUT R35, R3, 0x7ff00000, RZ, 0xc0, !PT ;  /* 0x7ff0000003237812 */ /* 0x000fe200078ec0ff */
[----:B------:R-:W-:Y:S01]  /*1670*/  IMAD.MOV.U32 R12, RZ, RZ, R6 ;  /* 0x000000ffff0c7224 */ /* 0x000fe200078e0006 */
[----:B------:R-:W-:Y:S01]  /*1680*/  LOP3.LUT R7, R7, 0x3ff00000, RZ, 0xfc, !PT ;  /* 0x3ff0000007077812 */ /* 0x000fe200078efcff */
[----:B------:R-:W-:Y:S01]  /*1690*/  IMAD.MOV.U32 R13, RZ, RZ, R3 ;  /* 0x000000ffff0d7224 */ /* 0x000fe200078e0003 */
[C---:B------:R-:W-:Y:S01]  /*16a0*/  FSETP.GEU.AND P5, PT, |R21|.reuse, 1.469367938527859385e-39, PT ;  /* 0x001000001500780b */ /* 0x040fe20003fae200 */
[----:B------:R-:W-:Y:S01]  /*16b0*/  IMAD.MOV.U32 R24, RZ, RZ, 0x1 ;  /* 0x00000001ff187424 */ /* 0x000fe200078e00ff */
[----:B------:R-:W-:Y:S01]  /*16c0*/  LOP3.LUT R36, R21, 0x7ff00000, RZ, 0xc0, !PT ;  /* 0x7ff0000015247812 */ /* 0x000fe200078ec0ff */
[----:B------:R-:W-:Y:S01]  /*16d0*/  IMAD.MOV.U32 R37, RZ, RZ, 0x1ca00000 ;  /* 0x1ca00000ff257424 */ /* 0x000fe200078e00ff */
[----:B------:R-:W-:Y:S01]  /*16e0*/  BSSY B1, `(.L_x_108) ;  /* 0x0000055000017945 */ /* 0x000fe20003800000 */
[----:B------:R-:W0:-:S06]  /*16f0*/  @!P3 DMUL R6, R12, 8.98846567431157953865e+307 ;  /* 0x7fe000000c06b828 */ /* 0x000e0c0000000000 */
[----:B0-----:R-:W0:Y:S02]  /*1700*/  MUFU.RCP64H R25, R7 ;  /* 0x0000000700197308 */ /* 0x001e240000001800 */
[----:B------:R-:W-:-:S04]  /*1710*/  @!P5 LOP3.LUT R22, R13, 0x7ff00000, RZ, 0xc0, !PT ;  /* 0x7ff000000d16d812 */ /* 0x000fc800078ec0ff */
[----:B------:R-:W-:-:S04]  /*1720*/  @!P5 ISETP.GE.U32.AND P6, PT, R36, R22, PT ;  /* 0x000000162400d20c */ /* 0x000fc80003fc6070 */
[C---:B------:R-:W-:Y:S02]  /*1730*/  @!P5 SEL R26, R37.reuse, 0x63400000, !P6 ;  /* 0x63400000251ad807 */ /* 0x040fe40007000000 */
[----:B------:R-:W-:Y:S02]  /*1740*/  ISETP.GE.U32.AND P6, PT, R36, R35, PT ;  /* 0x000000232400720c */ /* 0x000fe40003fc6070 */
[----:B------:R-:W-:Y:S01]  /*1750*/  @!P5 LOP3.LUT R26, R26, 0x80000000, R21, 0xf8, !PT ;  /* 0x800000001a1ad812 */ /* 0x000fe200078ef815 */
[----:B0-----:R-:W0:Y:S01]  /*1760*/  DFMA R22, R24, -R6, 1 ;  /* 0x3ff000001816742b */ /* 0x001e220000000806 */
[----:B------:R-:W-:Y:S02]  /*1770*/  SEL R3, R37, 0x63400000, !P6 ;  /* 0x6340000025037807 */ /* 0x000fe40007000000 */
[----:B------:R-:W-:Y:S01]  /*1780*/  @!P5 LOP3.LUT R27, R26, 0x100000, RZ, 0xfc, !PT ;  /* 0x001000001a1bd812 */ /* 0x000fe200078efcff */
[----:B------:R-:W-:Y:S02]  /*1790*/  @!P5 IMAD.MOV.U32 R26, RZ, RZ, RZ ;  /* 0x000000ffff1ad224 */ /* 0x000fe400078e00ff */
[----:B0-----:R0:W1:-:S02]  /*17a0*/  DFMA R30, R22, R22, R22 ;  /* 0x00000016161e722b */ /* 0x0010440000000016 */
[----:B0-----:R-:W-:Y:S01]  /*17b0*/  LOP3.LUT R23, R3, 0x800fffff, R21, 0xf8, !PT ;  /* 0x800fffff03177812 */ /* 0x001fe200078ef815 */
[----:B------:R-:W-:Y:S01]  /*17c0*/  IMAD.MOV.U32 R3, RZ, RZ, R36 ;  /* 0x000000ffff037224 */ /* 0x000fe200078e0024 */
[----:B------:R-:W-:Y:S02]  /*17d0*/  MOV R22, R20 ;  /* 0x0000001400167202 */ /* 0x000fe40000000f00 */
[----:B-1----:R-:W0:-:S04]  /*17e0*/  DFMA R24, R24, R30, R24 ;  /* 0x0000001e1818722b */ /* 0x002e080000000018 */
[----:B------:R-:W-:-:S04]  /*17f0*/  @!P5 DFMA R22, R22, 2, -R26 ;  /* 0x400000001616d82b */ /* 0x000fc8000000081a */
[----:B0-----:R-:W0:-:S06]  /*1800*/  DFMA R26, R24, -R6, 1 ;  /* 0x3ff00000181a742b */ /* 0x001e0c0000000806 */
[----:B0-----:R-:W0:Y:S01]  /*1810*/  DFMA R26, R24, R26, R24 ;  /* 0x0000001a181a722b */ /* 0x001e220000000018 */
[----:B------:R-:W-:-:S05]  /*1820*/  @!P5 LOP3.LUT R3, R23, 0x7ff00000, RZ, 0xc0, !PT ;  /* 0x7ff000001703d812 */ /* 0x000fca00078ec0ff */
[----:B0-----:R-:W0:-:S06]  /*1830*/  DMUL R24, R26, R22 ;  /* 0x000000161a187228 */ /* 0x001e0c0000000000 */
[----:B0-----:R-:W0:-:S06]  /*1840*/  DFMA R30, R24, -R6, R22 ;  /* 0x80000006181e722b */ /* 0x001e0c0000000016 */
[----:B0-----:R0:W1:Y:S02]  /*1850*/  DFMA R24, R26, R30, R24 ;  /* 0x0000001e1a18722b */ /* 0x0010640000000018 */
[----:B0-----:R-:W-:Y:S01]  /*1860*/  IMAD.MOV.U32 R30, RZ, RZ, R35 ;  /* 0x000000ffff1e7224 */ /* 0x001fe200078e0023 */
[----:B------:R-:W-:Y:S02]  /*1870*/  IADD3 R26, R3, -0x1, RZ ;  /* 0xffffffff031a7810 */ /* 0x000fe40007ffe0ff */
[----:B------:R-:W-:Y:S02]  /*1880*/  @!P3 LOP3.LUT R30, R7, 0x7ff00000, RZ, 0xc0, !PT ;  /* 0x7ff00000071eb812 */ /* 0x000fe400078ec0ff */
[----:B------:R-:W-:Y:S02]  /*1890*/  ISETP.GT.U32.AND P3, PT, R26, 0x7feffffe, PT ;  /* 0x7feffffe1a00780c */ /* 0x000fe40003f64070 */
[----:B------:R-:W-:-:S04]  /*18a0*/  IADD3 R26, R30, -0x1, RZ ;  /* 0xffffffff1e1a7810 */ /* 0x000fc80007ffe0ff */
[----:B------:R-:W-:-:S13]  /*18b0*/  ISETP.GT.U32.OR P3, PT, R26, 0x7feffffe, P3 ;  /* 0x7feffffe1a00780c */ /* 0x000fda0001f64470 */
[----:B------:R-:W-:Y:S05]  /*18c0*/  @P3 BRA `(.L_x_109) ;  /* 0x000001e000003947 */ /* 0x000fea0003800000 */
[----:B-1----:R-:W-:-:S04]  /*18d0*/  LOP3.LUT R3, R13, 0x7ff00000, RZ, 0xc0, !PT ;  /* 0x7ff000000d037812 */ /* 0x002fc800078ec0ff */
[C---:B------:R-:W-:Y:S01]  /*18e0*/  ISETP.GE.U32.AND P3, PT, R36.reuse, R3, PT ;  /* 0x000000032400720c */ /* 0x040fe20003f66070 */
[----:B------:R-:W-:-:S05]  /*18f0*/  IMAD.IADD R20, R36, 0x1, -R3 ;  /* 0x0000000124147824 */ /* 0x000fca00078e0a03 */
[----:B------:R-:W-:Y:S02]  /*1900*/  IMNMX R3, R20, -0x46a00000, !PT ;  /* 0xb960000014037817 */ /* 0x000fe40007800200 */
[----:B------:R-:W-:Y:S02]  /*1910*/  SEL R20, R37, 0x63400000, !P3 ;  /* 0x6340000025147807 */ /* 0x000fe40005800000 */
        /* <DEDUP_REMOVED lines=13> */
[----:B------:R-:W-:Y:S01]  /*19f0*/  IMAD.MOV R7, RZ, RZ, -R3 ;  /* 0x000000ffff077224 */ /* 0x000fe200078e0a03 */
[----:B------:R-:W-:Y:S01]  /*1a00*/  MOV R6, RZ ;  /* 0x000000ff00067202 */ /* 0x000fe20000000f00 */
[----:B------:R-:W0:Y:S01]  /*1a10*/  DMUL.RP R20, R24, R20 ;  /* 0x0000001418147228 */ /* 0x000e220000008000 */
[----:B------:R-:W-:-:S04]  /*1a20*/  IADD3 R3, -R3, -0x43300000, RZ ;  /* 0xbcd0000003037810 */ /* 0x000fc80007ffe1ff */
[----:B------:R-:W1:-:S05]  /*1a30*/  DFMA R6, R26, -R6, R24 ;  /* 0x800000061a06722b */ /* 0x000e4a0000000018 */
[----:B0-----:R-:W-:-:S05]  /*1a40*/  LOP3.LUT R12, R21, R12, RZ, 0x3c, !PT ;  /* 0x0000000c150c7212 */ /* 0x001fca00078e3cff */
[----:B-1----:R-:W-:-:S04]  /*1a50*/  FSETP.NEU.AND P3, PT, |R7|, R3, PT ;  /* 0x000000030700720b */ /* 0x002fc80003f6d200 */
[----:B------:R-:W-:Y:S02]  /*1a60*/  FSEL R20, R20, R26, !P3 ;  /* 0x0000001a14147208 */ /* 0x000fe40005800000 */
[----:B------:R-:W-:-:S05]  /*1a70*/  FSEL R26, R12, R27, !P3 ;  /* 0x0000001b0c1a7208 */ /* 0x000fca0005800000 */
[----:B------:R-:W-:Y:S02]  /*1a80*/  IMAD.MOV.U32 R27, RZ, RZ, R26 ;  /* 0x000000ffff1b7224 */ /* 0x000fe400078e001a */
[----:B------:R-:W-:Y:S01]  /*1a90*/  IMAD.MOV.U32 R26, RZ, RZ, R20 ;  /* 0x000000ffff1a7224 */ /* 0x000fe200078e0014 */
[----:B------:R-:W-:Y:S05]  /*1aa0*/  BRA `(.L_x_110) ;  /* 0x0000018000007947 */ /* 0x000fea0003800000 */
.L_x_109:
        /* <DEDUP_REMOVED lines=13> */
[----:B------:R-:W-:Y:S02]  /*1b80*/  @!P3 IMAD.MOV.U32 R27, RZ, RZ, R12 ;  /* 0x000000ffff1bb224 */ /* 0x000fe400078e000c */
[----:B------:R-:W-:Y:S02]  /*1b90*/  @P3 IMAD.MOV.U32 R26, RZ, RZ, RZ ;  /* 0x000000ffff1a3224 */ /* 0x000fe400078e00ff */
[----:B------:R-:W-:Y:S01]  /*1ba0*/  @P3 IMAD.MOV.U32 R27, RZ, RZ, R3 ;  /* 0x000000ffff1b3224 */ /* 0x000fe200078e0003 */
[----:B------:R-:W-:Y:S05]  /*1bb0*/  BRA `(.L_x_110) ;  /* 0x0000007000007947 */ /* 0x000fea0003800000 */
.L_x_112:
[----:B------:R-:W-:-:S04]  /*1bc0*/  LOP3.LUT R26, R13, 0x80000, RZ, 0xfc, !PT ;  /* 0x000800000d1a7812 */ /* 0x000fc800078efcff */
[----:B------:R-:W-:Y:S01]  /*1bd0*/  MOV R27, R26 ;  /* 0x0000001a001b7202 */ /* 0x000fe20000000f00 */
[----:B------:R-:W-:Y:S01]  /*1be0*/  IMAD.MOV.U32 R26, RZ, RZ, R12 ;  /* 0x000000ffff1a7224 */ /* 0x000fe200078e000c */
[----:B------:R-:W-:Y:S05]  /*1bf0*/  BRA `(.L_x_110) ;  /* 0x0000003000007947 */ /* 0x000fea0003800000 */
.L_x_111:
[----:B------:R-:W-:-:S05]  /*1c00*/  LOP3.LUT R26, R21, 0x80000, RZ, 0xfc, !PT ;  /* 0x00080000151a7812 */ /* 0x000fca00078efcff */
[----:B------:R-:W-:Y:S02]  /*1c10*/  IMAD.MOV.U32 R27, RZ, RZ, R26 ;  /* 0x000000ffff1b7224 */ /* 0x000fe400078e001a */
[----:B------:R-:W-:Y:S02]  /*1c20*/  IMAD.MOV.U32 R26, RZ, RZ, R20 ;  /* 0x000000ffff1a7224 */ /* 0x000fe400078e0014 */
.L_x_110:
[----:B------:R-:W-:Y:S05]  /*1c30*/  BSYNC B1 ;  /* 0x0000000000017941 */ /* 0x000fea0003800000 */
.L_x_108:
[----:B------:R-:W-:Y:S02]  /*1c40*/  IMAD.MOV.U32 R6, RZ, RZ, R0 ;  /* 0x000000ffff067224 */ /* 0x000fe400078e0000 */
[----:B------:R-:W-:Y:S02]  /*1c50*/  IMAD.MOV.U32 R7, RZ, RZ, 0x0 ;  /* 0x00000000ff077424 */ /* 0x000fe400078e00ff */
[----:B------:R-:W-:Y:S02]  /*1c60*/  IMAD.MOV.U32 R3, RZ, RZ, R26 ;  /* 0x000000ffff037224 */ /* 0x000fe400078e001a */
[----:B------:R-:W-:Y:S01]  /*1c70*/  IMAD.MOV.U32 R12, RZ, RZ, R27 ;  /* 0x000000ffff0c7224 */ /* 0x000fe200078e001b */
[----:B------:R-:W-:Y:S06]  /*1c80*/  RET.REL.NODEC R6 `(_ZN2at6native63_GLOBAL__N__862fb238_30_ForeachBinaryOpScalarTensor_cu_64fe0ca525multi_tensor_apply_kernelINS1_18TensorListMetadataILi2EEENS1_27BinaryOpScalarTensorFunctorIdLi2ELi1ELi1EEEJSt7dividesIdEPddEEEvT_T0_DpT1_) ;  /* 0xffffe37006007950 */ /* 0x000fec0003c3ffff */
.L_x_113:
        /* <DEDUP_REMOVED lines=15> */
.L_x_516:


//--------------------- .text._ZN2at6native63_GLOBAL__N__862fb238_30_ForeachBinaryOpScalarTensor_cu_64fe0ca525multi_tensor_apply_kernelINS1_18TensorListMetadataILi2EEENS1_27BinaryOpScalarTensorFunctorIsLi2ELi1ELi1EEEJSt7dividesIsEPssEEEvT_T0_DpT1_ --------------------------
	.section	.text._ZN2at6native63_GLOBAL__N__862fb238_30_ForeachBinaryOpScalarTensor_cu_64fe0ca525multi_tensor_apply_kernelINS1_18TensorListMetadataILi2EEENS1_27BinaryOpScalarTensorFunctorIsLi2ELi1ELi1EEEJSt7dividesIsEPssEEEvT_T0_DpT1_,"ax",@progbits
	.sectioninfo	@"SHI_REGISTERS=31"
	.align	128
.text._ZN2at6native63_GLOBAL__N__862fb238_30_ForeachBinaryOpScalarTensor_cu_64fe0ca525multi_tensor_apply_kernelINS1_18TensorListMetadataILi2EEENS1_27BinaryOpScalarTensorFunctorIsLi2ELi1ELi1EEEJSt7dividesIsEPssEEEvT_T0_DpT1_:
        .type           _ZN2at6native63_GLOBAL__N__862fb238_30_ForeachBinaryOpScalarTensor_cu_64fe0ca525multi_tensor_apply_kernelINS1_18TensorListMetadataILi2EEENS1_27BinaryOpScalarTensorFunctorIsLi2ELi1ELi1EEEJSt7dividesIsEPssEEEvT_T0_DpT1_,@function
        .size           _ZN2at6native63_GLOBAL__N__862fb238_30_ForeachBinaryOpScalarTensor_cu_64fe0ca525multi_tensor_apply_kernelINS1_18TensorListMetadataILi2EEENS1_27BinaryOpScalarTensorFunctorIsLi2ELi1ELi1EEEJSt7dividesIsEPssEEEvT_T0_DpT1_,(.L_x_518 - _ZN2at6native63_GLOBAL__N__862fb238_30_ForeachBinaryOpScalarTensor_cu_64fe0ca525multi_tensor_apply_kernelINS1_18TensorListMetadataILi2EEENS1_27BinaryOpScalarTensorFunctorIsLi2ELi1ELi1EEEJSt7dividesIsEPssEEEvT_T0_DpT1_)
        .other          _ZN2at6native63_GLOBAL__N__862fb238_30_ForeachBinaryOpScalarTensor_cu_64fe0ca525multi_tensor_apply_kernelINS1_18TensorListMetadataILi2EEENS1_27BinaryOpScalarTensorFunctorIsLi2ELi1ELi1EEEJSt7dividesIsEPssEEEvT_T0_DpT1_,@"STO_CUDA_ENTRY STV_DEFAULT"
_ZN2at6native63_GLOBAL__N__862fb238_30_ForeachBinaryOpScalarTensor_cu_64fe0ca525multi_tensor_apply_kernelINS1_18TensorListMetadataILi2EEENS1_27BinaryOpScalarTensorFunctorIsLi2ELi1ELi1EEEJSt7dividesIsEPssEEEvT_T0_DpT1_:
[----:B------:R-:W-:Y:S02]  /*0000*/  IMAD.MOV.U32 R1, RZ, RZ, c[0x0][0x28] ;  /* 0x00000a00ff017624 */ /* 0x000fe400078e00ff */
        /* <DEDUP_REMOVED lines=16> */
[----:B------:R-:W-:Y:S02]  /*0110*/  ULOP3.LUT UP0, URZ, UR4, 0x3, UR12, 0xf8, !UPT ;  /* 0x00000003043f7892 */ /* 0x000fe4000f80f80c */
[----:B------:R-:W-:-:S02]  /*0120*/  ULDC.64 UR10, c[0x0][0x118] ;  /* 0x00004600000a7ab9 */ /* 0x000fc40000000a00 */
[----:B------:R-:W-:-:S06]  /*0130*/  ULOP3.LUT UP0, URZ, URZ, URZ, URZ, 0xfc, UP0 ;  /* 0x0000003f3f3f7292 */ /* 0x000fcc000800fc3f */
[----:B------:R-:W-:-:S13]  /*0140*/  PLOP3.LUT P0, PT, PT, PT, UP0, 0x80, 0x0 ;  /* 0x000000000000781c */ /* 0x000fda0003f0f008 */
[----:B------:R-:W-:Y:S05]  /*0150*/  @!P0 BRA `(.L_x_114) ;  /* 0x0000090000008947 */ /* 0x000fea0003800000 */
[----:B------:R-:W-:-:S04]  /*0160*/  UISETP.GE.U32.AND UP0, UPT, UR12, 0x1, UPT ;  /* 0x000000010c00788c */ /* 0x000fc8000bf06070 */
[----:B------:R-:W-:-:S06]  /*0170*/  UISETP.GE.AND.EX UP0, UPT, UR5, URZ, UPT, UP0 ;  /* 0x0000003f0500728c */ /* 0x000fcc000bf06300 */
[----:B------:R-:W-:-:S13]  /*0180*/  PLOP3.LUT P0, PT, PT, PT, UP0, 0x80, 0x0 ;  /* 0x000000000000781c */ /* 0x000fda0003f0f008 */
[----:B------:R-:W-:Y:S05]  /*0190*/  @!P0 EXIT ;  /* 0x000000000000894d */ /* 0x000fea0003800000 */
[----:B------:R-:W0:Y:S01]  /*01a0*/  S2R R0, SR_TID.X ;  /* 0x0000000000007919 */ /* 0x000e220000002100 */
[----:B------:R-:W-:Y:S01]  /*01b0*/  IMAD.MOV.U32 R8, RZ, RZ, c[0x0][0x0] ;  /* 0x00000000ff087624 */ /* 0x000fe200078e00ff */
[----:B------:R-:W-:Y:S02]  /*01c0*/  CS2R R10, SRZ ;  /* 0x00000000000a7805 */ /* 0x000fe4000001ff00 */
.L_x_115:
[----:B0-----:R-:W-:Y:S02]  /*01d0*/  IMAD.MOV.U32 R2, RZ, RZ, c[0x0][0xdb0] ;  /* 0x00036c00ff027624 */ /* 0x001fe400078e00ff */
[----:B------:R-:W-:-:S05]  /*01e0*/  IMAD.MOV.U32 R3, RZ, RZ, c[0x0][0xdb4] ;  /* 0x00036d00ff037624 */ /* 0x000fca00078e00ff */
[----:B------:R1:W2:Y:S01]  /*01f0*/  LDG.E.U16 R15, [R2.64] ;  /* 0x0000000a020f7981 */ /* 0x0002a2000c1e1500 */
[----:B0-----:R-:W-:Y:S02]  /*0200*/  IADD3 R17, P1, R0, R10, RZ ;  /* 0x0000000a00117210 */ /* 0x001fe40007f3e0ff */
[----:B------:R-:W-:Y:S02]  /*0210*/  PRMT R21, RZ, 0x7610, R21 ;  /* 0x00007610ff157816 */ /* 0x000fe40000000015 */
[C---:B------:R-:W-:Y:S01]  /*0220*/  ISETP.GE.U32.AND P0, PT, R17.reuse, 0x10000, PT ;  /* 0x000100001100780c */ /* 0x040fe20003f06070 */
[----:B------:R-:W-:Y:S01]  /*0230*/  IMAD.X R4, RZ, RZ, R11, P1 ;  /* 0x000000ffff047224 */ /* 0x000fe200008e060b */
[C---:B------:R-:W-:Y:S02]  /*0240*/  ISETP.LT.U32.AND P1, PT, R17.reuse, UR12, PT ;  /* 0x0000000c11007c0c */ /* 0x040fe4000bf21070 */
[----:B------:R-:W-:Y:S02]  /*0250*/  IADD3 R6, P2, R17, c[0x0][0x0], RZ ;  /* 0x0000000011067a10 */ /* 0x000fe40007f5e0ff */
[----:B------:R-:W-:-:S03]  /*0260*/  ISETP.GE.U32.AND.EX P0, PT, R4, RZ, PT, P0 ;  /* 0x000000ff0400720c */ /* 0x000fc60003f06100 */
[----:B------:R-:W-:Y:S01]  /*0270*/  IMAD.X R5, RZ, RZ, R4, P2 ;  /* 0x000000ffff057224 */ /* 0x000fe200010e0604 */
[----:B------:R-:W-:Y:S02]  /*0280*/  ISETP.LT.AND.EX P0, PT, R4, UR5, !P0, P1 ;  /* 0x0000000504007c0c */ /* 0x000fe4000c701310 */
[C---:B------:R-:W-:Y:S02]  /*0290*/  ISETP.GE.U32.AND P1, PT, R6.reuse, 0x10000, PT ;  /* 0x000100000600780c */ /* 0x040fe40003f26070 */
[----:B------:R-:W-:Y:S02]  /*02a0*/  ISETP.LT.U32.AND P2, PT, R6, UR12, PT ;  /* 0x0000000c06007c0c */ /* 0x000fe4000bf41070 */
[----:B------:R-:W-:-:S04]  /*02b0*/  ISETP.GE.U32.AND.EX P1, PT, R5, RZ, PT, P1 ;  /* 0x000000ff0500720c */ /* 0x000fc80003f26110 */
[----:B------:R-:W-:-:S03]  /*02c0*/  ISETP.LT.AND.EX P1, PT, R5, UR5, !P1, P2 ;  /* 0x0000000505007c0c */ /* 0x000fc6000cf21320 */
[----:B------:R-:W-:-:S04]  /*02d0*/  @P0 LEA R12, P3, R17, UR6, 0x1 ;  /* 0x00000006110c0c11 */ /* 0x000fc8000f8608ff */
[----:B------:R-:W-:-:S05]  /*02e0*/  @P0 LEA.HI.X R13, R17, UR7, R4, 0x1, P3 ;  /* 0x00000007110d0c11 */ /* 0x000fca00098f0c04 */
[----:B------:R0:W3:Y:S01]  /*02f0*/  @P0 LDG.E.U16 R21, [R12.64] ;  /* 0x0000000a0c150981 */ /* 0x0000e2000c1e1500 */
[C---:B------:R-:W-:Y:S01]  /*0300*/  LEA R7, P3, R8.reuse, R17, 0x1 ;  /* 0x0000001108077211 */ /* 0x040fe200078608ff */
[----:B-1----:R-:W-:Y:S01]  /*0310*/  IMAD R2, R8, 0x3, RZ ;  /* 0x0000000308027824 */ /* 0x002fe200078e02ff */
[----:B------:R-:W-:Y:S02]  /*0320*/  @P1 LEA R22, P4, R6, UR6, 0x1 ;  /* 0x0000000606161c11 */ /* 0x000fe4000f8808ff */
[C---:B------:R-:W-:Y:S01]  /*0330*/  ISETP.GE.U32.AND P2, PT, R7.reuse, 0x10000, PT ;  /* 0x000100000700780c */ /* 0x040fe20003f46070 */
[----:B------:R-:W-:Y:S01]  /*0340*/  IMAD.X R14, RZ, RZ, R4, P3 ;  /* 0x000000ffff0e7224 */ /* 0x000fe200018e0604 */
[----:B------:R-:W-:Y:S02]  /*0350*/  ISETP.LT.U32.AND P3, PT, R7, UR12, PT ;  /* 0x0000000c07007c0c */ /* 0x000fe4000bf61070 */
[----:B------:R-:W-:Y:S02]  /*0360*/  PRMT R20, RZ, 0x7610, R20 ;  /* 0x00007610ff147816 */ /* 0x000fe40000000014 */
[----:B------:R-:W-:-:S02]  /*0370*/  ISETP.GE.U32.AND.EX P2, PT, R14, RZ, PT, P2 ;  /* 0x000000ff0e00720c */ /* 0x000fc40003f46120 */
[----:B------:R-:W-:Y:S02]  /*0380*/  @P1 LEA.HI.X R23, R6, UR7, R5, 0x1, P4 ;  /* 0x0000000706171c11 */ /* 0x000fe4000a0f0c05 */
[----:B------:R-:W-:Y:S02]  /*0390*/  ISETP.LT.AND.EX P2, PT, R14, UR5, !P2, P3 ;  /* 0x000000050e007c0c */ /* 0x000fe4000d741330 */
[----:B------:R-:W-:Y:S01]  /*03a0*/  IADD3 R9, P4, R2, R17, RZ ;  /* 0x0000001102097210 */ /* 0x000fe20007f9e0ff */
[----:B------:R1:W4:Y:S01]  /*03b0*/  @P1 LDG.E.U16 R20, [R22.64] ;  /* 0x0000000a16141981 */ /* 0x000322000c1e1500 */
[----:B------:R-:W-:Y:S02]  /*03c0*/  PRMT R16, RZ, 0x7610, R16 ;  /* 0x00007610ff107816 */ /* 0x000fe40000000010 */
[C---:B------:R-:W-:Y:S01]  /*03d0*/  ISETP.GE.U32.AND P3, PT, R9.reuse, 0x10000, PT ;  /* 0x000100000900780c */ /* 0x040fe20003f66070 */
[----:B0-----:R-:W-:Y:S01]  /*03e0*/  IMAD.X R12, RZ, RZ, R4, P4 ;  /* 0x000000ffff0c7224 */ /* 0x001fe200020e0604 */
[----:B------:R-:W-:-:S04]  /*03f0*/  ISETP.LT.U32.AND P4, PT, R9, UR12, PT ;  /* 0x0000000c09007c0c */ /* 0x000fc8000bf81070 */
[C---:B------:R-:W-:Y:S02]  /*0400*/  ISETP.GE.U32.AND.EX P3, PT, R12.reuse, RZ, PT, P3 ;  /* 0x000000ff0c00720c */ /* 0x040fe40003f66130 */
[C---:B------:R-:W-:Y:S02]  /*0410*/  @P2 LEA R2, P5, R7.reuse, UR6, 0x1 ;  /* 0x0000000607022c11 */ /* 0x040fe4000f8a08ff */
[----:B------:R-:W-:Y:S02]  /*0420*/  ISETP.LT.AND.EX P3, PT, R12, UR5, !P3, P4 ;  /* 0x000000050c007c0c */ /* 0x000fe4000df61340 */
[----:B------:R-:W-:-:S05]  /*0430*/  @P2 LEA.HI.X R3, R7, UR7, R14, 0x1, P5 ;  /* 0x0000000707032c11 */ /* 0x000fca000a8f0c0e */
[----:B------:R0:W5:Y:S01]  /*0440*/  @P2 LDG.E.U16 R16, [R2.64] ;  /* 0x0000000a02102981 */ /* 0x000162000c1e1500 */
[----:B-1----:R-:W-:-:S05]  /*0450*/  PRMT R22, RZ, 0x7610, R22 ;  /* 0x00007610ff167816 */ /* 0x002fca0000000016 */
[----:B------:R-:W-:-:S04]  /*0460*/  @P3 LEA R18, P4, R9, UR6, 0x1 ;  /* 0x0000000609123c11 */ /* 0x000fc8000f8808ff */
[----:B------:R-:W-:-:S05]  /*0470*/  @P3 LEA.HI.X R19, R9, UR7, R12, 0x1, P4 ;  /* 0x0000000709133c11 */ /* 0x000fca000a0f0c0c */
[----:B------:R1:W5:Y:S01]  /*0480*/  @P3 LDG.E.U16 R22, [R18.64] ;  /* 0x0000000a12163981 */ /* 0x000362000c1e1500 */
[----:B------:R-:W-:Y:S02]  /*0490*/  ULDC.U16 UR4, c[0x0][0xdb8] ;  /* 0x00036e0000047ab9 */ /* 0x000fe40000000400 */
[----:B------:R-:W-:Y:S01]  /*04a0*/  UPRMT UR4, UR4, 0x9910, URZ ;  /* 0x0000991004047896 */ /* 0x000fe2000800003f */
[----:B--2---:R-:W-:-:S05]  /*04b0*/  PRMT R13, R15, 0x9910, RZ ;  /* 0x000099100f0d7816 */ /* 0x004fca00000000ff */
[----:B------:R-:W-:-:S05]  /*04c0*/  IMAD R13, R13, UR4, RZ ;  /* 0x000000040d0d7c24 */ /* 0x000fca000f8e02ff */
[----:B------:R-:W-:-:S04]  /*04d0*/  PRMT R13, R13, 0x9910, RZ ;  /* 0x000099100d0d7816 */ /* 0x000fc800000000ff */
[-C--:B------:R-:W-:Y:S02]  /*04e0*/  IABS R15, R13.reuse ;  /* 0x0000000d000f7213 */ /* 0x080fe40000000000 */
[----:B------:R-:W-:Y:S02]  /*04f0*/  IABS R23, R13 ;  /* 0x0000000d00177213 */ /* 0x000fe40000000000 */
[----:B-1----:R-:W1:Y:S03]  /*0500*/  I2F.RP R18, R15 ;  /* 0x0000000f00127306 */ /* 0x002e660000209400 */
[----:B------:R-:W-:-:S05]  /*0510*/  IMAD.MOV R23, RZ, RZ, -R23 ;  /* 0x000000ffff177224 */ /* 0x000fca00078e0a17 */
[----:B-1----:R-:W0:Y:S01]  /*0520*/  MUFU.RCP R18, R18 ;  /* 0x0000001200127308 */ /* 0x002e220000001000 */
[----:B---3--:R-:W-:-:S04]  /*0530*/  PRMT R28, R21, 0x9910, RZ ;  /* 0x00009910151c7816 */ /* 0x008fc800000000ff */
[----:B------:R-:W-:Y:S02]  /*0540*/  IABS R21, R28 ;  /* 0x0000001c00157213 */ /* 0x000fe40000000000 */
[----:B------:R-:W-:Y:S02]  /*0550*/  LOP3.LUT R28, R28, R13, RZ, 0x3c, !PT ;  /* 0x0000000d1c1c7212 */ /* 0x000fe400078e3cff */
[----:B0-----:R-:W-:-:S04]  /*0560*/  IADD3 R2, R18, 0xffffffe, RZ ;  /* 0x0ffffffe12027810 */ /* 0x001fc80007ffe0ff */
[----:B------:R0:W1:Y:S02]  /*0570*/  F2I.FTZ.U32.TRUNC.NTZ R3, R2 ;  /* 0x0000000200037305 */ /* 0x000064000021f000 */
[----:B0-----:R-:W-:Y:S02]  /*0580*/  IMAD.MOV.U32 R2, RZ, RZ, RZ ;  /* 0x000000ffff027224 */ /* 0x001fe400078e00ff */
[----:B-1----:R-:W-:-:S04]  /*0590*/  IMAD.MOV R24, RZ, RZ, -R3 ;  /* 0x000000ffff187224 */ /* 0x002fc800078e0a03 */
[----:B------:R-:W-:Y:S01]  /*05a0*/  IMAD R19, R24, R15, RZ ;  /* 0x0000000f18137224 */ /* 0x000fe200078e02ff */
[----:B----4-:R-:W-:Y:S02]  /*05b0*/  PRMT R24, R20, 0x9910, RZ ;  /* 0x0000991014187816 */ /* 0x010fe400000000ff */
[----:B-----5:R-:W-:Y:S01]  /*05c0*/  PRMT R20, R16, 0x9910, RZ ;  /* 0x0000991010147816 */ /* 0x020fe200000000ff */
[----:B------:R-:W-:Y:S01]  /*05d0*/  IMAD.HI.U32 R26, R3, R19, R2 ;  /* 0x00000013031a7227 */ /* 0x000fe200078e0002 */
[----:B------:R-:W-:Y:S02]  /*05e0*/  IABS R3, R24 ;  /* 0x0000001800037213 */ /* 0x000fe40000000000 */
[-C--:B------:R-:W-:Y:S01]  /*05f0*/  LOP3.LUT R24, R24, R13.reuse, RZ, 0x3c, !PT ;  /* 0x0000000d18187212 */ /* 0x080fe200078e3cff */
[----:B------:R-:W-:Y:S02]  /*0600*/  IMAD.MOV.U32 R2, RZ, RZ, R21 ;  /* 0x000000ffff027224 */ /* 0x000fe400078e0015 */
[----:B------:R-:W-:Y:S01]  /*0610*/  IMAD.MOV.U32 R21, RZ, RZ, R23 ;  /* 0x000000ffff157224 */ /* 0x000fe200078e0017 */
[----:B------:R-:W-:Y:S01]  /*0620*/  IABS R23, R20 ;  /* 0x0000001400177213 */ /* 0x000fe20000000000 */
[----:B------:R-:W-:Y:S01]  /*0630*/  IMAD.HI.U32 R19, R26, R2, RZ ;  /* 0x000000021a137227 */ /* 0x000fe200078e00ff */
[----:B------:R-:W-:-:S03]  /*0640*/  LOP3.LUT R20, R20, R13, RZ, 0x3c, !PT ;  /* 0x0000000d14147212 */ /* 0x000fc600078e3cff */
[----:B------:R-:W-:Y:S01]  /*0650*/  IMAD R2, R19, R21, R2 ;  /* 0x0000001513027224 */ /* 0x000fe200078e0202 */
[----:B------:R-:W-:Y:S01]  /*0660*/  PRMT R22, R22, 0x9910, RZ ;  /* 0x0000991016167816 */ /* 0x000fe200000000ff */
[----:B------:R-:W-:-:S03]  /*0670*/  IMAD.HI.U32 R18, R26, R3, RZ ;  /* 0x000000031a127227 */ /* 0x000fc600078e00ff */
[----:B------:R-:W-:Y:S01]  /*0680*/  ISETP.GT.U32.AND P6, PT, R15, R2, PT ;  /* 0x000000020f00720c */ /* 0x000fe20003fc4070 */
[----:B------:R-:W-:Y:S02]  /*0690*/  IMAD R3, R18, R21, R3 ;  /* 0x0000001512037224 */ /* 0x000fe400078e0203 */
[----:B------:R-:W-:-:S03]  /*06a0*/  IMAD.HI.U32 R16, R26, R23, RZ ;  /* 0x000000171a107227 */ /* 0x000fc600078e00ff */
[----:B------:R-:W-:-:S07]  /*06b0*/  ISETP.GT.U32.AND P5, PT, R15, R3, PT ;  /* 0x000000030f00720c */ /* 0x000fce0003fa4070 */
[----:B------:R-:W-:Y:S01]  /*06c0*/  @!P6 IMAD.IADD R2, R2, 0x1, -R15 ;  /* 0x000000010202e824 */ /* 0x000fe200078e0a0f */
[----:B------:R-:W-:Y:S02]  /*06d0*/  @!P6 IADD3 R19, R19, 0x1, RZ ;  /* 0x000000011313e810 */ /* 0x000fe40007ffe0ff */
[----:B------:R-:W-:Y:S01]  /*06e0*/  ISETP.GE.AND P6, PT, R28, RZ, PT ;  /* 0x000000ff1c00720c */ /* 0x000fe20003fc6270 */
[----:B------:R-:W-:Y:S01]  /*06f0*/  IMAD R28, R16, R21, R23 ;  /* 0x00000015101c7224 */ /* 0x000fe200078e0217 */
[----:B------:R-:W-:Y:S01]  /*0700*/  ISETP.GE.U32.AND P4, PT, R2, R15, PT ;  /* 0x0000000f0200720c */ /* 0x000fe20003f86070 */
[----:B------:R-:W-:Y:S01]  /*0710*/  @!P5 IMAD.IADD R3, R3, 0x1, -R15 ;  /* 0x000000010303d824 */ /* 0x000fe200078e0a0f */
[----:B------:R-:W-:Y:S02]  /*0720*/  IABS R23, R22 ;  /* 0x0000001600177213 */ /* 0x000fe40000000000 */
[----:B------:R-:W-:Y:S02]  /*0730*/  @!P5 IADD3 R18, R18, 0x1, RZ ;  /* 0x000000011212d810 */ /* 0x000fe40007ffe0ff */
[----:B------:R-:W-:-:S07]  /*0740*/  LOP3.LUT R22, R22, R13, RZ, 0x3c, !PT ;  /* 0x0000000d16167212 */ /* 0x000fce00078e3cff */
[----:B------:R-:W-:Y:S02]  /*0750*/  @P4 IADD3 R19, R19, 0x1, RZ ;  /* 0x0000000113134810 */ /* 0x000fe40007ffe0ff */
[----:B------:R-:W-:-:S03]  /*0760*/  @P0 LEA R2, P4, R17, UR8, 0x1 ;  /* 0x0000000811020c11 */ /* 0x000fc6000f8808ff */
[----:B------:R-:W-:Y:S01]  /*0770*/  @!P6 IMAD.MOV R19, RZ, RZ, -R19 ;  /* 0x000000ffff13e224 */ /* 0x000fe200078e0a13 */
[----:B------:R-:W-:Y:S02]  /*0780*/  ISETP.GE.U32.AND P6, PT, R3, R15, PT ;  /* 0x0000000f0300720c */ /* 0x000fe40003fc6070 */
[----:B------:R-:W-:Y:S01]  /*0790*/  @P0 LEA.HI.X R3, R17, UR9, R4, 0x1, P4 ;  /* 0x0000000911030c11 */ /* 0x000fe2000a0f0c04 */
[----:B------:R-:W-:Y:S01]  /*07a0*/  IMAD.MOV.U32 R17, RZ, RZ, R23 ;  /* 0x000000ffff117224 */ /* 0x000fe200078e0017 */
[----:B------:R-:W-:Y:S02]  /*07b0*/  ISETP.GT.U32.AND P4, PT, R15, R28, PT ;  /* 0x0000001c0f00720c */ /* 0x000fe40003f84070 */
[----:B------:R-:W-:Y:S01]  /*07c0*/  @P1 LEA R4, P5, R6, UR8, 0x1 ;  /* 0x0000000806041c11 */ /* 0x000fe2000f8a08ff */
[----:B------:R-:W-:-:S03]  /*07d0*/  IMAD.HI.U32 R26, R26, R17, RZ ;  /* 0x000000111a1a7227 */ /* 0x000fc600078e00ff */
[----:B------:R-:W-:Y:S01]  /*07e0*/  @P1 LEA.HI.X R5, R6, UR9, R5, 0x1, P5 ;  /* 0x0000000906051c11 */ /* 0x000fe2000a8f0c05 */
[----:B------:R-:W-:Y:S02]  /*07f0*/  IMAD R21, R26, R21, R17 ;  /* 0x000000151a157224 */ /* 0x000fe400078e0211 */
[----:B------:R-:W-:-:S03]  /*0800*/  @P6 IADD3 R18, R18, 0x1, RZ ;  /* 0x0000000112126810 */ /* 0x000fc60007ffe0ff */
[----:B------:R-:W-:Y:S01]  /*0810*/  ISETP.GT.U32.AND P5, PT, R15, R21, PT ;  /* 0x000000150f00720c */ /* 0x000fe20003fa4070 */
[----:B------:R-:W-:Y:S01]  /*0820*/  @!P4 IMAD.IADD R28, R28, 0x1, -R15 ;  /* 0x000000011c1cc824 */ /* 0x000fe200078e0a0f */
[----:B------:R-:W-:Y:S02]  /*0830*/  @!P4 IADD3 R16, R16, 0x1, RZ ;  /* 0x000000011010c810 */ /* 0x000fe40007ffe0ff */
[----:B------:R-:W-:Y:S02]  /*0840*/  ISETP.GE.AND P4, PT, R24, RZ, PT ;  /* 0x000000ff1800720c */ /* 0x000fe40003f86270 */
[----:B------:R-:W-:-:S07]  /*0850*/  ISETP.GE.U32.AND P6, PT, R28, R15, PT ;  /* 0x0000000f1c00720c */ /* 0x000fce0003fc6070 */
[----:B------:R-:W-:Y:S01]  /*0860*/  @!P5 IMAD.IADD R21, R21, 0x1, -R15 ;  /* 0x000000011515d824 */ /* 0x000fe200078e0a0f */
[----:B------:R-:W-:Y:S02]  /*0870*/  @!P5 IADD3 R26, R26, 0x1, RZ ;  /* 0x000000011a1ad810 */ /* 0x000fe40007ffe0ff */
[----:B------:R-:W-:Y:S01]  /*0880*/  ISETP.GE.AND P5, PT, R22, RZ, PT ;  /* 0x000000ff1600720c */ /* 0x000fe20003fa6270 */
[----:B------:R-:W-:Y:S01]  /*0890*/  @!P4 IMAD.MOV R18, RZ, RZ, -R18 ;  /* 0x000000ffff12c224 */ /* 0x000fe200078e0a12 */
[----:B------:R-:W-:Y:S02]  /*08a0*/  ISETP.GE.AND P4, PT, R20, RZ, PT ;  /* 0x000000ff1400720c */ /* 0x000fe40003f86270 */
[----:B------:R-:W-:Y:S02]  /*08b0*/  @P6 IADD3 R16, R16, 0x1, RZ ;  /* 0x0000000110106810 */ /* 0x000fe40007ffe0ff */
[----:B------:R-:W-:-:S04]  /*08c0*/  @P2 LEA R6, P6, R7, UR8, 0x1 ;  /* 0x0000000807062c11 */ /* 0x000fc8000f8c08ff */
[----:B------:R-:W-:Y:S02]  /*08d0*/  @P2 LEA.HI.X R7, R7, UR9, R14, 0x1, P6 ;  /* 0x0000000907072c11 */ /* 0x000fe4000b0f0c0e */
[----:B------:R-:W-:Y:S01]  /*08e0*/  ISETP.GE.U32.AND P6, PT, R21, R15, PT ;  /* 0x0000000f1500720c */ /* 0x000fe20003fc6070 */
[----:B------:R-:W-:Y:S02]  /*08f0*/  IMAD.MOV.U32 R21, RZ, RZ, c[0x0][0x0] ;  /* 0x00000000ff157624 */ /* 0x000fe400078e00ff */
[----:B------:R-:W-:Y:S01]  /*0900*/  @!P4 IMAD.MOV R16, RZ, RZ, -R16 ;  /* 0x000000ffff10c224 */ /* 0x000fe200078e0a10 */
[----:B------:R-:W-:Y:S01]  /*0910*/  ISETP.NE.AND P4, PT, R13, RZ, PT ;  /* 0x000000ff0d00720c */ /* 0x000fe20003f85270 */
[----:B------:R-:W-:Y:S01]  /*0920*/  IMAD.WIDE.U32 R10, R21, 0x4, R10 ;  /* 0x00000004150a7825 */ /* 0x000fe200078e000a */
[----:B------:R-:W-:-:S04]  /*0930*/  LOP3.LUT R13, RZ, R13, RZ, 0x33, !PT ;  /* 0x0000000dff0d7212 */ /* 0x000fc800078e33ff */
[C---:B------:R-:W-:Y:S02]  /*0940*/  SEL R19, R13.reuse, R19, !P4 ;  /* 0x000000130d137207 */ /* 0x040fe40006000000 */
[----:B------:R-:W-:Y:S02]  /*0950*/  SEL R17, R13, R16, !P4 ;  /* 0x000000100d117207 */ /* 0x000fe40006000000 */
[----:B------:R-:W-:Y:S01]  /*0960*/  @P6 IADD3 R26, R26, 0x1, RZ ;  /* 0x000000011a1a6810 */ /* 0x000fe20007ffe0ff */
[----:B------:R0:W-:Y:S01]  /*0970*/  @P0 STG.E.U16 [R2.64], R19 ;  /* 0x0000001302000986 */ /* 0x0001e2000c10150a */
[C---:B------:R-:W-:Y:S02]  /*0980*/  @P3 LEA R14, P6, R9.reuse, UR8, 0x1 ;  /* 0x00000008090e3c11 */ /* 0x040fe4000f8c08ff */
[----:B------:R-:W-:Y:S01]  /*0990*/  ISETP.GE.U32.AND P0, PT, R10, 0x10000, PT ;  /* 0x000100000a00780c */ /* 0x000fe20003f06070 */
[----:B------:R-:W-:Y:S01]  /*09a0*/  @!P5 IMAD.MOV R26, RZ, RZ, -R26 ;  /* 0x000000ffff1ad224 */ /* 0x000fe200078e0a1a */
[----:B------:R-:W-:-:S02]  /*09b0*/  @P3 LEA.HI.X R15, R9, UR9, R12, 0x1, P6 ;  /* 0x00000009090f3c11 */ /* 0x000fc4000b0f0c0c */
[C---:B------:R-:W-:Y:S02]  /*09c0*/  SEL R9, R13.reuse, R18, !P4 ;  /* 0x000000120d097207 */ /* 0x040fe40006000000 */
[----:B------:R-:W-:Y:S02]  /*09d0*/  SEL R13, R13, R26, !P4 ;  /* 0x0000001a0d0d7207 */ /* 0x000fe40006000000 */
[----:B------:R-:W-:Y:S01]  /*09e0*/  ISETP.GE.U32.AND.EX P0, PT, R11, RZ, PT, P0 ;  /* 0x000000ff0b00720c */ /* 0x000fe20003f06100 */
[----:B------:R0:W-:Y:S01]  /*09f0*/  @P1 STG.E.U16 [R4.64], R9 ;  /* 0x0000000904001986 */ /* 0x0001e2000c10150a */
[----:B------:R-:W-:-:S03]  /*0a00*/  ISETP.LT.U32.AND P1, PT, R10, UR12, PT ;  /* 0x0000000c0a007c0c */ /* 0x000fc6000bf21070 */
[----:B------:R0:W-:Y:S01]  /*0a10*/  @P2 STG.E.U16 [R6.64], R17 ;  /* 0x0000001106002986 */ /* 0x0001e2000c10150a */
[----:B------:R-:W-:-:S03]  /*0a20*/  ISETP.LT.AND.EX P1, PT, R11, UR5, PT, P1 ;  /* 0x000000050b007c0c */ /* 0x000fc6000bf21310 */
[----:B------:R0:W-:Y:S10]  /*0a30*/  @P3 STG.E.U16 [R14.64], R13 ;  /* 0x0000000d0e003986 */ /* 0x0001f4000c10150a */
[----:B------:R-:W-:Y:S05]  /*0a40*/  @!P0 BRA P1, `(.L_x_115) ;  /* 0xfffff78000008947 */ /* 0x000fea000083ffff */
[----:B------:R-:W-:Y:S05]  /*0a50*/  EXIT ;  /* 0x000000000000794d */ /* 0x000fea0003800000 */
.L_x_114:
[----:B------:R-:W0:Y:S02]  /*0a60*/  S2R R7, SR_TID.X ;  /* 0x0000000000077919 */ /* 0x000e240000002100 */
[----:B0-----:R-:W-:-:S05]  /*0a70*/  IMAD.WIDE.U32 R2, R7, 0x4, RZ ;  /* 0x0000000407027825 */ /* 0x001fca00078e00ff */
[----:B------:R-:W-:-:S04]  /*0a80*/  ISETP.GE.U32.AND P0, PT, R2, UR12, PT ;  /* 0x0000000c02007c0c */ /* 0x000fc8000bf06070 */
[----:B------:R-:W-:-:S04]  /*0a90*/  ISETP.GE.AND.EX P0, PT, R3, UR5, PT, P0 ;  /* 0x0000000503007c0c */ /* 0x000fc8000bf06300 */
[----:B------:R-:W-:-:S13]  /*0aa0*/  ISETP.GT.U32.OR P0, PT, R7, 0x3fff, P0 ;  /* 0x00003fff0700780c */ /* 0x000fda0000704470 */
[----:B------:R-:W-:Y:S05]  /*0ab0*/  @P0 EXIT ;  /* 0x000000000000094d */ /* 0x000fea0003800000 */
[----:B------:R-:W-:Y:S01]  /*0ac0*/  IMAD.MOV.U32 R6, RZ, RZ, RZ ;  /* 0x000000ffff067224 */ /* 0x000fe200078e00ff */
[----:B------:R-:W-:Y:S01]  /*0ad0*/  ULDC.U16 UR4, c[0x0][0xdb8] ;  /* 0x00036e0000047ab9 */ /* 0x000fe20000000400 */
[----:B------:R-:W-:Y:S01]  /*0ae0*/  IMAD.MOV.U32 R2, RZ, RZ, c[0x0][0xdb0] ;  /* 0x00036c00ff027624 */ /* 0x000fe200078e00ff */
[----:B------:R-:W-:Y:S01]  /*0af0*/  UPRMT UR4, UR4, 0x9910, URZ ;  /* 0x0000991004047896 */ /* 0x000fe2000800003f */
[----:B------:R-:W-:-:S05]  /*0b00*/  IMAD.MOV.U32 R3, RZ, RZ, c[0x0][0xdb4] ;  /* 0x00036d00ff037624 */ /* 0x000fca00078e00ff */
.L_x_116:
[----:B------:R-:W2:Y:S01]  /*0b10*/  LDG.E.U16 R9, [R2.64] ;  /* 0x0000000a02097981 */ /* 0x000ea2000c1e1500 */
[C---:B------:R-:W-:Y:S01]  /*0b20*/  IMAD.SHL.U32 R8, R7.reuse, 0x8, RZ ;  /* 0x0000000807087824 */ /* 0x040fe200078e00ff */
[----:B------:R-:W-:-:S04]  /*0b30*/  SHF.L.U64.HI R0, R7, 0x3, R6 ;  /* 0x0000000307007819 */ /* 0x000fc80000010206 */
[----:B------:R-:W-:-:S04]  /*0b40*/  IADD3 R4, P0, R8, UR6, RZ ;  /* 0x0000000608047c10 */ /* 0x000fc8000ff1e0ff */
[----:B------:R-:W-:-:S06]  /*0b50*/  IADD3.X R5, R0, UR7, RZ, P0, !PT ;  /* 0x0000000700057c10 */ /* 0x000fcc00087fe4ff */
[----:B------:R-:W3:Y:S01]  /*0b60*/  LDG.E.64 R4, [R4.64] ;  /* 0x0000000a04047981 */ /* 0x000ee2000c1e1b00 */
[----:B--2---:R-:W-:-:S05]  /*0b70*/  PRMT R9, R9, 0x9910, RZ ;  /* 0x0000991009097816 */ /* 0x004fca00000000ff */
[----:B------:R-:W-:-:S05]  /*0b80*/  IMAD R9, R9, UR4, RZ ;  /* 0x0000000409097c24 */ /* 0x000fca000f8e02ff */
[----:B------:R-:W-:-:S04]  /*0b90*/  PRMT R9, R9, 0x9910, RZ ;  /* 0x0000991009097816 */ /* 0x000fc800000000ff */
[-C--:B------:R-:W-:Y:S02]  /*0ba0*/  IABS R10, R9.reuse ;  /* 0x00000009000a7213 */ /* 0x080fe40000000000 */
[C---:B---3--:R-:W-:Y:S02]  /*0bb0*/  PRMT R14, R4.reuse, 0x9910, RZ ;  /* 0x00009910040e7816 */ /* 0x048fe400000000ff */
[----:B------:R-:W0:Y:S01]  /*0bc0*/  I2F.RP R11, R10 ;  /* 0x0000000a000b7306 */ /* 0x000e220000209400 */
[----:B------:R-:W-:Y:S02]  /*0bd0*/  PRMT R18, R4, 0xbb32, RZ ;  /* 0x0000bb3204127816 */ /* 0x000fe400000000ff */
[----:B------:R-:W-:Y:S02]  /*0be0*/  IABS R4, R9 ;  /* 0x0000000900047213 */ /* 0x000fe40000000000 */
[----:B------:R-:W-:Y:S02]  /*0bf0*/  IABS R24, R18 ;  /* 0x0000001200187213 */ /* 0x000fe40000000000 */
[C---:B------:R-:W-:Y:S01]  /*0c00*/  PRMT R16, R5.reuse, 0x9910, RZ ;  /* 0x0000991005107816 */ /* 0x040fe200000000ff */
[----:B------:R-:W-:Y:S01]  /*0c10*/  IMAD.MOV R22, RZ, RZ, -R4 ;  /* 0x000000ffff167224 */ /* 0x000fe200078e0a04 */
[----:B------:R-:W-:-:S02]  /*0c20*/  PRMT R20, R5, 0xbb32, RZ ;  /* 0x0000bb3205147816 */ /* 0x000fc400000000ff */
[----:B------:R-:W-:Y:S02]  /*0c30*/  IABS R19, R16 ;  /* 0x0000001000137213 */ /* 0x000fe40000000000 */
[----:B------:R-:W-:Y:S02]  /*0c40*/  IABS R26, R20 ;  /* 0x00000014001a7213 */ /* 0x000fe40000000000 */
[-C--:B------:R-:W-:Y:S01]  /*0c50*/  LOP3.LUT R18, R18, R9.reuse, RZ, 0x3c, !PT ;  /* 0x0000000912127212 */ /* 0x080fe200078e3cff */
[----:B0-----:R-:W0:Y:S01]  /*0c60*/  MUFU.RCP R11, R11 ;  /* 0x0000000b000b7308 */ /* 0x001e220000001000 */
[-C--:B------:R-:W-:Y:S02]  /*0c70*/  LOP3.LUT R16, R16, R9.reuse, RZ, 0x3c, !PT ;  /* 0x0000000910107212 */ /* 0x080fe400078e3cff */
[----:B------:R-:W-:Y:S02]  /*0c80*/  LOP3.LUT R20, R20, R9, RZ, 0x3c, !PT ;  /* 0x0000000914147212 */ /* 0x000fe400078e3cff */
[----:B0-----:R-:W-:-:S04]  /*0c90*/  IADD3 R12, R11, 0xffffffe, RZ ;  /* 0x0ffffffe0b0c7810 */ /* 0x001fc80007ffe0ff */
[----:B------:R0:W1:Y:S02]  /*0ca0*/  F2I.FTZ.U32.TRUNC.NTZ R13, R12 ;  /* 0x0000000c000d7305 */ /* 0x000064000021f000 */
[----:B0-----:R-:W-:Y:S02]  /*0cb0*/  IMAD.MOV.U32 R12, RZ, RZ, RZ ;  /* 0x000000ffff0c7224 */ /* 0x001fe400078e00ff */
[----:B-1----:R-:W-:-:S04]  /*0cc0*/  IMAD.MOV R15, RZ, RZ, -R13 ;  /* 0x000000ffff0f7224 */ /* 0x002fc800078e0a0d */
[----:B------:R-:W-:-:S04]  /*0cd0*/  IMAD R15, R15, R10, RZ ;  /* 0x0000000a0f0f7224 */ /* 0x000fc800078e02ff */
[----:B------:R-:W-:Y:S01]  /*0ce0*/  IMAD.HI.U32 R13, R13, R15, R12 ;  /* 0x0000000f0d0d7227 */ /* 0x000fe200078e000c */
[----:B------:R-:W-:Y:S02]  /*0cf0*/  IABS R15, R14 ;  /* 0x0000000e000f7213 */ /* 0x000fe40000000000 */
[----:B------:R-:W-:-:S03]  /*0d00*/  LOP3.LUT R14, R14, R9, RZ, 0x3c, !PT ;  /* 0x000000090e0e7212 */ /* 0x000fc600078e3cff */
[----:B------:R-:W-:Y:S01]  /*0d10*/  IMAD.HI.U32 R12, R13, R15, RZ ;  /* 0x0000000f0d0c7227 */ /* 0x000fe200078e00ff */
[----:B------:R-:W-:-:S03]  /*0d20*/  ISETP.GE.AND P3, PT, R14, RZ, PT ;  /* 0x000000ff0e00720c */ /* 0x000fc60003f66270 */
[----:B------:R-:W-:Y:S02]  /*0d30*/  IMAD R15, R12, R22, R15 ;  /* 0x000000160c0f7224 */ /* 0x000fe400078e020f */
[----:B------:R-:W-:-:S03]  /*0d40*/  IMAD.HI.U32 R11, R13, R24, RZ ;  /* 0x000000180d0b7227 */ /* 0x000fc600078e00ff */
[----:B------:R-:W-:Y:S01]  /*0d50*/  ISETP.GT.U32.AND P4, PT, R10, R15, PT ;  /* 0x0000000f0a00720c */ /* 0x000fe20003f84070 */
[----:B------:R-:W-:Y:S02]  /*0d60*/  IMAD R17, R11, R22, R24 ;  /* 0x000000160b117224 */ /* 0x000fe400078e0218 */
[----:B------:R-:W-:-:S03]  /*0d70*/  IMAD.HI.U32 R4, R13, R19, RZ ;  /* 0x000000130d047227 */ /* 0x000fc600078e00ff */
[----:B------:R-:W-:Y:S01]  /*0d80*/  ISETP.GT.U32.AND P6, PT, R10, R17, PT ;  /* 0x000000110a00720c */ /* 0x000fe20003fc4070 */
[----:B------:R-:W-:-:S04]  /*0d90*/  IMAD.HI.U32 R5, R13, R26, RZ ;  /* 0x0000001a0d057227 */ /* 0x000fc800078e00ff */
[-C--:B------:R-:W-:Y:S02]  /*0da0*/  IMAD R13, R4, R22.reuse, R19 ;  /* 0x00000016040d7224 */ /* 0x080fe400078e0213 */
[----:B------:R-:W-:Y:S01]  /*0db0*/  IMAD R19, R5, R22, R26 ;  /* 0x0000001605137224 */ /* 0x000fe200078e021a */
[----:B------:R-:W-:Y:S01]  /*0dc0*/  @!P4 IADD3 R12, R12, 0x1, RZ ;  /* 0x000000010c0cc810 */ /* 0x000fe20007ffe0ff */
[--C-:B------:R-:W-:Y:S01]  /*0dd0*/  @!P4 IMAD.IADD R15, R15, 0x1, -R10.reuse ;  /* 0x000000010f0fc824 */ /* 0x100fe200078e0a0a */
[C---:B------:R-:W-:Y:S02]  /*0de0*/  ISETP.GT.U32.AND P0, PT, R10.reuse, R13, PT ;  /* 0x0000000d0a00720c */ /* 0x040fe40003f04070 */
[----:B------:R-:W-:Y:S01]  /*0df0*/  ISETP.GT.U32.AND P1, PT, R10, R19, PT ;  /* 0x000000130a00720c */ /* 0x000fe20003f24070 */
[----:B------:R-:W-:Y:S01]  /*0e00*/  @!P6 IMAD.IADD R17, R17, 0x1, -R10 ;  /* 0x000000011111e824 */ /* 0x000fe200078e0a0a */
[----:B------:R-:W-:Y:S02]  /*0e10*/  ISETP.GE.U32.AND P5, PT, R15, R10, PT ;  /* 0x0000000a0f00720c */ /* 0x000fe40003fa6070 */
[----:B------:R-:W-:-:S02]  /*0e20*/  @!P6 IADD3 R11, R11, 0x1, RZ ;  /* 0x000000010b0be810 */ /* 0x000fc40007ffe0ff */
[----:B------:R-:W-:Y:S02]  /*0e30*/  ISETP.GE.U32.AND P2, PT, R17, R10, PT ;  /* 0x0000000a1100720c */ /* 0x000fe40003f46070 */
[----:B------:R-:W-:-:S03]  /*0e40*/  ISETP.GE.AND P6, PT, R18, RZ, PT ;  /* 0x000000ff1200720c */ /* 0x000fc60003fc6270 */
[--C-:B------:R-:W-:Y:S01]  /*0e50*/  @!P0 IMAD.IADD R13, R13, 0x1, -R10.reuse ;  /* 0x000000010d0d8824 */ /* 0x100fe200078e0a0a */
[----:B------:R-:W-:Y:S01]  /*0e60*/  @!P0 IADD3 R4, R4, 0x1, RZ ;  /* 0x0000000104048810 */ /* 0x000fe20007ffe0ff */
[----:B------:R-:W-:Y:S01]  /*0e70*/  @!P1 IMAD.IADD R19, R19, 0x1, -R10 ;  /* 0x0000000113139824 */ /* 0x000fe200078e0a0a */
[----:B------:R-:W-:Y:S02]  /*0e80*/  ISETP.GE.AND P0, PT, R20, RZ, PT ;  /* 0x000000ff1400720c */ /* 0x000fe40003f06270 */
[----:B------:R-:W-:Y:S02]  /*0e90*/  @P5 IADD3 R12, R12, 0x1, RZ ;  /* 0x000000010c0c5810 */ /* 0x000fe40007ffe0ff */
[-C--:B------:R-:W-:Y:S02]  /*0ea0*/  ISETP.GE.U32.AND P4, PT, R13, R10.reuse, PT ;  /* 0x0000000a0d00720c */ /* 0x080fe40003f86070 */
[----:B------:R-:W-:Y:S01]  /*0eb0*/  ISETP.GE.U32.AND P5, PT, R19, R10, PT ;  /* 0x0000000a1300720c */ /* 0x000fe20003fa6070 */
[----:B------:R-:W-:Y:S01]  /*0ec0*/  @!P3 IMAD.MOV R12, RZ, RZ, -R12 ;  /* 0x000000ffff0cb224 */ /* 0x000fe200078e0a0c */
[----:B------:R-:W-:-:S02]  /*0ed0*/  @P2 IADD3 R11, R11, 0x1, RZ ;  /* 0x000000010b0b2810 */ /* 0x000fc40007ffe0ff */
[----:B------:R-:W-:Y:S02]  /*0ee0*/  ISETP.GE.AND P2, PT, R16, RZ, PT ;  /* 0x000000ff1000720c */ /* 0x000fe40003f46270 */
[----:B------:R-:W-:Y:S01]  /*0ef0*/  @!P1 IADD3 R5, R5, 0x1, RZ ;  /* 0x0000000105059810 */ /* 0x000fe20007ffe0ff */
[----:B------:R-:W-:Y:S01]  /*0f00*/  @!P6 IMAD.MOV R11, RZ, RZ, -R11 ;  /* 0x000000ffff0be224 */ /* 0x000fe200078e0a0b */
[----:B------:R-:W-:Y:S02]  /*0f10*/  ISETP.NE.AND P1, PT, R9, RZ, PT ;  /* 0x000000ff0900720c */ /* 0x000fe40003f25270 */
[----:B------:R-:W-:Y:S02]  /*0f20*/  LOP3.LUT R9, RZ, R9, RZ, 0x33, !PT ;  /* 0x00000009ff097212 */ /* 0x000fe400078e33ff */
[----:B------:R-:W-:Y:S02]  /*0f30*/  @P4 IADD3 R4, R4, 0x1, RZ ;  /* 0x0000000104044810 */ /* 0x000fe40007ffe0ff */
[----:B------:R-:W-:-:S02]  /*0f40*/  @P5 IADD3 R5, R5, 0x1, RZ ;  /* 0x0000000105055810 */ /* 0x000fc40007ffe0ff */
[----:B------:R-:W-:Y:S01]  /*0f50*/  IADD3 R8, P4, R8, UR8, RZ ;  /* 0x0000000808087c10 */ /* 0x000fe2000ff9e0ff */
[----:B------:R-:W-:Y:S01]  /*0f60*/  @!P2 IMAD.MOV R4, RZ, RZ, -R4 ;  /* 0x000000ffff04a224 */ /* 0x000fe200078e0a04 */
[----:B------:R-:W-:Y:S01]  /*0f70*/  SEL R12, R9, R12, !P1 ;  /* 0x0000000c090c7207 */ /* 0x000fe20004800000 */
[----:B------:R-:W-:Y:S01]  /*0f80*/  @!P0 IMAD.MOV R5, RZ, RZ, -R5 ;  /* 0x000000ffff058224 */ /* 0x000fe200078e0a05 */
[----:B------:R-:W-:Y:S02]  /*0f90*/  IADD3 R7, P0, R7, c[0x0][0x0], RZ ;  /* 0x0000000007077a10 */ /* 0x000fe40007f1e0ff */
[C---:B------:R-:W-:Y:S02]  /*0fa0*/  SEL R11, R9.reuse, R11, !P1 ;  /* 0x0000000b090b7207 */ /* 0x040fe40004800000 */
[C---:B------:R-:W-:Y:S01]  /*0fb0*/  SEL R10, R9.reuse, R4, !P1 ;  /* 0x00000004090a7207 */ /* 0x040fe20004800000 */
[----:B------:R-:W-:Y:S01]  /*0fc0*/  IMAD.X R6, RZ, RZ, R6, P0 ;  /* 0x000000ffff067224 */ /* 0x000fe200000e0606 */
[----:B------:R-:W-:-:S02]  /*0fd0*/  SEL R5, R9, R5, !P1 ;  /* 0x0000000509057207 */ /* 0x000fc40004800000 */
[----:B------:R-:W-:Y:S01]  /*0fe0*/  IADD3.X R9, R0, UR9, RZ, P4, !PT ;  /* 0x0000000900097c10 */ /* 0x000fe2000a7fe4ff */
[C---:B------:R-:W-:Y:S01]  /*0ff0*/  IMAD.SHL.U32 R0, R7.reuse, 0x4, RZ ;  /* 0x0000000407007824 */ /* 0x040fe200078e00ff */
[----:B------:R-:W-:Y:S02]  /*1000*/  PRMT R4, R12, 0x5410, R11 ;  /* 0x000054100c047816 */ /* 0x000fe4000000000b */
[----:B------:R-:W-:Y:S02]  /*1010*/  PRMT R5, R10, 0x5410, R5 ;  /* 0x000054100a057816 */ /* 0x000fe40000000005 */
[----:B------:R-:W-:Y:S02]  /*1020*/  ISETP.GE.U32.AND P0, PT, R0, UR12, PT ;  /* 0x0000000c00007c0c */ /* 0x000fe4000bf06070 */
[C---:B------:R-:W-:Y:S01]  /*1030*/  ISETP.LT.U32.AND P1, PT, R7.reuse, 0x4000, PT ;  /* 0x000040000700780c */ /* 0x040fe20003f21070 */
[----:B------:R0:W-:Y:S01]  /*1040*/  STG.E.64 [R8.64], R4 ;  /* 0x0000000408007986 */ /* 0x0001e2000c101b0a */
[----:B------:R-:W-:-:S02]  /*1050*/  SHF.L.U64.HI R0, R7, 0x2, R6 ;  /* 0x0000000207007819 */ /* 0x000fc40000010206 */
[----:B------:R-:W-:Y:S02]  /*1060*/  ISETP.LT.U32.AND.EX P1, PT, R6, RZ, PT, P1 ;  /* 0x000000ff0600720c */ /* 0x000fe40003f21110 */
[----:B------:R-:W-:-:S13]  /*1070*/  ISETP.GE.AND.EX P0, PT, R0, UR5, PT, P0 ;  /* 0x0000000500007c0c */ /* 0x000fda000bf06300 */
[----:B0-----:R-:W-:Y:S05]  /*1080*/  @!P0 BRA P1, `(.L_x_116) ;  /* 0xfffffa8000008947 */ /* 0x001fea000083ffff */
[----:B------:R-:W-:Y:S05]  /*1090*/  EXIT ;  /* 0x000000000000794d */ /* 0x000fea0003800000 */
.L_x_117:
        /* <DEDUP_REMOVED lines=14> */
.L_x_518:


//--------------------- .text._ZN2at6native63_GLOBAL__N__862fb238_30_ForeachBinaryOpScalarTensor_cu_64fe0ca525multi_tensor_apply_kernelINS1_18TensorListMetadataILi2EEENS1_27BinaryOpScalarTensorFunctorIlLi2ELi1ELi1EEEJSt7dividesIlEPllEEEvT_T0_DpT1_ --------------------------
	.section	.text._ZN2at6native63_GLOBAL__N__862fb238_30_ForeachBinaryOpScalarTensor_cu_64fe0ca525multi_tensor_apply_kernelINS1_18TensorListMetadataILi2EEENS1_27BinaryOpScalarTensorFunctorIlLi2ELi1ELi1EEEJSt7dividesIlEPllEEEvT_T0_DpT1_,"ax",@progbits
	.sectioninfo	@"SHI_REGISTERS=38"
	.align	128
.text._ZN2at6native63_GLOBAL__N__862fb238_30_ForeachBinaryOpScalarTensor_cu_64fe0ca525multi_tensor_apply_kernelINS1_18TensorListMetadataILi2EEENS1_27BinaryOpScalarTensorFunctorIlLi2ELi1ELi1EEEJSt7dividesIlEPllEEEvT_T0_DpT1_:
        .type           _ZN2at6native63_GLOBAL__N__862fb238_30_ForeachBinaryOpScalarTensor_cu_64fe0ca525multi_tensor_apply_kernelINS1_18TensorListMetadataILi2EEENS1_27BinaryOpScalarTensorFunctorIlLi2ELi1ELi1EEEJSt7dividesIlEPllEEEvT_T0_DpT1_,@function
        .size           _ZN2at6native63_GLOBAL__N__862fb238_30_ForeachBinaryOpScalarTensor_cu_64fe0ca525multi_tensor_apply_kernelINS1_18TensorListMetadataILi2EEENS1_27BinaryOpScalarTensorFunctorIlLi2ELi1ELi1EEEJSt7dividesIlEPllEEEvT_T0_DpT1_,(.L_x_519 - _ZN2at6native63_GLOBAL__N__862fb238_30_ForeachBinaryOpScalarTensor_cu_64fe0ca525multi_tensor_apply_kernelINS1_18TensorListMetadataILi2EEENS1_27BinaryOpScalarTensorFunctorIlLi2ELi1ELi1EEEJSt7dividesIlEPllEEEvT_T0_DpT1_)
        .other          _ZN2at6native63_GLOBAL__N__862fb238_30_ForeachBinaryOpScalarTensor_cu_64fe0ca525multi_tensor_apply_kernelINS1_18TensorListMetadataILi2EEENS1_27BinaryOpScalarTensorFunctorIlLi2ELi1ELi1EEEJSt7dividesIlEPllEEEvT_T0_DpT1_,@"STO_CUDA_ENTRY STV_DEFAULT"
_ZN2at6native63_GLOBAL__N__862fb238_30_ForeachBinaryOpScalarTensor_cu_64fe0ca525multi_tensor_apply_kernelINS1_18TensorListMetadataILi2EEENS1_27BinaryOpScalarTensorFunctorIlLi2ELi1ELi1EEEJSt7dividesIlEPllEEEvT_T0_DpT1_:
        /* <DEDUP_REMOVED lines=28> */
[----:B------:R-:W-:Y:S02]  /*01c0*/  UMOV UR4, URZ ;  /* 0x0000003f00047c82 */ /* 0x000fe40008000000 */
[----:B------:R-:W-:Y:S02]  /*01d0*/  UMOV UR5, URZ ;  /* 0x0000003f00057c82 */ /* 0x000fe40008000000 */
.L_x_131:
[----:B0-----:R-:W-:Y:S02]  /*01e0*/  IMAD.MOV.U32 R6, RZ, RZ, c[0x0][0xdb0] ;  /* 0x00036c00ff067624 */ /* 0x001fe400078e00ff */
[----:B------:R-:W-:Y:S01]  /*01f0*/  IMAD.MOV.U32 R7, RZ, RZ, c[0x0][0xdb4] ;  /* 0x00036d00ff077624 */ /* 0x000fe200078e00ff */
[----:B0-----:R-:W-:Y:S01]  /*0200*/  IADD3 R13, P0, R12, UR4, RZ ;  /* 0x000000040c0d7c10 */ /* 0x001fe2000ff1e0ff */
[----:B------:R-:W-:Y:S01]  /*0210*/  IMAD R0, R10, 0x3, RZ ;  /* 0x000000030a007824 */ /* 0x000fe200078e02ff */
[----:B------:R-:W-:Y:S01]  /*0220*/  CS2R R20, SRZ ;  /* 0x0000000000147805 */ /* 0x000fe2000001ff00 */
[----:B------:R-:W-:Y:S01]  /*0230*/  CS2R R26, SRZ ;  /* 0x00000000001a7805 */ /* 0x000fe2000001ff00 */
[----:B------:R-:W-:Y:S01]  /*0240*/  CS2R R14, SRZ ;  /* 0x00000000000e7805 */ /* 0x000fe2000001ff00 */
[----:B------:R-:W2:Y:S01]  /*0250*/  LDG.E.64 R6, [R6.64] ;  /* 0x0000001206067981 */ /* 0x000ea2000c1e1b00 */
[----:B------:R-:W-:Y:S01]  /*0260*/  IMAD.X R8, RZ, RZ, UR5, P0 ;  /* 0x00000005ff087e24 */ /* 0x000fe200080e06ff */
[C---:B------:R-:W-:Y:S01]  /*0270*/  ISETP.GE.U32.AND P1, PT, R13.reuse, 0x10000, PT ;  /* 0x000100000d00780c */ /* 0x040fe20003f26070 */
[----:B------:R-:W-:Y:S01]  /*0280*/  CS2R R30, SRZ ;  /* 0x00000000001e7805 */ /* 0x000fe2000001ff00 */
[----:B------:R-:W-:Y:S01]  /*0290*/  ISETP.LT.U32.AND P0, PT, R13, UR15, PT ;  /* 0x0000000f0d007c0c */ /* 0x000fe2000bf01070 */
[----:B------:R-:W-:Y:S01]  /*02a0*/  ULDC.64 UR16, c[0x0][0xdb8] ;  /* 0x00036e0000107ab9 */ /* 0x000fe20000000a00 */
[----:B------:R-:W-:-:S02]  /*02b0*/  ISETP.GE.U32.AND.EX P1, PT, R8, RZ, PT, P1 ;  /* 0x000000ff0800720c */ /* 0x000fc40003f26110 */
[----:B------:R-:W-:Y:S02]  /*02c0*/  IADD3 R11, P3, R13, c[0x0][0x0], RZ ;  /* 0x000000000d0b7a10 */ /* 0x000fe40007f7e0ff */
[----:B------:R-:W-:Y:S02]  /*02d0*/  ISETP.LT.AND.EX P1, PT, R8, UR14, !P1, P0 ;  /* 0x0000000e08007c0c */ /* 0x000fe4000cf21300 */
[-C--:B------:R-:W-:Y:S01]  /*02e0*/  IADD3 R0, P6, R0, R13.reuse, RZ ;  /* 0x0000000d00007210 */ /* 0x080fe20007fde0ff */
[--C-:B------:R-:W-:Y:S01]  /*02f0*/  IMAD.X R4, RZ, RZ, R8.reuse, P3 ;  /* 0x000000ffff047224 */ /* 0x100fe200018e0608 */
[----:B------:R-:W-:Y:S02]  /*0300*/  LEA R9, P4, R10, R13, 0x1 ;  /* 0x0000000d0a097211 */ /* 0x000fe400078808ff */
[C---:B------:R-:W-:Y:S01]  /*0310*/  ISETP.GE.U32.AND P2, PT, R11.reuse, 0x10000, PT ;  /* 0x000100000b00780c */ /* 0x040fe20003f46070 */
[--C-:B------:R-:W-:Y:S01]  /*0320*/  IMAD.X R3, RZ, RZ, R8.reuse, P6 ;  /* 0x000000ffff037224 */ /* 0x100fe200030e0608 */
[----:B------:R-:W-:Y:S01]  /*0330*/  ISETP.LT.U32.AND P0, PT, R11, UR15, PT ;  /* 0x0000000f0b007c0c */ /* 0x000fe2000bf01070 */
[----:B------:R-:W-:Y:S01]  /*0340*/  IMAD.X R2, RZ, RZ, R8, P4 ;  /* 0x000000ffff027224 */ /* 0x000fe200020e0608 */
[----:B------:R-:W-:-:S02]  /*0350*/  ISETP.GE.U32.AND.EX P2, PT, R4, RZ, PT, P2 ;  /* 0x000000ff0400720c */ /* 0x000fc40003f46120 */
[----:B------:R-:W-:Y:S02]  /*0360*/  ISETP.GE.U32.AND P5, PT, R9, 0x10000, PT ;  /* 0x000100000900780c */ /* 0x000fe40003fa6070 */
[C---:B------:R-:W-:Y:S02]  /*0370*/  @P1 LEA R24, P6, R13.reuse, UR6, 0x3 ;  /* 0x000000060d181c11 */ /* 0x040fe4000f8c18ff */
[----:B------:R-:W-:Y:S02]  /*0380*/  ISETP.GE.U32.AND P3, PT, R0, 0x10000, PT ;  /* 0x000100000000780c */ /* 0x000fe40003f66070 */
[----:B------:R-:W-:Y:S02]  /*0390*/  @P1 LEA.HI.X R25, R13, UR7, R8, 0x3, P6 ;  /* 0x000000070d191c11 */ /* 0x000fe4000b0f1c08 */
[----:B------:R-:W-:Y:S02]  /*03a0*/  ISETP.LT.AND.EX P0, PT, R4, UR14, !P2, P0 ;  /* 0x0000000e04007c0c */ /* 0x000fe4000d701300 */
[----:B------:R-:W-:Y:S01]  /*03b0*/  ISETP.LT.U32.AND P4, PT, R9, UR15, PT ;  /* 0x0000000f09007c0c */ /* 0x000fe2000bf81070 */
[----:B------:R-:W3:Y:S01]  /*03c0*/  @P1 LDG.E.64 R20, [R24.64] ;  /* 0x0000001218141981 */ /* 0x000ee2000c1e1b00 */
[----:B------:R-:W-:-:S02]  /*03d0*/  ISETP.LT.U32.AND P2, PT, R0, UR15, PT ;  /* 0x0000000f00007c0c */ /* 0x000fc4000bf41070 */
[C---:B------:R-:W-:Y:S02]  /*03e0*/  ISETP.GE.U32.AND.EX P5, PT, R2.reuse, RZ, PT, P5 ;  /* 0x000000ff0200720c */ /* 0x040fe40003fa6150 */
[C---:B------:R-:W-:Y:S02]  /*03f0*/  ISETP.GE.U32.AND.EX P3, PT, R3.reuse, RZ, PT, P3 ;  /* 0x000000ff0300720c */ /* 0x040fe40003f66130 */
[----:B------:R-:W-:Y:S02]  /*0400*/  ISETP.LT.AND.EX P4, PT, R2, UR14, !P5, P4 ;  /* 0x0000000e02007c0c */ /* 0x000fe4000ef81340 */
[----:B------:R-:W-:Y:S02]  /*0410*/  ISETP.LT.AND.EX P2, PT, R3, UR14, !P3, P2 ;  /* 0x0000000e03007c0c */ /* 0x000fe4000df41320 */
[----:B------:R-:W-:-:S04]  /*0420*/  @P0 LEA R22, P3, R11, UR6, 0x3 ;  /* 0x000000060b160c11 */ /* 0x000fc8000f8618ff */
[----:B------:R-:W-:-:S05]  /*0430*/  @P0 LEA.HI.X R23, R11, UR7, R4, 0x3, P3 ;  /* 0x000000070b170c11 */ /* 0x000fca00098f1c04 */
[C---:B------:R-:W-:Y:S01]  /*0440*/  @P4 LEA R18, P3, R9.reuse, UR6, 0x3 ;  /* 0x0000000609124c11 */ /* 0x040fe2000f8618ff */
[----:B------:R0:W5:Y:S01]  /*0450*/  @P0 LDG.E.64 R26, [R22.64] ;  /* 0x00000012161a0981 */ /* 0x000162000c1e1b00 */
[C---:B------:R-:W-:Y:S02]  /*0460*/  @P2 LEA R16, P5, R0.reuse, UR6, 0x3 ;  /* 0x0000000600102c11 */ /* 0x040fe4000f8a18ff */
[----:B------:R-:W-:Y:S02]  /*0470*/  @P4 LEA.HI.X R19, R9, UR7, R2, 0x3, P3 ;  /* 0x0000000709134c11 */ /* 0x000fe400098f1c02 */
[----:B------:R-:W-:-:S03]  /*0480*/  @P2 LEA.HI.X R17, R0, UR7, R3, 0x3, P5 ;  /* 0x0000000700112c11 */ /* 0x000fc6000a8f1c03 */
[----:B------:R0:W5:Y:S04]  /*0490*/  @P4 LDG.E.64 R14, [R18.64] ;  /* 0x00000012120e4981 */ /* 0x000168000c1e1b00 */
[----:B------:R0:W5:Y:S01]  /*04a0*/  @P2 LDG.E.64 R30, [R16.64] ;  /* 0x00000012101e2981 */ /* 0x000162000c1e1b00 */
[----:B------:R-:W-:Y:S01]  /*04b0*/  BSSY B0, `(.L_x_119) ;  /* 0x0000026000007945 */ /* 0x000fe20003800000 */
[----:B--2---:R-:W1:Y:S08]  /*04c0*/  R2UR UR11, R7 ;  /* 0x00000000070b73c2 */ /* 0x004e7000000e0000 */
[----:B------:R-:W2:Y:S01]  /*04d0*/  R2UR UR10, R6 ;  /* 0x00000000060a73c2 */ /* 0x000ea200000e0000 */
[----:B-1----:R-:W-:-:S02]  /*04e0*/  UIMAD UR11, UR11, UR16, URZ ;  /* 0x000000100b0b72a4 */ /* 0x002fc4000f8e023f */
[----:B--2---:R-:W-:Y:S02]  /*04f0*/  UIMAD.WIDE.U32 UR12, UR10, UR16, URZ ;  /* 0x000000100a0c72a5 */ /* 0x004fe4000f8e003f */
[----:B------:R-:W-:-:S04]  /*0500*/  UIMAD UR10, UR10, UR17, UR11 ;  /* 0x000000110a0a72a4 */ /* 0x000fc8000f8e020b */
[----:B------:R-:W-:-:S06]  /*0510*/  UIADD3 UR10, UR13, UR10, URZ ;  /* 0x0000000a0d0a7290 */ /* 0x000fcc000fffe03f */
[----:B---3--:R-:W-:-:S04]  /*0520*/  LOP3.LUT R5, R21, UR10, RZ, 0xfc, !PT ;  /* 0x0000000a15057c12 */ /* 0x008fc8000f8efcff */
[----:B------:R-:W-:-:S13]  /*0530*/  ISETP.NE.U32.AND P3, PT, R5, RZ, PT ;  /* 0x000000ff0500720c */ /* 0x000fda0003f65070 */
[----:B------:R-:W-:Y:S05]  /*0540*/  @!P3 BRA `(.L_x_120) ;  /* 0x000000900000b947 */ /* 0x000fea0003800000 */
[----:B0-----:R-:W-:Y:S01]  /*0550*/  IMAD.U32 R16, RZ, RZ, UR12 ;  /* 0x0000000cff107e24 */ /* 0x001fe2000f8e00ff */
[----:B------:R-:W-:Y:S01]  /*0560*/  MOV R6, 0x5b0 ;  /* 0x000005b000067802 */ /* 0x000fe20000000f00 */
[----:B------:R-:W-:Y:S02]  /*0570*/  IMAD.U32 R17, RZ, RZ, UR13 ;  /* 0x0000000dff117e24 */ /* 0x000fe4000f8e00ff */
[----:B------:R-:W-:Y:S02]  /*0580*/  IMAD.MOV.U32 R23, RZ, RZ, R21 ;  /* 0x000000ffff177224 */ /* 0x000fe400078e0015 */
[----:B------:R-:W-:Y:S02]  /*0590*/  IMAD.U32 R5, RZ, RZ, UR10 ;  /* 0x0000000aff057e24 */ /* 0x000fe4000f8e00ff */
[----:B-----5:R-:W-:Y:S05]  /*05a0*/  CALL.REL.NOINC `($__internal_3_$__cuda_sm20_div_s64) ;  /* 0x000013d000007944 */ /* 0x020fea0003c00000 */
[----:B------:R-:W-:Y:S02]  /*05b0*/  IMAD.MOV.U32 R28, RZ, RZ, R18 ;  /* 0x000000ffff1c7224 */ /* 0x000fe400078e0012 */
[----:B------:R-:W-:Y:S01]  /*05c0*/  IMAD.MOV.U32 R29, RZ, RZ, R19 ;  /* 0x000000ffff1d7224 */ /* 0x000fe200078e0013 */
[----:B------:R-:W-:Y:S05]  /*05d0*/  BRA `(.L_x_121) ;  /* 0x0000013000007947 */ /* 0x000fea0003800000 */
.L_x_120:
[----:B0-----:R-:W0:Y:S01]  /*05e0*/  I2F.U32.RP R5, UR12 ;  /* 0x0000000c00057d06 */ /* 0x001e220008209000 */
[----:B------:R-:W-:Y:S01]  /*05f0*/  ISETP.NE.U32.AND P6, PT, RZ, UR12, PT ;  /* 0x0000000cff007c0c */ /* 0x000fe2000bfc5070 */
[----:B------:R-:W-:-:S06]  /*0600*/  IMAD.MOV.U32 R29, RZ, RZ, RZ ;  /* 0x000000ffff1d7224 */ /* 0x000fcc00078e00ff */
[----:B0-----:R-:W0:Y:S02]  /*0610*/  MUFU.RCP R5, R5 ;  /* 0x0000000500057308 */ /* 0x001e240000001000 */
[----:B0-----:R-:W-:-:S06]  /*0620*/  IADD3 R6, R5, 0xffffffe, RZ ;  /* 0x0ffffffe05067810 */ /* 0x001fcc0007ffe0ff */
[----:B------:R0:W1:Y:S02]  /*0630*/  F2I.FTZ.U32.TRUNC.NTZ R7, R6 ;  /* 0x0000000600077305 */ /* 0x000064000021f000 */
[----:B0-----:R-:W-:Y:S02]  /*0640*/  IMAD.MOV.U32 R6, RZ, RZ, RZ ;  /* 0x000000ffff067224 */ /* 0x001fe400078e00ff */
[----:B-1----:R-:W-:-:S04]  /*0650*/  IMAD.MOV R17, RZ, RZ, -R7 ;  /* 0x000000ffff117224 */ /* 0x002fc800078e0a07 */
[----:B------:R-:W-:-:S04]  /*0660*/  IMAD R17, R17, UR12, RZ ;  /* 0x0000000c11117c24 */ /* 0x000fc8000f8e02ff */
[----:B------:R-:W-:-:S06]  /*0670*/  IMAD.HI.U32 R7, R7, R17, R6 ;  /* 0x0000001107077227 */ /* 0x000fcc00078e0006 */
[----:B------:R-:W-:-:S04]  /*0680*/  IMAD.HI.U32 R28, R7, R20, RZ ;  /* 0x00000014071c7227 */ /* 0x000fc800078e00ff */
[----:B------:R-:W-:-:S04]  /*0690*/  IMAD.MOV R7, RZ, RZ, -R28 ;  /* 0x000000ffff077224 */ /* 0x000fc800078e0a1c */
[----:B------:R-:W-:-:S05]  /*06a0*/  IMAD R20, R7, UR12, R20 ;  /* 0x0000000c07147c24 */ /* 0x000fca000f8e0214 */
[----:B------:R-:W-:-:S13]  /*06b0*/  ISETP.GE.U32.AND P3, PT, R20, UR12, PT ;  /* 0x0000000c14007c0c */ /* 0x000fda000bf66070 */
[----:B------:R-:W-:Y:S02]  /*06c0*/  @P3 IADD3 R20, R20, -UR12, RZ ;  /* 0x8000000c14143c10 */ /* 0x000fe4000fffe0ff */
[----:B------:R-:W-:Y:S02]  /*06d0*/  @P3 IADD3 R28, R28, 0x1, RZ ;  /* 0x000000011c1c3810 */ /* 0x000fe40007ffe0ff */
[----:B------:R-:W-:-:S13]  /*06e0*/  ISETP.GE.U32.AND P5, PT, R20, UR12, PT ;  /* 0x0000000c14007c0c */ /* 0x000fda000bfa6070 */
[----:B------:R-:W-:Y:S02]  /*06f0*/  @P5 IADD3 R28, R28, 0x1, RZ ;  /* 0x000000011c1c5810 */ /* 0x000fe40007ffe0ff */
[----:B------:R-:W-:Y:S02]  /*0700*/  @!P6 LOP3.LUT R28, RZ, UR12, RZ, 0x33, !PT ;  /* 0x0000000cff1cec12 */ /* 0x000fe4000f8e33ff */
.L_x_121:
[----:B------:R-:W-:Y:S05]  /*0710*/  BSYNC B0 ;  /* 0x0000000000007941 */ /* 0x000fea0003800000 */
.L_x_119:
[----:B-----5:R-:W-:Y:S01]  /*0720*/  LOP3.LUT R5, R27, UR10, RZ, 0xfc, !PT ;  /* 0x0000000a1b057c12 */ /* 0x020fe2000f8efcff */
[----:B------:R-:W-:Y:S03]  /*0730*/  BSSY B0, `(.L_x_122) ;  /* 0x0000021000007945 */ /* 0x000fe60003800000 */
[----:B------:R-:W-:-:S13]  /*0740*/  ISETP.NE.U32.AND P3, PT, R5, RZ, PT ;  /* 0x000000ff0500720c */ /* 0x000fda0003f65070 */
[----:B------:R-:W-:Y:S05]  /*0750*/  @!P3 BRA `(.L_x_123) ;  /* 0x000000a00000b947 */ /* 0x000fea0003800000 */
[----:B------:R-:W-:Y:S01]  /*0760*/  IMAD.U32 R16, RZ, RZ, UR12 ;  /* 0x0000000cff107e24 */ /* 0x000fe2000f8e00ff */
[----:B------:R-:W-:Y:S01]  /*0770*/  MOV R6, 0x7d0 ;  /* 0x000007d000067802 */ /* 0x000fe20000000f00 */
[----:B------:R-:W-:Y:S02]  /*0780*/  IMAD.U32 R17, RZ, RZ, UR13 ;  /* 0x0000000dff117e24 */ /* 0x000fe4000f8e00ff */
[----:B------:R-:W-:Y:S02]  /*0790*/  IMAD.MOV.U32 R20, RZ, RZ, R26 ;  /* 0x000000ffff147224 */ /* 0x000fe400078e001a */
[----:B------:R-:W-:Y:S02]  /*07a0*/  IMAD.MOV.U32 R23, RZ, RZ, R27 ;  /* 0x000000ffff177224 */ /* 0x000fe400078e001b */
[----:B------:R-:W-:Y:S02]  /*07b0*/  IMAD.U32 R5, RZ, RZ, UR10 ;  /* 0x0000000aff057e24 */ /* 0x000fe4000f8e00ff */
[----:B------:R-:W-:Y:S05]  /*07c0*/  CALL.REL.NOINC `($__internal_3_$__cuda_sm20_div_s64) ;  /* 0x000011b000007944 */ /* 0x000fea0003c00000 */
[----:B------:R-:W-:Y:S02]  /*07d0*/  IMAD.MOV.U32 R26, RZ, RZ, R18 ;  /* 0x000000ffff1a7224 */ /* 0x000fe400078e0012 */
[----:B------:R-:W-:Y:S01]  /*07e0*/  IMAD.MOV.U32 R27, RZ, RZ, R19 ;  /* 0x000000ffff1b7224 */ /* 0x000fe200078e0013 */
[----:B------:R-:W-:Y:S05]  /*07f0*/  BRA `(.L_x_124) ;  /* 0x0000014000007947 */ /* 0x000fea0003800000 */
.L_x_123:
[----:B------:R-:W0:Y:S01]  /*0800*/  I2F.U32.RP R16, UR12 ;  /* 0x0000000c00107d06 */ /* 0x000e220008209000 */
        /* <DEDUP_REMOVED lines=17> */
[----:B------:R-:W-:-:S05]  /*0920*/  @!P6 LOP3.LUT R5, RZ, UR12, RZ, 0x33, !PT ;  /* 0x0000000cff05ec12 */ /* 0x000fca000f8e33ff */
[----:B------:R-:W-:Y:S02]  /*0930*/  IMAD.MOV.U32 R26, RZ, RZ, R5 ;  /* 0x000000ffff1a7224 */ /* 0x000fe400078e0005 */
.L_x_124:
[----:B------:R-:W-:Y:S05]  /*0940*/  BSYNC B0 ;  /* 0x0000000000007941 */ /* 0x000fea0003800000 */
.L_x_122:
[----:B------:R-:W-:Y:S01]  /*0950*/  LOP3.LUT R5, R15, UR10, RZ, 0xfc, !PT ;  /* 0x0000000a0f057c12 */ /* 0x000fe2000f8efcff */
[----:B------:R-:W-:Y:S03]  /*0960*/  BSSY B0, `(.L_x_125) ;  /* 0x0000021000007945 */ /* 0x000fe60003800000 */
[----:B------:R-:W-:-:S13]  /*0970*/  ISETP.NE.U32.AND P3, PT, R5, RZ, PT ;  /* 0x000000ff0500720c */ /* 0x000fda0003f65070 */
[----:B------:R-:W-:Y:S05]  /*0980*/  @!P3 BRA `(.L_x_126) ;  /* 0x000000a00000b947 */ /* 0x000fea0003800000 */
[----:B------:R-:W-:Y:S01]  /*0990*/  MOV R16, UR12 ;  /* 0x0000000c00107c02 */ /* 0x000fe20008000f00 */
[----:B------:R-:W-:Y:S01]  /*09a0*/  IMAD.U32 R17, RZ, RZ, UR13 ;  /* 0x0000000dff117e24 */ /* 0x000fe2000f8e00ff */
[----:B------:R-:W-:Y:S01]  /*09b0*/  MOV R6, 0xa00 ;  /* 0x00000a0000067802 */ /* 0x000fe20000000f00 */
[----:B------:R-:W-:Y:S02]  /*09c0*/  IMAD.MOV.U32 R20, RZ, RZ, R14 ;  /* 0x000000ffff147224 */ /* 0x000fe400078e000e */
[----:B------:R-:W-:Y:S02]  /*09d0*/  IMAD.MOV.U32 R23, RZ, RZ, R15 ;  /* 0x000000ffff177224 */ /* 0x000fe400078e000f */
[----:B------:R-:W-:Y:S02]  /*09e0*/  IMAD.U32 R5, RZ, RZ, UR10 ;  /* 0x0000000aff057e24 */ /* 0x000fe4000f8e00ff */
[----:B------:R-:W-:Y:S05]  /*09f0*/  CALL.REL.NOINC `($__internal_3_$__cuda_sm20_div_s64) ;  /* 0x00000f8000007944 */ /* 0x000fea0003c00000 */
[----:B------:R-:W-:Y:S02]  /*0a00*/  IMAD.MOV.U32 R14, RZ, RZ, R18 ;  /* 0x000000ffff0e7224 */ /* 0x000fe400078e0012 */
[----:B------:R-:W-:Y:S01]  /*0a10*/  IMAD.MOV.U32 R15, RZ, RZ, R19 ;  /* 0x000000ffff0f7224 */ /* 0x000fe200078e0013 */
[----:B------:R-:W-:Y:S05]  /*0a20*/  BRA `(.L_x_127) ;  /* 0x0000014000007947 */ /* 0x000fea0003800000 */
.L_x_126:
[----:B------:R-:W0:Y:S01]  /*0a30*/  I2F.U32.RP R15, UR12 ;  /* 0x0000000c000f7d06 */ /* 0x000e220008209000 */
[----:B------:R-:W-:-:S07]  /*0a40*/  ISETP.NE.U32.AND P6, PT, RZ, UR12, PT ;  /* 0x0000000cff007c0c */ /* 0x000fce000bfc5070 */
[----:B0-----:R-:W0:Y:S02]  /*0a50*/  MUFU.RCP R15, R15 ;  /* 0x0000000f000f7308 */ /* 0x001e240000001000 */
[----:B0-----:R-:W-:Y:S01]  /*0a60*/  IADD3 R6, R15, 0xffffffe, RZ ;  /* 0x0ffffffe0f067810 */ /* 0x001fe20007ffe0ff */
[----:B------:R-:W-:-:S05]  /*0a70*/  IMAD.MOV.U32 R15, RZ, RZ, RZ ;  /* 0x000000ffff0f7224 */ /* 0x000fca00078e00ff */
        /* <DEDUP_REMOVED lines=15> */
.L_x_127:
[----:B------:R-:W-:Y:S05]  /*0b70*/  BSYNC B0 ;  /* 0x0000000000007941 */ /* 0x000fea0003800000 */
.L_x_125:
[----:B------:R-:W-:Y:S01]  /*0b80*/  LOP3.LUT R5, R31, UR10, RZ, 0xfc, !PT ;  /* 0x0000000a1f057c12 */ /* 0x000fe2000f8efcff */
        /* <DEDUP_REMOVED lines=13> */
.L_x_129:
        /* <DEDUP_REMOVED lines=19> */
.L_x_130:
[----:B------:R-:W-:Y:S05]  /*0d90*/  BSYNC B0 ;  /* 0x0000000000007941 */ /* 0x000fea0003800000 */
.L_x_128:
[----:B------:R-:W-:Y:S01]  /*0da0*/  @P1 LEA R18, P6, R13, UR8, 0x3 ;  /* 0x000000080d121c11 */ /* 0x000fe2000f8c18ff */
[----:B------:R-:W-:Y:S01]  /*0db0*/  ULDC UR10, c[0x0][0x0] ;  /* 0x00000000000a7ab9 */ /* 0x000fe20000000800 */
[----:B------:R-:W-:Y:S01]  /*0dc0*/  @P0 LEA R16, P5, R11, UR8, 0x3 ;  /* 0x000000080b100c11 */ /* 0x000fe2000f8a18ff */
[----:B------:R-:W-:Y:S01]  /*0dd0*/  UIMAD.WIDE.U32 UR4, UR10, 0x4, UR4 ;  /* 0x000000040a0478a5 */ /* 0x000fe2000f8e0004 */
[----:B------:R-:W-:Y:S02]  /*0de0*/  @P4 LEA R6, P3, R9, UR8, 0x3 ;  /* 0x0000000809064c11 */ /* 0x000fe4000f8618ff */
[----:B------:R-:W-:Y:S01]  /*0df0*/  @P1 LEA.HI.X R19, R13, UR9, R8, 0x3, P6 ;  /* 0x000000090d131c11 */ /* 0x000fe2000b0f1c08 */
[----:B------:R-:W-:Y:S01]  /*0e00*/  UISETP.LT.U32.AND UP1, UPT, UR4, UR15, UPT ;  /* 0x0000000f0400728c */ /* 0x000fe2000bf21070 */
[C---:B------:R-:W-:Y:S01]  /*0e10*/  @P2 LEA R8, P6, R0.reuse, UR8, 0x3 ;  /* 0x0000000800082c11 */ /* 0x040fe2000f8c18ff */
[----:B------:R-:W-:Y:S01]  /*0e20*/  UISETP.GE.U32.AND UP0, UPT, UR4, 0x10000, UPT ;  /* 0x000100000400788c */ /* 0x000fe2000bf06070 */
[----:B------:R-:W-:Y:S01]  /*0e30*/  @P0 LEA.HI.X R17, R11, UR9, R4, 0x3, P5 ;  /* 0x000000090b110c11 */ /* 0x000fe2000a8f1c04 */
[----:B------:R0:W-:Y:S01]  /*0e40*/  @P1 STG.E.64 [R18.64], R28 ;  /* 0x0000001c12001986 */ /* 0x0001e2000c101b12 */
[----:B------:R-:W-:Y:S01]  /*0e50*/  @P4 LEA.HI.X R7, R9, UR9, R2, 0x3, P3 ;  /* 0x0000000909074c11 */ /* 0x000fe200098f1c02 */
[----:B------:R-:W-:Y:S01]  /*0e60*/  UISETP.GE.U32.AND.EX UP0, UPT, UR5, URZ, UPT, UP0 ;  /* 0x0000003f0500728c */ /* 0x000fe2000bf06100 */
[----:B------:R-:W-:Y:S01]  /*0e70*/  @P2 LEA.HI.X R9, R0, UR9, R3, 0x3, P6 ;  /* 0x0000000900092c11 */ /* 0x000fe2000b0f1c03 */
[----:B------:R0:W-:Y:S01]  /*0e80*/  @P0 STG.E.64 [R16.64], R26 ;  /* 0x0000001a10000986 */ /* 0x0001e2000c101b12 */
[----:B------:R-:W-:Y:S01]  /*0e90*/  MOV R3, UR5 ;  /* 0x0000000500037c02 */ /* 0x000fe20008000f00 */
[----:B------:R-:W-:Y:S01]  /*0ea0*/  IMAD.U32 R2, RZ, RZ, UR4 ;  /* 0x00000004ff027e24 */ /* 0x000fe2000f8e00ff */
[----:B------:R-:W-:Y:S01]  /*0eb0*/  PLOP3.LUT P0, PT, PT, PT, UP1, 0x80, 0x0 ;  /* 0x000000000000781c */ /* 0x000fe20003f0f018 */
[----:B------:R0:W-:Y:S01]  /*0ec0*/  @P4 STG.E.64 [R6.64], R14 ;  /* 0x0000000e06004986 */ /* 0x0001e2000c101b12 */
[----:B------:R-:W-:-:S02]  /*0ed0*/  PLOP3.LUT P1, PT, PT, PT, UP0, 0x80, 0x0 ;  /* 0x000000000000781c */ /* 0x000fc40003f2f008 */
[----:B------:R-:W-:Y:S01]  /*0ee0*/  ISETP.LT.AND.EX P0, PT, R3, UR14, PT, P0 ;  /* 0x0000000e03007c0c */ /* 0x000fe2000bf01300 */
[----:B------:R0:W-:-:S12]  /*0ef0*/  @P2 STG.E.64 [R8.64], R20 ;  /* 0x0000001408002986 */ /* 0x0001d8000c101b12 */
[----:B------:R-:W-:Y:S05]  /*0f00*/  @!P1 BRA P0, `(.L_x_131) ;  /* 0xfffff2d000009947 */ /* 0x000fea000003ffff */
[----:B------:R-:W-:Y:S05]  /*0f10*/  EXIT ;  /* 0x000000000000794d */ /* 0x000fea0003800000 */
.L_x_118:
[----:B------:R-:W0:Y:S02]  /*0f20*/  S2R R0, SR_TID.X ;  /* 0x0000000000007919 */ /* 0x000e240000002100 */
[----:B0-----:R-:W-:-:S05]  /*0f30*/  IMAD.WIDE.U32 R2, R0, 0x4, RZ ;  /* 0x0000000400027825 */ /* 0x001fca00078e00ff */
[----:B------:R-:W-:-:S04]  /*0f40*/  ISETP.GE.U32.AND P0, PT, R2, UR15, PT ;  /* 0x0000000f02007c0c */ /* 0x000fc8000bf06070 */
[----:B------:R-:W-:-:S04]  /*0f50*/  ISETP.GE.AND.EX P0, PT, R3, UR14, PT, P0 ;  /* 0x0000000e03007c0c */ /* 0x000fc8000bf06300 */
[----:B------:R-:W-:-:S13]  /*0f60*/  ISETP.GT.U32.OR P0, PT, R0, 0x3fff, P0 ;  /* 0x00003fff0000780c */ /* 0x000fda0000704470 */
[----:B------:R-:W-:Y:S05]  /*0f70*/  @P0 EXIT ;  /* 0x000000000000094d */ /* 0x000fea0003800000 */
[----:B------:R-:W-:Y:S02]  /*0f80*/  IMAD.MOV.U32 R3, RZ, RZ, RZ ;  /* 0x000000ffff037224 */ /* 0x000fe400078e00ff */
.L_x_144:
[----:B------:R-:W-:Y:S02]  /*0f90*/  IMAD.MOV.U32 R16, RZ, RZ, c[0x0][0xdb0] ;  /* 0x00036c00ff107624 */ /* 0x000fe400078e00ff */
[----:B------:R-:W-:Y:S02]  /*0fa0*/  IMAD.MOV.U32 R17, RZ, RZ, c[0x0][0xdb4] ;  /* 0x00036d00ff117624 */ /* 0x000fe400078e00ff */
[----:B------:R-:W-:-:S03]  /*0fb0*/  IMAD.SHL.U32 R2, R0, 0x20, RZ ;  /* 0x0000002000027824 */ /* 0x000fc600078e00ff */
[----:B------:R-:W2:Y:S01]  /*0fc0*/  LDG.E.64 R26, [R16.64] ;  /* 0x00000012101a7981 */ /* 0x000ea2000c1e1b00 */
[----:B------:R-:W-:Y:S02]  /*0fd0*/  SHF.L.U64.HI R4, R0, 0x5, R3 ;  /* 0x0000000500047819 */ /* 0x000fe40000010203 */
[----:B------:R-:W-:-:S04]  /*0fe0*/  IADD3 R6, P0, R2, UR6, RZ ;  /* 0x0000000602067c10 */ /* 0x000fc8000ff1e0ff */
[----:B------:R-:W-:-:S05]  /*0ff0*/  IADD3.X R7, R4, UR7, RZ, P0, !PT ;  /* 0x0000000704077c10 */ /* 0x000fca00087fe4ff */
[----:B------:R-:W3:Y:S04]  /*1000*/  LDG.E.128 R12, [R6.64] ;  /* 0x00000012060c7981 */ /* 0x000ee8000c1e1d00 */
[----:B------:R0:W5:Y:S01]  /*1010*/  LDG.E.128 R8, [R6.64+0x10] ;  /* 0x0000101206087981 */ /* 0x000162000c1e1d00 */
[----:B------:R-:W-:Y:S01]  /*1020*/  BSSY B0, `(.L_x_132) ;  /* 0x0000024000007945 */ /* 0x000fe20003800000 */
[----:B--2---:R-:W-:-:S04]  /*1030*/  IMAD R5, R27, c[0x0][0xdb8], RZ ;  /* 0x00036e001b057a24 */ /* 0x004fc800078e02ff */
[C---:B------:R-:W-:Y:S02]  /*1040*/  IMAD R5, R26.reuse, c[0x0][0xdbc], R5 ;  /* 0x00036f001a057a24 */ /* 0x040fe400078e0205 */
[----:B------:R-:W-:-:S04]  /*1050*/  IMAD.WIDE.U32 R26, R26, c[0x0][0xdb8], RZ ;  /* 0x00036e001a1a7a25 */ /* 0x000fc800078e00ff */
[----:B------:R-:W-:-:S05]  /*1060*/  IMAD.IADD R5, R27, 0x1, R5 ;  /* 0x000000011b057824 */ /* 0x000fca00078e0205 */
[----:B---3--:R-:W-:-:S04]  /*1070*/  LOP3.LUT R18, R13, R5, RZ, 0xfc, !PT ;  /* 0x000000050d127212 */ /* 0x008fc800078efcff */
[----:B------:R-:W-:-:S13]  /*1080*/  ISETP.NE.U32.AND P0, PT, R18, RZ, PT ;  /* 0x000000ff1200720c */ /* 0x000fda0003f05070 */
[----:B------:R-:W-:Y:S05]  /*1090*/  @!P0 BRA `(.L_x_133) ;  /* 0x0000008000008947 */ /* 0x000fea0003800000 */
[----:B0-----:R-:W-:Y:S01]  /*10a0*/  IMAD.MOV.U32 R20, RZ, RZ, R12 ;  /* 0x000000ffff147224 */ /* 0x001fe200078e000c */
[----:B------:R-:W-:Y:S01]  /*10b0*/  MOV R6, 0x10f0 ;  /* 0x000010f000067802 */ /* 0x000fe20000000f00 */
[----:B------:R-:W-:Y:S02]  /*10c0*/  IMAD.MOV.U32 R23, RZ, RZ, R13 ;  /* 0x000000ffff177224 */ /* 0x000fe400078e000d */
[----:B------:R-:W-:Y:S02]  /*10d0*/  IMAD.MOV.U32 R16, RZ, RZ, R26 ;  /* 0x000000ffff107224 */ /* 0x000fe400078e001a */
[----:B-----5:R-:W-:Y:S05]  /*10e0*/  CALL.REL.NOINC `($__internal_3_$__cuda_sm20_div_s64) ;  /* 0x0000089000007944 */ /* 0x020fea0003c00000 */
[----:B------:R-:W-:Y:S02]  /*10f0*/  IMAD.MOV.U32 R12, RZ, RZ, R18 ;  /* 0x000000ffff0c7224 */ /* 0x000fe400078e0012 */
[----:B------:R-:W-:Y:S01]  /*1100*/  IMAD.MOV.U32 R13, RZ, RZ, R19 ;  /* 0x000000ffff0d7224 */ /* 0x000fe200078e0013 */
[----:B------:R-:W-:Y:S05]  /*1110*/  BRA `(.L_x_134) ;  /* 0x0000014000007947 */ /* 0x000fea0003800000 */
.L_x_133:
[----:B0-----:R-:W0:Y:S01]  /*1120*/  I2F.U32.RP R13, R26 ;  /* 0x0000001a000d7306 */ /* 0x001e220000209000 */
[----:B------:R-:W-:-:S07]  /*1130*/  ISETP.NE.U32.AND P2, PT, R26, RZ, PT ;  /* 0x000000ff1a00720c */ /* 0x000fce0003f45070 */
[----:B0-----:R-:W0:Y:S02]  /*1140*/  MUFU.RCP R13, R13 ;  /* 0x0000000d000d7308 */ /* 0x001e240000001000 */
[----:B0-----:R-:W-:Y:S01]  /*1150*/  IADD3 R6, R13, 0xffffffe, RZ ;  /* 0x0ffffffe0d067810 */ /* 0x001fe20007ffe0ff */
[----:B------:R-:W-:-:S05]  /*1160*/  IMAD.MOV.U32 R13, RZ, RZ, RZ ;  /* 0x000000ffff0d7224 */ /* 0x000fca00078e00ff */
[----:B------:R0:W1:Y:S02]  /*1170*/  F2I.FTZ.U32.TRUNC.NTZ R7, R6 ;  /* 0x0000000600077305 */ /* 0x000064000021f000 */
[----:B0-----:R-:W-:Y:S02]  /*1180*/  IMAD.MOV.U32 R6, RZ, RZ, RZ ;  /* 0x000000ffff067224 */ /* 0x001fe400078e00ff */
[----:B-1----:R-:W-:-:S04]  /*1190*/  IMAD.MOV R17, RZ, RZ, -R7 ;  /* 0x000000ffff117224 */ /* 0x002fc800078e0a07 */
[----:B------:R-:W-:-:S04]  /*11a0*/  IMAD R17, R17, R26, RZ ;  /* 0x0000001a11117224 */ /* 0x000fc800078e02ff */
[----:B------:R-:W-:-:S06]  /*11b0*/  IMAD.HI.U32 R7, R7, R17, R6 ;  /* 0x0000001107077227 */ /* 0x000fcc00078e0006 */
[----:B------:R-:W-:-:S04]  /*11c0*/  IMAD.HI.U32 R7, R7, R12, RZ ;  /* 0x0000000c07077227 */ /* 0x000fc800078e00ff */
[----:B------:R-:W-:-:S04]  /*11d0*/  IMAD.MOV R17, RZ, RZ, -R7 ;  /* 0x000000ffff117224 */ /* 0x000fc800078e0a07 */
[----:B------:R-:W-:-:S05]  /*11e0*/  IMAD R17, R26, R17, R12 ;  /* 0x000000111a117224 */ /* 0x000fca00078e020c */
[----:B------:R-:W-:-:S13]  /*11f0*/  ISETP.GE.U32.AND P0, PT, R17, R26, PT ;  /* 0x0000001a1100720c */ /* 0x000fda0003f06070 */
[----:B------:R-:W-:Y:S01]  /*1200*/  @P0 IMAD.IADD R17, R17, 0x1, -R26 ;  /* 0x0000000111110824 */ /* 0x000fe200078e0a1a */
[----:B------:R-:W-:-:S04]  /*1210*/  @P0 IADD3 R7, R7, 0x1, RZ ;  /* 0x0000000107070810 */ /* 0x000fc80007ffe0ff */
[----:B------:R-:W-:-:S13]  /*1220*/  ISETP.GE.U32.AND P1, PT, R17, R26, PT ;  /* 0x0000001a1100720c */ /* 0x000fda0003f26070 */
[----:B------:R-:W-:Y:S02]  /*1230*/  @P1 IADD3 R7, R7, 0x1, RZ ;  /* 0x0000000107071810 */ /* 0x000fe40007ffe0ff */
[----:B------:R-:W-:-:S05]  /*1240*/  @!P2 LOP3.LUT R7, RZ, R26, RZ, 0x33, !PT ;  /* 0x0000001aff07a212 */ /* 0x000fca00078e33ff */
[----:B------:R-:W-:Y:S02]  /*1250*/  IMAD.MOV.U32 R12, RZ, RZ, R7 ;  /* 0x000000ffff0c7224 */ /* 0x000fe400078e0007 */
.L_x_134:
[----:B------:R-:W-:Y:S05]  /*1260*/  BSYNC B0 ;  /* 0x0000000000007941 */ /* 0x000fea0003800000 */
.L_x_132:
[----:B------:R-:W-:Y:S01]  /*1270*/  LOP3.LUT R6, R15, R5, RZ, 0xfc, !PT ;  /* 0x000000050f067212 */ /* 0x000fe200078efcff */
[----:B------:R-:W-:Y:S03]  /*1280*/  BSSY B0, `(.L_x_135) ;  /* 0x000001f000007945 */ /* 0x000fe60003800000 */
[----:B------:R-:W-:-:S13]  /*1290*/  ISETP.NE.U32.AND P0, PT, R6, RZ, PT ;  /* 0x000000ff0600720c */ /* 0x000fda0003f05070 */
[----:B------:R-:W-:Y:S05]  /*12a0*/  @!P0 BRA `(.L_x_136) ;  /* 0x0000008000008947 */ /* 0x000fea0003800000 */
[----:B------:R-:W-:Y:S01]  /*12b0*/  IMAD.MOV.U32 R20, RZ, RZ, R14 ;  /* 0x000000ffff147224 */ /* 0x000fe200078e000e */
[----:B------:R-:W-:Y:S01]  /*12c0*/  MOV R6, 0x1300 ;  /* 0x0000130000067802 */ /* 0x000fe20000000f00 */
[----:B------:R-:W-:Y:S02]  /*12d0*/  IMAD.MOV.U32 R23, RZ, RZ, R15 ;  /* 0x000000ffff177224 */ /* 0x000fe400078e000f */
[----:B------:R-:W-:Y:S02]  /*12e0*/  IMAD.MOV.U32 R16, RZ, RZ, R26 ;  /* 0x000000ffff107224 */ /* 0x000fe400078e001a */
[----:B-----5:R-:W-:Y:S05]  /*12f0*/  CALL.REL.NOINC `($__internal_3_$__cuda_sm20_div_s64) ;  /* 0x0000068000007944 */ /* 0x020fea0003c00000 */
[----:B------:R-:W-:Y:S02]  /*1300*/  IMAD.MOV.U32 R14, RZ, RZ, R18 ;  /* 0x000000ffff0e7224 */ /* 0x000fe400078e0012 */
[----:B------:R-:W-:Y:S01]  /*1310*/  IMAD.MOV.U32 R15, RZ, RZ, R19 ;  /* 0x000000ffff0f7224 */ /* 0x000fe200078e0013 */
[----:B------:R-:W-:Y:S05]  /*1320*/  BRA `(.L_x_137) ;  /* 0x0000014000007947 */ /* 0x000fea0003800000 */
.L_x_136:
[----:B------:R-:W0:Y:S01]  /*1330*/  I2F.U32.RP R16, R26 ;  /* 0x0000001a00107306 */ /* 0x000e220000209000 */
[----:B------:R-:W-:Y:S01]  /*1340*/  HFMA2.MMA R6, -RZ, RZ, 0, 0 ;  /* 0x00000000ff067435 */ /* 0x000fe200000001ff */
[----:B------:R-:W-:-:S06]  /*1350*/  ISETP.NE.U32.AND P2, PT, R26, RZ, PT ;  /* 0x000000ff1a00720c */ /* 0x000fcc0003f45070 */
[----:B0-----:R-:W0:Y:S02]  /*1360*/  MUFU.RCP R16, R16 ;  /* 0x0000001000107308 */ /* 0x001e240000001000 */
[----:B0-----:R-:W-:-:S06]  /*1370*/  IADD3 R7, R16, 0xffffffe, RZ ;  /* 0x0ffffffe10077810 */ /* 0x001fcc0007ffe0ff */
[----:B------:R-:W0:Y:S02]  /*1380*/  F2I.FTZ.U32.TRUNC.NTZ R7, R7 ;  /* 0x0000000700077305 */ /* 0x000e24000021f000 */
[----:B0-----:R-:W-:-:S04]  /*1390*/  IMAD.MOV R15, RZ, RZ, -R7 ;  /* 0x000000ffff0f7224 */ /* 0x001fc800078e0a07 */
        /* <DEDUP_REMOVED lines=8> */
[----:B------:R-:W-:Y:S01]  /*1420*/  ISETP.GE.U32.AND P1, PT, R15, R26, PT ;  /* 0x0000001a0f00720c */ /* 0x000fe20003f26070 */
[----:B------:R-:W-:-:S12]  /*1430*/  IMAD.MOV.U32 R15, RZ, RZ, RZ ;  /* 0x000000ffff0f7224 */ /* 0x000fd800078e00ff */
[----:B------:R-:W-:Y:S02]  /*1440*/  @P1 IADD3 R6, R6, 0x1, RZ ;  /* 0x0000000106061810 */ /* 0x000fe40007ffe0ff */
[----:B------:R-:W-:-:S05]  /*1450*/  @!P2 LOP3.LUT R6, RZ, R26, RZ, 0x33, !PT ;  /* 0x0000001aff06a212 */ /* 0x000fca00078e33ff */
[----:B------:R-:W-:Y:S02]  /*1460*/  IMAD.MOV.U32 R14, RZ, RZ, R6 ;  /* 0x000000ffff0e7224 */ /* 0x000fe400078e0006 */
.L_x_137:
[----:B------:R-:W-:Y:S05]  /*1470*/  BSYNC B0 ;  /* 0x0000000000007941 */ /* 0x000fea0003800000 */
.L_x_135:
[----:B-----5:R-:W-:Y:S01]  /*1480*/  LOP3.LUT R6, R9, R5, RZ, 0xfc, !PT ;  /* 0x0000000509067212 */ /* 0x020fe200078efcff */
[----:B------:R-:W-:Y:S03]  /*1490*/  BSSY B0, `(.L_x_138) ;  /* 0x000001f000007945 */ /* 0x000fe60003800000 */
[----:B------:R-:W-:-:S13]  /*14a0*/  ISETP.NE.U32.AND P0, PT, R6, RZ, PT ;  /* 0x000000ff0600720c */ /* 0x000fda0003f05070 */
[----:B------:R-:W-:Y:S05]  /*14b0*/  @!P0 BRA `(.L_x_139) ;  /* 0x0000008000008947 */ /* 0x000fea0003800000 */
[----:B------:R-:W-:Y:S01]  /*14c0*/  IMAD.MOV.U32 R20, RZ, RZ, R8 ;  /* 0x000000ffff147224 */ /* 0x000fe200078e0008 */
[----:B------:R-:W-:Y:S01]  /*14d0*/  MOV R6, 0x1510 ;  /* 0x0000151000067802 */ /* 0x000fe20000000f00 */
[----:B------:R-:W-:Y:S02]  /*14e0*/  IMAD.MOV.U32 R23, RZ, RZ, R9 ;  /* 0x000000ffff177224 */ /* 0x000fe400078e0009 */
[----:B------:R-:W-:Y:S02]  /*14f0*/  IMAD.MOV.U32 R16, RZ, RZ, R26 ;  /* 0x000000ffff107224 */ /* 0x000fe400078e001a */
[----:B------:R-:W-:Y:S05]  /*1500*/  CALL.REL.NOINC `($__internal_3_$__cuda_sm20_div_s64) ;  /* 0x0000047000007944 */ /* 0x000fea0003c00000 */
[----:B------:R-:W-:Y:S02]  /*1510*/  IMAD.MOV.U32 R8, RZ, RZ, R18 ;  /* 0x000000ffff087224 */ /* 0x000fe400078e0012 */
[----:B------:R-:W-:Y:S01]  /*1520*/  IMAD.MOV.U32 R9, RZ, RZ, R19 ;  /* 0x000000ffff097224 */ /* 0x000fe200078e0013 */
[----:B------:R-:W-:Y:S05]  /*1530*/  BRA `(.L_x_140) ;  /* 0x0000014000007947 */ /* 0x000fea0003800000 */
.L_x_139:
[----:B------:R-:W0:Y:S01]  /*1540*/  I2F.U32.RP R16, R26 ;  /* 0x0000001a00107306 */ /* 0x000e220000209000 */
[----:B------:R-:W-:Y:S01]  /*1550*/  IMAD.MOV.U32 R6, RZ, RZ, RZ ;  /* 0x000000ffff067224 */ /* 0x000fe200078e00ff */
        /* <DEDUP_REMOVED lines=18> */
.L_x_140:
[----:B------:R-:W-:Y:S05]  /*1680*/  BSYNC B0 ;  /* 0x0000000000007941 */ /* 0x000fea0003800000 */
.L_x_138:
        /* <DEDUP_REMOVED lines=12> */
.L_x_142:
[----:B------:R-:W0:Y:S01]  /*1750*/  I2F.U32.RP R16, R26 ;  /* 0x0000001a00107306 */ /* 0x000e220000209000 */
[----:B------:R-:W-:-:S07]  /*1760*/  ISETP.NE.U32.AND P2, PT, R26, RZ, PT ;  /* 0x000000ff1a00720c */ /* 0x000fce0003f45070 */
[----:B0-----:R-:W0:Y:S02]  /*1770*/  MUFU.RCP R16, R16 ;  /* 0x0000001000107308 */ /* 0x001e240000001000 */
[----:B0-----:R-:W-:-:S06]  /*1780*/  IADD3 R6, R16, 0xffffffe, RZ ;  /* 0x0ffffffe10067810 */ /* 0x001fcc0007ffe0ff */
[----:B------:R0:W1:Y:S02]  /*1790*/  F2I.FTZ.U32.TRUNC.NTZ R7, R6 ;  /* 0x0000000600077305 */ /* 0x000064000021f000 */
[----:B0-----:R-:W-:Y:S02]  /*17a0*/  IMAD.MOV.U32 R6, RZ, RZ, RZ ;  /* 0x000000ffff067224 */ /* 0x001fe400078e00ff */
[----:B-1----:R-:W-:-:S04]  /*17b0*/  IMAD.MOV R5, RZ, RZ, -R7 ;  /* 0x000000ffff057224 */ /* 0x002fc800078e0a07 */
[----:B------:R-:W-:-:S04]  /*17c0*/  IMAD R5, R5, R26, RZ ;  /* 0x0000001a05057224 */ /* 0x000fc800078e02ff */
[----:B------:R-:W-:-:S06]  /*17d0*/  IMAD.HI.U32 R5, R7, R5, R6 ;  /* 0x0000000507057227 */ /* 0x000fcc00078e0006 */
[----:B------:R-:W-:-:S05]  /*17e0*/  IMAD.HI.U32 R5, R5, R10, RZ ;  /* 0x0000000a05057227 */ /* 0x000fca00078e00ff */
[----:B------:R-:W-:-:S05]  /*17f0*/  IADD3 R11, -R5, RZ, RZ ;  /* 0x000000ff050b7210 */ /* 0x000fca0007ffe1ff */
        /* <DEDUP_REMOVED lines=9> */
.L_x_143:
[----:B------:R-:W-:Y:S05]  /*1890*/  BSYNC B0 ;  /* 0x0000000000007941 */ /* 0x000fea0003800000 */
.L_x_141:
[----:B------:R-:W-:-:S04]  /*18a0*/  IADD3 R6, P0, R2, UR8, RZ ;  /* 0x0000000802067c10 */ /* 0x000fc8000ff1e0ff */
[----:B------:R-:W-:Y:S02]  /*18b0*/  IADD3.X R7, R4, UR9, RZ, P0, !PT ;  /* 0x0000000904077c10 */ /* 0x000fe400087fe4ff */
[----:B------:R-:W-:-:S03]  /*18c0*/  IADD3 R0, P0, R0, c[0x0][0x0], RZ ;  /* 0x0000000000007a10 */ /* 0x000fc60007f1e0ff */
[----:B------:R0:W-:Y:S01]  /*18d0*/  STG.E.128 [R6.64], R12 ;  /* 0x0000000c06007986 */ /* 0x0001e2000c101d12 */
[C---:B------:R-:W-:Y:S01]  /*18e0*/  ISETP.LT.U32.AND P1, PT, R0.reuse, 0x4000, PT ;  /* 0x000040000000780c */ /* 0x040fe20003f21070 */
[----:B------:R-:W-:Y:S02]  /*18f0*/  IMAD.SHL.U32 R2, R0, 0x4, RZ ;  /* 0x0000000400027824 */ /* 0x000fe400078e00ff */
[----:B------:R-:W-:Y:S01]  /*1900*/  IMAD.X R3, RZ, RZ, R3, P0 ;  /* 0x000000ffff037224 */ /* 0x000fe200000e0603 */
[----:B------:R0:W-:Y:S02]  /*1910*/  STG.E.128 [R6.64+0x10], R8 ;  /* 0x0000100806007986 */ /* 0x0001e4000c101d12 */
[----:B------:R-:W-:Y:S02]  /*1920*/  ISETP.GE.U32.AND P0, PT, R2, UR15, PT ;  /* 0x0000000f02007c0c */ /* 0x000fe4000bf06070 */
[----:B------:R-:W-:Y:S02]  /*1930*/  SHF.L.U64.HI R2, R0, 0x2, R3 ;  /* 0x0000000200027819 */ /* 0x000fe40000010203 */
[----:B------:R-:W-:-:S02]  /*1940*/  ISETP.LT.U32.AND.EX P1, PT, R3, RZ, PT, P1 ;  /* 0x000000ff0300720c */ /* 0x000fc40003f21110 */
[----:B------:R-:W-:-:S13]  /*1950*/  ISETP.GE.AND.EX P0, PT, R2, UR14, PT, P0 ;  /* 0x0000000e02007c0c */ /* 0x000fda000bf06300 */
[----:B0-----:R-:W-:Y:S05]  /*1960*/  @!P0 BRA P1, `(.L_x_144) ;  /* 0xfffff62000008947 */ /* 0x001fea000083ffff */
[----:B------:R-:W-:Y:S05]  /*1970*/  EXIT ;  /* 0x000000000000794d */ /* 0x000fea0003800000 */
        .weak           $__internal_3_$__cuda_sm20_div_s64
        .type           $__internal_3_$__cuda_sm20_div_s64,@function
        .size           $__internal_3_$__cuda_sm20_div_s64,(.L_x_519 - $__internal_3_$__cuda_sm20_div_s64)
$__internal_3_$__cuda_sm20_div_s64:
[----:B------:R-:W-:Y:S02]  /*1980*/  IADD3 R19, P5, RZ, -R16, RZ ;  /* 0x80000010ff137210 */ /* 0x000fe40007fbe0ff */
[----:B------:R-:W-:-:S03]  /*1990*/  ISETP.GE.AND P3, PT, R5, RZ, PT ;  /* 0x000000ff0500720c */ /* 0x000fc60003f66270 */
[----:B------:R-:W-:Y:S01]  /*19a0*/  IMAD.X R22, RZ, RZ, ~R5, P5 ;  /* 0x000000ffff167224 */ /* 0x000fe200028e0e05 */
[----:B------:R-:W-:-:S04]  /*19b0*/  SEL R18, R19, R16, !P3 ;  /* 0x0000001013127207 */ /* 0x000fc80005800000 */
[----:B------:R-:W-:-:S04]  /*19c0*/  SEL R19, R22, R5, !P3 ;  /* 0x0000000516137207 */ /* 0x000fc80005800000 */
[----:B------:R-:W0:Y:S08]  /*19d0*/  I2F.U64.RP R17, R18 ;  /* 0x0000001200117312 */ /* 0x000e300000309000 */
[----:B0-----:R-:W0:Y:S02]  /*19e0*/  MUFU.RCP R21, R17 ;  /* 0x0000001100157308 */ /* 0x001e240000001000 */
[----:B0-----:R-:W-:-:S06]  /*19f0*/  IADD3 R21, R21, 0x1ffffffe, RZ ;  /* 0x1ffffffe15157810 */ /* 0x001fcc0007ffe0ff */
[----:B------:R-:W0:Y:S02]  /*1a00*/  F2I.U64.TRUNC R24, R21 ;  /* 0x0000001500187311 */ /* 0x000e24000020d800 */
[----:B0-----:R-:W-:-:S04]  /*1a10*/  IMAD.WIDE.U32 R32, R24, R18, RZ ;  /* 0x0000001218207225 */ /* 0x001fc800078e00ff */
[C---:B------:R-:W-:Y:S01]  /*1a20*/  IMAD R7, R24.reuse, R19, R33 ;  /* 0x0000001318077224 */ /* 0x040fe200078e0221 */
[----:B------:R-:W-:Y:S01]  /*1a30*/  IADD3 R22, P3, RZ, -R32, RZ ;  /* 0x80000020ff167210 */ /* 0x000fe20007f7e0ff */
[----:B------:R-:W-:Y:S02]  /*1a40*/  IMAD.MOV.U32 R33, RZ, RZ, R24 ;  /* 0x000000ffff217224 */ /* 0x000fe400078e0018 */
[----:B------:R-:W-:Y:S02]  /*1a50*/  IMAD R7, R25, R18, R7 ;  /* 0x0000001219077224 */ /* 0x000fe400078e0207 */
[----:B------:R-:W-:-:S04]  /*1a60*/  IMAD.HI.U32 R32, R24, R22, RZ ;  /* 0x0000001618207227 */ /* 0x000fc800078e00ff */
[----:B------:R-:W-:-:S04]  /*1a70*/  IMAD.X R7, RZ, RZ, ~R7, P3 ;  /* 0x000000ffff077224 */ /* 0x000fc800018e0e07 */
[----:B------:R-:W-:-:S04]  /*1a80*/  IMAD.WIDE.U32 R32, P3, R24, R7, R32 ;  /* 0x0000000718207225 */ /* 0x000fc80007860020 */
[----:B------:R-:W-:-:S04]  /*1a90*/  IMAD.HI.U32 R17, R25, R7, RZ ;  /* 0x0000000719117227 */ /* 0x000fc800078e00ff */
[----:B------:R-:W-:-:S04]  /*1aa0*/  IMAD.HI.U32 R22, P5, R25, R22, R32 ;  /* 0x0000001619167227 */ /* 0x000fc800078a0020 */
[----:B------:R-:W-:Y:S02]  /*1ab0*/  IMAD R7, R25, R7, RZ ;  /* 0x0000000719077224 */ /* 0x000fe400078e02ff */
[----:B------:R-:W-:Y:S01]  /*1ac0*/  IMAD.X R17, R17, 0x1, R25, P3 ;  /* 0x0000000111117824 */ /* 0x000fe200018e0619 */
[----:B------:R-:W-:Y:S02]  /*1ad0*/  IADD3 R25, P6, RZ, -R20, RZ ;  /* 0x80000014ff197210 */ /* 0x000fe40007fde0ff */
[----:B------:R-:W-:-:S04]  /*1ae0*/  IADD3 R33, P3, R7, R22, RZ ;  /* 0x0000001607217210 */ /* 0x000fc80007f7e0ff */
[----:B------:R-:W-:Y:S01]  /*1af0*/  IADD3.X R17, RZ, RZ, R17, P3, P5 ;  /* 0x000000ffff117210 */ /* 0x000fe20001fea411 */
[----:B------:R-:W-:-:S04]  /*1b00*/  IMAD.WIDE.U32 R34, R33, R18, RZ ;  /* 0x0000001221227225 */ /* 0x000fc800078e00ff */
[----:B------:R-:W-:Y:S01]  /*1b10*/  IMAD R24, R33, R19, R35 ;  /* 0x0000001321187224 */ /* 0x000fe200078e0223 */
[----:B------:R-:W-:-:S03]  /*1b20*/  IADD3 R22, P3, RZ, -R34, RZ ;  /* 0x80000022ff167210 */ /* 0x000fc60007f7e0ff */
[----:B------:R-:W-:Y:S02]  /*1b30*/  IMAD R24, R17, R18, R24 ;  /* 0x0000001211187224 */ /* 0x000fe400078e0218 */
[----:B------:R-:W-:-:S04]  /*1b40*/  IMAD.HI.U32 R32, R33, R22, RZ ;  /* 0x0000001621207227 */ /* 0x000fc800078e00ff */
[----:B------:R-:W-:-:S04]  /*1b50*/  IMAD.X R24, RZ, RZ, ~R24, P3 ;  /* 0x000000ffff187224 */ /* 0x000fc800018e0e18 */
[----:B------:R-:W-:-:S06]  /*1b60*/  IMAD.WIDE.U32 R32, P5, R33, R24, R32 ;  /* 0x0000001821207225 */ /* 0x000fcc00078a0020 */
[----:B------:R-:W-:-:S04]  /*1b70*/  IMAD.HI.U32 R7, P3, R17, R22, R32 ;  /* 0x0000001611077227 */ /* 0x000fc80007860020 */
[----:B------:R-:W-:-:S04]  /*1b80*/  IMAD.HI.U32 R22, R17, R24, RZ ;  /* 0x0000001811167227 */ /* 0x000fc800078e00ff */
[----:B------:R-:W-:Y:S01]  /*1b90*/  IMAD.X R22, R22, 0x1, R17, P5 ;  /* 0x0000000116167824 */ /* 0x000fe200028e0611 */
[----:B------:R-:W-:Y:S01]  /*1ba0*/  ISETP.GE.AND P5, PT, R23, RZ, PT ;  /* 0x000000ff1700720c */ /* 0x000fe20003fa6270 */
[----:B------:R-:W-:Y:S02]  /*1bb0*/  IMAD R24, R17, R24, RZ ;  /* 0x0000001811187224 */ /* 0x000fe400078e02ff */
[----:B------:R-:W-:Y:S01]  /*1bc0*/  IMAD.MOV.U32 R33, RZ, RZ, RZ ;  /* 0x000000ffff217224 */ /* 0x000fe200078e00ff */
[----:B------:R-:W-:Y:S01]  /*1bd0*/  SEL R25, R25, R20, !P5 ;  /* 0x0000001419197207 */ /* 0x000fe20006800000 */
[----:B------:R-:W-:Y:S01]  /*1be0*/  IMAD.X R20, RZ, RZ, ~R23, P6 ;  /* 0x000000ffff147224 */ /* 0x000fe200030e0e17 */
[----:B------:R-:W-:-:S04]  /*1bf0*/  IADD3 R24, P6, R24, R7, RZ ;  /* 0x0000000718187210 */ /* 0x000fc80007fde0ff */
[----:B------:R-:W-:Y:S01]  /*1c00*/  SEL R21, R20, R23, !P5 ;  /* 0x0000001714157207 */ /* 0x000fe20006800000 */
[----:B------:R-:W-:Y:S01]  /*1c10*/  IMAD.HI.U32 R32, R24, R25, RZ ;  /* 0x0000001918207227 */ /* 0x000fe200078e00ff */
[----:B------:R-:W-:-:S05]  /*1c20*/  IADD3.X R22, RZ, RZ, R22, P6, P3 ;  /* 0x000000ffff167210 */ /* 0x000fca00037e6416 */
[----:B------:R-:W-:-:S04]  /*1c30*/  IMAD.WIDE.U32 R32, R24, R21, R32 ;  /* 0x0000001518207225 */ /* 0x000fc800078e0020 */
[C---:B------:R-:W-:Y:S02]  /*1c40*/  IMAD R7, R22.reuse, R21, RZ ;  /* 0x0000001516077224 */ /* 0x040fe400078e02ff */
[----:B------:R-:W-:-:S04]  /*1c50*/  IMAD.HI.U32 R20, P3, R22, R25, R32 ;  /* 0x0000001916147227 */ /* 0x000fc80007860020 */
[----:B------:R-:W-:Y:S01]  /*1c60*/  IMAD.HI.U32 R22, R22, R21, RZ ;  /* 0x0000001516167227 */ /* 0x000fe200078e00ff */
[----:B------:R-:W-:-:S03]  /*1c70*/  IADD3 R7, P5, R7, R20, RZ ;  /* 0x0000001407077210 */ /* 0x000fc60007fbe0ff */
[----:B------:R-:W-:Y:S01]  /*1c80*/  IMAD.X R17, RZ, RZ, R22, P3 ;  /* 0x000000ffff117224 */ /* 0x000fe200018e0616 */
[----:B------:R-:W-:Y:S01]  /*1c90*/  LOP3.LUT R22, R5, R23, RZ, 0x3c, !PT ;  /* 0x0000001705167212 */ /* 0x000fe200078e3cff */
[----:B------:R-:W-:-:S04]  /*1ca0*/  IMAD.WIDE.U32 R32, R7, R18, RZ ;  /* 0x0000001207207225 */ /* 0x000fc800078e00ff */
[----:B------:R-:W-:Y:S01]  /*1cb0*/  IMAD R20, R7, R19, R33 ;  /* 0x0000001307147224 */ /* 0x000fe200078e0221 */
[----:B------:R-:W-:Y:S01]  /*1cc0*/  IADD3 R25, P6, -R32, R25, RZ ;  /* 0x0000001920197210 */ /* 0x000fe20007fde1ff */
[----:B------:R-:W-:-:S03]  /*1cd0*/  IMAD.X R17, RZ, RZ, R17, P5 ;  /* 0x000000ffff117224 */ /* 0x000fc600028e0611 */
[-C--:B------:R-:W-:Y:S01]  /*1ce0*/  ISETP.GE.U32.AND P5, PT, R25, R18.reuse, PT ;  /* 0x000000121900720c */ /* 0x080fe20003fa6070 */
[----:B------:R-:W-:-:S04]  /*1cf0*/  IMAD R20, R17, R18, R20 ;  /* 0x0000001211147224 */ /* 0x000fc800078e0214 */
[----:B------:R-:W-:Y:S01]  /*1d00*/  IMAD.X R21, R21, 0x1, ~R20, P6 ;  /* 0x0000000115157824 */ /* 0x000fe200030e0e14 */
[----:B------:R-:W-:-:S04]  /*1d10*/  IADD3 R20, P6, R25, -R18, RZ ;  /* 0x8000001219147210 */ /* 0x000fc80007fde0ff */
[----:B------:R-:W-:-:S04]  /*1d20*/  ISETP.GE.U32.AND.EX P5, PT, R21, R19, PT, P5 ;  /* 0x000000131500720c */ /* 0x000fc80003fa6150 */
[----:B------:R-:W-:-:S04]  /*1d30*/  SEL R25, R20, R25, P5 ;  /* 0x0000001914197207 */ /* 0x000fc80002800000 */
[----:B------:R-:W-:Y:S01]  /*1d40*/  ISETP.GE.U32.AND P3, PT, R25, R18, PT ;  /* 0x000000121900720c */ /* 0x000fe20003f66070 */
[----:B------:R-:W-:Y:S01]  /*1d50*/  IMAD.X R18, R21, 0x1, ~R19, P6 ;  /* 0x0000000115127824 */ /* 0x000fe200030e0e13 */
[----:B------:R-:W-:-:S04]  /*1d60*/  IADD3 R20, P6, R7, 0x1, RZ ;  /* 0x0000000107147810 */ /* 0x000fc80007fde0ff */
[----:B------:R-:W-:Y:S01]  /*1d70*/  SEL R20, R20, R7, P5 ;  /* 0x0000000714147207 */ /* 0x000fe20002800000 */
[----:B------:R-:W-:Y:S01]  /*1d80*/  IMAD.X R24, RZ, RZ, R17, P6 ;  /* 0x000000ffff187224 */ /* 0x000fe200030e0611 */
[----:B------:R-:W-:Y:S02]  /*1d90*/  SEL R18, R18, R21, P5 ;  /* 0x0000001512127207 */ /* 0x000fe40002800000 */
[----:B------:R-:W-:Y:S02]  /*1da0*/  ISETP.GE.AND P6, PT, R22, RZ, PT ;  /* 0x000000ff1600720c */ /* 0x000fe40003fc6270 */
[----:B------:R-:W-:Y:S02]  /*1db0*/  SEL R24, R24, R17, P5 ;  /* 0x0000001118187207 */ /* 0x000fe40002800000 */
[----:B------:R-:W-:Y:S02]  /*1dc0*/  IADD3 R7, P5, R20, 0x1, RZ ;  /* 0x0000000114077810 */ /* 0x000fe40007fbe0ff */
[----:B------:R-:W-:-:S03]  /*1dd0*/  ISETP.GE.U32.AND.EX P3, PT, R18, R19, PT, P3 ;  /* 0x000000131200720c */ /* 0x000fc60003f66130 */
[----:B------:R-:W-:Y:S01]  /*1de0*/  IMAD.X R17, RZ, RZ, R24, P5 ;  /* 0x000000ffff117224 */ /* 0x000fe200028e0618 */
[----:B------:R-:W-:-:S04]  /*1df0*/  SEL R7, R7, R20, P3 ;  /* 0x0000001407077207 */ /* 0x000fc80001800000 */
[----:B------:R-:W-:Y:S02]  /*1e00*/  SEL R17, R17, R24, P3 ;  /* 0x0000001811117207 */ /* 0x000fe40001800000 */
[-C--:B------:R-:W-:Y:S02]  /*1e10*/  IADD3 R18, P5, RZ, -R7.reuse, RZ ;  /* 0x80000007ff127210 */ /* 0x080fe40007fbe0ff */
[----:B------:R-:W-:Y:S02]  /*1e20*/  ISETP.NE.U32.AND P3, PT, R16, RZ, PT ;  /* 0x000000ff1000720c */ /* 0x000fe40003f65070 */
[----:B------:R-:W-:Y:S01]  /*1e30*/  SEL R18, R18, R7, !P6 ;  /* 0x0000000712127207 */ /* 0x000fe20007000000 */
[----:B------:R-:W-:Y:S01]  /*1e40*/  IMAD.X R16, RZ, RZ, ~R17, P5 ;  /* 0x000000ffff107224 */ /* 0x000fe200028e0e11 */
[----:B------:R-:W-:Y:S01]  /*1e50*/  ISETP.NE.AND.EX P3, PT, R5, RZ, PT, P3 ;  /* 0x000000ff0500720c */ /* 0x000fe20003f65330 */
[----:B------:R-:W-:-:S03]  /*1e60*/  IMAD.MOV.U32 R7, RZ, RZ, 0x0 ;  /* 0x00000000ff077424 */ /* 0x000fc600078e00ff */
[----:B------:R-:W-:Y:S02]  /*1e70*/  SEL R16, R16, R17, !P6 ;  /* 0x0000001110107207 */ /* 0x000fe40007000000 */
[----:B------:R-:W-:Y:S02]  /*1e80*/  SEL R18, R18, 0xffffffff, P3 ;  /* 0xffffffff12127807 */ /* 0x000fe40001800000 */
[----:B------:R-:W-:Y:S01]  /*1e90*/  SEL R19, R16, 0xffffffff, P3 ;  /* 0xffffffff10137807 */ /* 0x000fe20001800000 */
[----:B------:R-:W-:Y:S06]  /*1ea0*/  RET.REL.NODEC R6 `(_ZN2at6native63_GLOBAL__N__862fb238_30_ForeachBinaryOpScalarTensor_cu_64fe0ca525multi_tensor_apply_kernelINS1_18TensorListMetadataILi2EEENS1_27BinaryOpScalarTensorFunctorIlLi2ELi1ELi1EEEJSt7dividesIlEPllEEEvT_T0_DpT1_) ;  /* 0xffffe15006007950 */ /* 0x000fec0003c3ffff */
.L_x_145:
        /* <DEDUP_REMOVED lines=13> */
.L_x_519:


//--------------------- .text._ZN2at6native63_GLOBAL__N__862fb238_30_ForeachBinaryOpScalarTensor_cu_64fe0ca525multi_tensor_apply_kernelINS1_18TensorListMetadataILi2EEENS1_27BinaryOpScalarTensorFunctorIiLi2ELi1ELi1EEEJSt7dividesIiEPiiEEEvT_T0_DpT1_ --------------------------
	.section	.text._ZN2at6native63_GLOBAL__N__862fb238_30_ForeachBinaryOpScalarTensor_cu_64fe0ca525multi_tensor_apply_kernelINS1_18TensorListMetadataILi2EEENS1_27BinaryOpScalarTensorFunctorIiLi2ELi1ELi1EEEJSt7dividesIiEPiiEEEvT_T0_DpT1_,"ax",@progbits
	.sectioninfo	@"SHI_REGISTERS=31"
	.align	128
.text._ZN2at6native63_GLOBAL__N__862fb238_30_ForeachBinaryOpScalarTensor_cu_64fe0ca525multi_tensor_apply_kernelINS1_18TensorListMetadataILi2EEENS1_27BinaryOpScalarTensorFunctorIiLi2ELi1ELi1EEEJSt7dividesIiEPiiEEEvT_T0_DpT1_:
        .type           _ZN2at6native63_GLOBAL__N__862fb238_30_ForeachBinaryOpScalarTensor_cu_64fe0ca525multi_tensor_apply_kernelINS1_18TensorListMetadataILi2EEENS1_27BinaryOpScalarTensorFunctorIiLi2ELi1ELi1EEEJSt7dividesIiEPiiEEEvT_T0_DpT1_,@function
        .size           _ZN2at6native63_GLOBAL__N__862fb238_30_ForeachBinaryOpScalarTensor_cu_64fe0ca525multi_tensor_apply_kernelINS1_18TensorListMetadataILi2EEENS1_27BinaryOpScalarTensorFunctorIiLi2ELi1ELi1EEEJSt7dividesIiEPiiEEEvT_T0_DpT1_,(.L_x_521 - _ZN2at6native63_GLOBAL__N__862fb238_30_ForeachBinaryOpScalarTensor_cu_64fe0ca525multi_tensor_apply_kernelINS1_18TensorListMetadataILi2EEENS1_27BinaryOpScalarTensorFunctorIiLi2ELi1ELi1EEEJSt7dividesIiEPiiEEEvT_T0_DpT1_)
        .other          _ZN2at6native63_GLOBAL__N__862fb238_30_ForeachBinaryOpScalarTensor_cu_64fe0ca525multi_tensor_apply_kernelINS1_18TensorListMetadataILi2EEENS1_27BinaryOpScalarTensorFunctorIiLi2ELi1ELi1EEEJSt7dividesIiEPiiEEEvT_T0_DpT1_,@"STO_CUDA_ENTRY STV_DEFAULT"
_ZN2at6native63_GLOBAL__N__862fb238_30_ForeachBinaryOpScalarTensor_cu_64fe0ca525multi_tensor_apply_kernelINS1_18TensorListMetadataILi2EEENS1_27BinaryOpScalarTensorFunctorIiLi2ELi1ELi1EEEJSt7dividesIiEPiiEEEvT_T0_DpT1_:
        /* <DEDUP_REMOVED lines=27> */
[----:B------:R-:W-:-:S03]  /*01b0*/  CS2R R10, SRZ ;  /* 0x00000000000a7805 */ /* 0x000fc6000001ff00 */
.L_x_147:
[----:B------:R-:W-:Y:S02]  /*01c0*/  IMAD.MOV.U32 R2, RZ, RZ, c[0x0][0xdb0] ;  /* 0x00036c00ff027624 */ /* 0x000fe400078e00ff */
[----:B------:R-:W-:-:S05]  /*01d0*/  IMAD.MOV.U32 R3, RZ, RZ, c[0x0][0xdb4] ;  /* 0x00036d00ff037624 */ /* 0x000fca00078e00ff */
[----:B------:R1:W2:Y:S01]  /*01e0*/  LDG.E R22, [R2.64] ;  /* 0x0000000a02167981 */ /* 0x0002a2000c1e1900 */
[----:B0-----:R-:W-:Y:S01]  /*01f0*/  IADD3 R21, P1, R0, R10, RZ ;  /* 0x0000000a00157210 */ /* 0x001fe20007f3e0ff */
[----:B------:R-:W-:-:S03]  /*0200*/  IMAD.MOV.U32 R25, RZ, RZ, RZ ;  /* 0x000000ffff197224 */ /* 0x000fc600078e00ff */
        /* <DEDUP_REMOVED lines=9> */
[----:B------:R-:W-:Y:S01]  /*02a0*/  ISETP.GE.U32.AND.EX P1, PT, R15, RZ, PT, P1 ;  /* 0x000000ff0f00720c */ /* 0x000fe20003f26110 */
[----:B------:R-:W-:-:S03]  /*02b0*/  IMAD.MOV.U32 R8, RZ, RZ, c[0x0][0x0] ;  /* 0x00000000ff087624 */ /* 0x000fc600078e00ff */
[----:B------:R-:W-:-:S03]  /*02c0*/  ISETP.LT.AND.EX P1, PT, R15, UR4, !P1, P2 ;  /* 0x000000040f007c0c */ /* 0x000fc6000cf21320 */
[----:B------:R-:W-:-:S04]  /*02d0*/  @P0 LEA R4, P3, R21, UR6, 0x2 ;  /* 0x0000000615040c11 */ /* 0x000fc8000f8610ff */
[----:B------:R-:W-:-:S05]  /*02e0*/  @P0 LEA.HI.X R5, R21, UR7, R20, 0x2, P3 ;  /* 0x0000000715050c11 */ /* 0x000fca00098f1414 */
[----:B------:R0:W3:Y:S01]  /*02f0*/  @P0 LDG.E R25, [R4.64] ;  /* 0x0000000a04190981 */ /* 0x0000e2000c1e1900 */
[C---:B------:R-:W-:Y:S01]  /*0300*/  LEA R14, P3, R8.reuse, R21, 0x1 ;  /* 0x00000015080e7211 */ /* 0x040fe200078608ff */
[----:B-1----:R-:W-:Y:S01]  /*0310*/  IMAD R2, R8, 0x3, RZ ;  /* 0x0000000308027824 */ /* 0x002fe200078e02ff */
[----:B------:R-:W-:Y:S01]  /*0320*/  @P1 LEA R18, P4, R6, UR6, 0x2 ;  /* 0x0000000606121c11 */ /* 0x000fe2000f8810ff */
[----:B------:R-:W-:Y:S01]  /*0330*/  CS2R R16, SRZ ;  /* 0x0000000000107805 */ /* 0x000fe2000001ff00 */
[C---:B------:R-:W-:Y:S01]  /*0340*/  ISETP.GE.U32.AND P2, PT, R14.reuse, 0x10000, PT ;  /* 0x000100000e00780c */ /* 0x040fe20003f46070 */
[----:B------:R-:W-:Y:S01]  /*0350*/  IMAD.X R13, RZ, RZ, R20, P3 ;  /* 0x000000ffff0d7224 */ /* 0x000fe200018e0614 */
[----:B------:R-:W-:Y:S02]  /*0360*/  ISETP.LT.U32.AND P3, PT, R14, UR12, PT ;  /* 0x0000000c0e007c0c */ /* 0x000fe4000bf61070 */
[----:B------:R-:W-:Y:S02]  /*0370*/  @P1 LEA.HI.X R19, R6, UR7, R15, 0x2, P4 ;  /* 0x0000000706131c11 */ /* 0x000fe4000a0f140f */
[----:B------:R-:W-:-:S02]  /*0380*/  ISETP.GE.U32.AND.EX P2, PT, R13, RZ, PT, P2 ;  /* 0x000000ff0d00720c */ /* 0x000fc40003f46120 */
[----:B------:R-:W-:Y:S01]  /*0390*/  IADD3 R9, P4, R2, R21, RZ ;  /* 0x0000001502097210 */ /* 0x000fe20007f9e0ff */
[----:B------:R2:W4:Y:S01]  /*03a0*/  @P1 LDG.E R16, [R18.64] ;  /* 0x0000000a12101981 */ /* 0x000522000c1e1900 */
[----:B------:R-:W-:Y:S02]  /*03b0*/  ISETP.LT.AND.EX P2, PT, R13, UR4, !P2, P3 ;  /* 0x000000040d007c0c */ /* 0x000fe4000d741330 */
[C---:B------:R-:W-:Y:S01]  /*03c0*/  ISETP.GE.U32.AND P3, PT, R9.reuse, 0x10000, PT ;  /* 0x000100000900780c */ /* 0x040fe20003f66070 */
[----:B------:R-:W-:Y:S01]  /*03d0*/  IMAD.X R12, RZ, RZ, R20, P4 ;  /* 0x000000ffff0c7224 */ /* 0x000fe200020e0614 */
[----:B------:R-:W-:-:S04]  /*03e0*/  ISETP.LT.U32.AND P4, PT, R9, UR12, PT ;  /* 0x0000000c09007c0c */ /* 0x000fc8000bf81070 */
[----:B------:R-:W-:Y:S01]  /*03f0*/  ISETP.GE.U32.AND.EX P3, PT, R12, RZ, PT, P3 ;  /* 0x000000ff0c00720c */ /* 0x000fe20003f66130 */
[----:B------:R-:W-:-:S04]  /*0400*/  IMAD.MOV.U32 R7, RZ, RZ, RZ ;  /* 0x000000ffff077224 */ /* 0x000fc800078e00ff */
[----:B------:R-:W-:Y:S02]  /*0410*/  @P2 LEA R2, P5, R14, UR6, 0x2 ;  /* 0x000000060e022c11 */ /* 0x000fe4000f8a10ff */
[----:B------:R-:W-:Y:S02]  /*0420*/  ISETP.LT.AND.EX P3, PT, R12, UR4, !P3, P4 ;  /* 0x000000040c007c0c */ /* 0x000fe4000df61340 */
[----:B------:R-:W-:-:S05]  /*0430*/  @P2 LEA.HI.X R3, R14, UR7, R13, 0x2, P5 ;  /* 0x000000070e032c11 */ /* 0x000fca000a8f140d */
[----:B------:R1:W5:Y:S06]  /*0440*/  @P2 LDG.E R7, [R2.64] ;  /* 0x0000000a02072981 */ /* 0x00036c000c1e1900 */
[----:B0-----:R-:W-:-:S04]  /*0450*/  @P3 LEA R4, P4, R9, UR6, 0x2 ;  /* 0x0000000609043c11 */ /* 0x001fc8000f8810ff */
[----:B------:R-:W-:-:S05]  /*0460*/  @P3 LEA.HI.X R5, R9, UR7, R12, 0x2, P4 ;  /* 0x0000000709053c11 */ /* 0x000fca000a0f140c */
[----:B------:R3:W4:Y:S01]  /*0470*/  @P3 LDG.E R17, [R4.64] ;  /* 0x0000000a04113981 */ /* 0x000722000c1e1900 */
[----:B------:R-:W-:-:S04]  /*0480*/  IMAD.WIDE.U32 R10, R8, 0x4, R10 ;  /* 0x00000004080a7825 */ /* 0x000fc800078e000a */
[----:B--2---:R-:W-:-:S05]  /*0490*/  IMAD R18, R22, c[0x0][0xdb8], RZ ;  /* 0x00036e0016127a24 */ /* 0x004fca00078e02ff */
[----:B------:R-:W-:-:S04]  /*04a0*/  IABS R19, R18 ;  /* 0x0000001200137213 */ /* 0x000fc80000000000 */
[----:B------:R-:W0:Y:S08]  /*04b0*/  I2F.RP R22, R19 ;  /* 0x0000001300167306 */ /* 0x000e300000209400 */
[----:B0-----:R-:W0:Y:S02]  /*04c0*/  MUFU.RCP R22, R22 ;  /* 0x0000001600167308 */ /* 0x001e240000001000 */
[----:B0-----:R-:W-:-:S06]  /*04d0*/  IADD3 R23, R22, 0xffffffe, RZ ;  /* 0x0ffffffe16177810 */ /* 0x001fcc0007ffe0ff */
[----:B-1----:R-:W0:Y:S01]  /*04e0*/  F2I.FTZ.U32.TRUNC.NTZ R3, R23 ;  /* 0x0000001700037305 */ /* 0x002e22000021f000 */
[----:B------:R-:W-:Y:S02]  /*04f0*/  IABS R24, R18 ;  /* 0x0000001200187213 */ /* 0x000fe40000000000 */
[----:B---3--:R-:W-:Y:S01]  /*0500*/  IABS R5, R25 ;  /* 0x0000001900057213 */ /* 0x008fe20000000000 */
[----:B0-----:R-:W-:-:S04]  /*0510*/  IMAD.MOV R2, RZ, RZ, -R3 ;  /* 0x000000ffff027224 */ /* 0x001fc800078e0a03 */
[----:B------:R-:W-:Y:S02]  /*0520*/  IMAD R27, R2, R19, RZ ;  /* 0x00000013021b7224 */ /* 0x000fe400078e02ff */
[----:B------:R-:W-:Y:S02]  /*0530*/  IMAD.MOV.U32 R2, RZ, RZ, RZ ;  /* 0x000000ffff027224 */ /* 0x000fe400078e00ff */
[----:B------:R-:W-:Y:S02]  /*0540*/  IMAD.MOV R24, RZ, RZ, -R24 ;  /* 0x000000ffff187224 */ /* 0x000fe400078e0a18 */
[----:B------:R-:W-:-:S04]  /*0550*/  IMAD.HI.U32 R4, R3, R27, R2 ;  /* 0x0000001b03047227 */ /* 0x000fc800078e0002 */
[----:B------:R-:W-:Y:S02]  /*0560*/  IMAD.MOV.U32 R3, RZ, RZ, R5 ;  /* 0x000000ffff037224 */ /* 0x000fe400078e0005 */
[----:B------:R-:W-:Y:S02]  /*0570*/  IMAD.MOV.U32 R5, RZ, RZ, R24 ;  /* 0x000000ffff057224 */ /* 0x000fe400078e0018 */
[----:B------:R-:W-:-:S04]  /*0580*/  IMAD.HI.U32 R22, R4, R3, RZ ;  /* 0x0000000304167227 */ /* 0x000fc800078e00ff */
[----:B------:R-:W-:-:S05]  /*0590*/  IMAD R2, R22, R5, R3 ;  /* 0x0000000516027224 */ /* 0x000fca00078e0203 */
[----:B------:R-:W-:Y:S02]  /*05a0*/  ISETP.GT.U32.AND P6, PT, R19, R2, PT ;  /* 0x000000021300720c */ /* 0x000fe40003fc4070 */
[----:B----4-:R-:W-:-:S05]  /*05b0*/  IABS R28, R16 ;  /* 0x00000010001c7213 */ /* 0x010fca0000000000 */
[----:B------:R-:W-:-:S06]  /*05c0*/  IMAD.HI.U32 R23, R4, R28, RZ ;  /* 0x0000001c04177227 */ /* 0x000fcc00078e00ff */
[----:B------:R-:W-:Y:S02]  /*05d0*/  @!P6 IMAD.IADD R2, R2, 0x1, -R19 ;  /* 0x000000010202e824 */ /* 0x000fe400078e0a13 */
[----:B------:R-:W-:-:S03]  /*05e0*/  IMAD R28, R23, R5, R28 ;  /* 0x00000005171c7224 */ /* 0x000fc600078e021c */
[----:B------:R-:W-:Y:S02]  /*05f0*/  ISETP.GE.U32.AND P4, PT, R2, R19, PT ;  /* 0x000000130200720c */ /* 0x000fe40003f86070 */
[----:B------:R-:W-:Y:S02]  /*0600*/  LOP3.LUT R25, R25, R18, RZ, 0x3c, !PT ;  /* 0x0000001219197212 */ /* 0x000fe400078e3cff */
[----:B------:R-:W-:Y:S02]  /*0610*/  ISETP.GT.U32.AND P5, PT, R19, R28, PT ;  /* 0x0000001c1300720c */ /* 0x000fe40003fa4070 */
[----:B-----5:R-:W-:Y:S02]  /*0620*/  IABS R3, R7 ;  /* 0x0000000700037213 */ /* 0x020fe40000000000 */
[----:B------:R-:W-:Y:S02]  /*0630*/  @!P6 IADD3 R22, R22, 0x1, RZ ;  /* 0x000000011616e810 */ /* 0x000fe40007ffe0ff */
[----:B------:R-:W-:Y:S01]  /*0640*/  ISETP.GE.AND P6, PT, R25, RZ, PT ;  /* 0x000000ff1900720c */ /* 0x000fe20003fc6270 */
[----:B------:R-:W-:-:S02]  /*0650*/  IMAD.HI.U32 R24, R4, R3, RZ ;  /* 0x0000000304187227 */ /* 0x000fc400078e00ff */
[----:B------:R-:W-:Y:S02]  /*0660*/  @P4 IADD3 R22, R22, 0x1, RZ ;  /* 0x0000000116164810 */ /* 0x000fe40007ffe0ff */
[----:B------:R-:W-:Y:S01]  /*0670*/  IMAD R26, R24, R5, R3 ;  /* 0x00000005181a7224 */ /* 0x000fe200078e0203 */
[C---:B------:R-:W-:Y:S01]  /*0680*/  @P0 LEA R2, P4, R21.reuse, UR8, 0x2 ;  /* 0x0000000815020c11 */ /* 0x040fe2000f8810ff */
[----:B------:R-:W-:Y:S01]  /*0690*/  @!P5 IMAD.IADD R28, R28, 0x1, -R19 ;  /* 0x000000011c1cd824 */ /* 0x000fe200078e0a13 */
[----:B------:R-:W-:Y:S02]  /*06a0*/  IABS R25, R17 ;  /* 0x0000001100197213 */ /* 0x000fe40000000000 */
[----:B------:R-:W-:Y:S02]  /*06b0*/  @P0 LEA.HI.X R3, R21, UR9, R20, 0x2, P4 ;  /* 0x0000000915030c11 */ /* 0x000fe4000a0f1414 */
[----:B------:R-:W-:Y:S01]  /*06c0*/  ISETP.GT.U32.AND P4, PT, R19, R26, PT ;  /* 0x0000001a1300720c */ /* 0x000fe20003f84070 */
[----:B------:R-:W-:Y:S01]  /*06d0*/  @!P6 IMAD.MOV R22, RZ, RZ, -R22 ;  /* 0x000000ffff16e224 */ /* 0x000fe200078e0a16 */
[----:B------:R-:W-:Y:S01]  /*06e0*/  ISETP.GE.U32.AND P6, PT, R28, R19, PT ;  /* 0x000000131c00720c */ /* 0x000fe20003fc6070 */
[----:B------:R-:W-:Y:S01]  /*06f0*/  IMAD.MOV.U32 R21, RZ, RZ, R25 ;  /* 0x000000ffff157224 */ /* 0x000fe200078e0019 */
[----:B------:R-:W-:-:S03]  /*0700*/  @!P5 IADD3 R23, R23, 0x1, RZ ;  /* 0x000000011717d810 */ /* 0x000fc60007ffe0ff */
[----:B------:R-:W-:Y:S01]  /*0710*/  IMAD.HI.U32 R20, R4, R21, RZ ;  /* 0x0000001504147227 */ /* 0x000fe200078e00ff */
[----:B------:R-:W-:-:S03]  /*0720*/  @P1 LEA R4, P5, R6, UR8, 0x2 ;  /* 0x0000000806041c11 */ /* 0x000fc6000f8a10ff */
[----:B------:R-:W-:Y:S02]  /*0730*/  IMAD R28, R20, R5, R21 ;  /* 0x00000005141c7224 */ /* 0x000fe400078e0215 */
[----:B------:R-:W-:Y:S01]  /*0740*/  @!P4 IMAD.IADD R26, R26, 0x1, -R19 ;  /* 0x000000011a1ac824 */ /* 0x000fe200078e0a13 */
[----:B------:R-:W-:Y:S02]  /*0750*/  @P1 LEA.HI.X R5, R6, UR9, R15, 0x2, P5 ;  /* 0x0000000906051c11 */ /* 0x000fe4000a8f140f */
[----:B------:R-:W-:Y:S02]  /*0760*/  @P6 IADD3 R23, R23, 0x1, RZ ;  /* 0x0000000117176810 */ /* 0x000fe40007ffe0ff */
[----:B------:R-:W-:Y:S02]  /*0770*/  ISETP.GE.U32.AND P6, PT, R26, R19, PT ;  /* 0x000000131a00720c */ /* 0x000fe40003fc6070 */
[----:B------:R-:W-:Y:S02]  /*0780*/  ISETP.GT.U32.AND P5, PT, R19, R28, PT ;  /* 0x0000001c1300720c */ /* 0x000fe40003fa4070 */
[----:B------:R-:W-:-:S02]  /*0790*/  LOP3.LUT R16, R16, R18, RZ, 0x3c, !PT ;  /* 0x0000001210107212 */ /* 0x000fc400078e3cff */
[----:B------:R-:W-:Y:S02]  /*07a0*/  @!P4 IADD3 R24, R24, 0x1, RZ ;  /* 0x000000011818c810 */ /* 0x000fe40007ffe0ff */
[----:B------:R-:W-:Y:S02]  /*07b0*/  ISETP.GE.AND P4, PT, R16, RZ, PT ;  /* 0x000000ff1000720c */ /* 0x000fe40003f86270 */
[----:B------:R-:W-:-:S03]  /*07c0*/  LOP3.LUT R15, R7, R18, RZ, 0x3c, !PT ;  /* 0x00000012070f7212 */ /* 0x000fc600078e3cff */
[----:B------:R-:W-:Y:S02]  /*07d0*/  @P6 IADD3 R24, R24, 0x1, RZ ;  /* 0x0000000118186810 */ /* 0x000fe40007ffe0ff */
[----:B------:R-:W-:Y:S01]  /*07e0*/  @P2 LEA R6, P6, R14, UR8, 0x2 ;  /* 0x000000080e062c11 */ /* 0x000fe2000f8c10ff */
[----:B------:R-:W-:Y:S01]  /*07f0*/  @!P5 IMAD.IADD R28, R28, 0x1, -R19 ;  /* 0x000000011c1cd824 */ /* 0x000fe200078e0a13 */
[----:B------:R-:W-:Y:S02]  /*0800*/  LOP3.LUT R17, R17, R18, RZ, 0x3c, !PT ;  /* 0x0000001211117212 */ /* 0x000fe400078e3cff */
[----:B------:R-:W-:Y:S02]  /*0810*/  @P2 LEA.HI.X R7, R14, UR9, R13, 0x2, P6 ;  /* 0x000000090e072c11 */ /* 0x000fe4000b0f140d */
[----:B------:R-:W-:Y:S01]  /*0820*/  @!P4 IMAD.MOV R23, RZ, RZ, -R23 ;  /* 0x000000ffff17c224 */ /* 0x000fe200078e0a17 */
[----:B------:R-:W-:Y:S02]  /*0830*/  ISETP.GE.U32.AND P6, PT, R28, R19, PT ;  /* 0x000000131c00720c */ /* 0x000fe40003fc6070 */
[----:B------:R-:W-:-:S02]  /*0840*/  ISETP.GE.AND P4, PT, R15, RZ, PT ;  /* 0x000000ff0f00720c */ /* 0x000fc40003f86270 */
[----:B------:R-:W-:Y:S02]  /*0850*/  @!P5 IADD3 R20, R20, 0x1, RZ ;  /* 0x000000011414d810 */ /* 0x000fe40007ffe0ff */
[----:B------:R-:W-:-:S07]  /*0860*/  ISETP.GE.AND P5, PT, R17, RZ, PT ;  /* 0x000000ff1100720c */ /* 0x000fce0003fa6270 */
[----:B------:R-:W-:Y:S02]  /*0870*/  @P6 IADD3 R20, R20, 0x1, RZ ;  /* 0x0000000114146810 */ /* 0x000fe40007ffe0ff */
[----:B------:R-:W-:Y:S01]  /*0880*/  @!P4 IMAD.MOV R24, RZ, RZ, -R24 ;  /* 0x000000ffff18c224 */ /* 0x000fe200078e0a18 */
[----:B------:R-:W-:Y:S02]  /*0890*/  ISETP.NE.AND P4, PT, R18, RZ, PT ;  /* 0x000000ff1200720c */ /* 0x000fe40003f85270 */
[C---:B------:R-:W-:Y:S02]  /*08a0*/  @P3 LEA R14, P6, R9.reuse, UR8, 0x2 ;  /* 0x00000008090e3c11 */ /* 0x040fe4000f8c10ff */
[----:B------:R-:W-:Y:S01]  /*08b0*/  LOP3.LUT R18, RZ, R18, RZ, 0x33, !PT ;  /* 0x00000012ff127212 */ /* 0x000fe200078e33ff */
[----:B------:R-:W-:Y:S01]  /*08c0*/  @!P5 IMAD.MOV R20, RZ, RZ, -R20 ;  /* 0x000000ffff14d224 */ /* 0x000fe200078e0a14 */
[----:B------:R-:W-:Y:S02]  /*08d0*/  @P3 LEA.HI.X R15, R9, UR9, R12, 0x2, P6 ;  /* 0x00000009090f3c11 */ /* 0x000fe4000b0f140c */
[----:B------:R-:W-:-:S02]  /*08e0*/  SEL R9, R18, R22, !P4 ;  /* 0x0000001612097207 */ /* 0x000fc40006000000 */
[C---:B------:R-:W-:Y:S02]  /*08f0*/  SEL R23, R18.reuse, R23, !P4 ;  /* 0x0000001712177207 */ /* 0x040fe40006000000 */
[C---:B------:R-:W-:Y:S02]  /*0900*/  SEL R13, R18.reuse, R24, !P4 ;  /* 0x00000018120d7207 */ /* 0x040fe40006000000 */
[----:B------:R-:W-:Y:S01]  /*0910*/  SEL R17, R18, R20, !P4 ;  /* 0x0000001412117207 */ /* 0x000fe20006000000 */
[----:B------:R0:W-:Y:S01]  /*0920*/  @P0 STG.E [R2.64], R9 ;  /* 0x0000000902000986 */ /* 0x0001e2000c10190a */
[----:B------:R-:W-:-:S03]  /*0930*/  ISETP.GE.U32.AND P0, PT, R10, 0x10000, PT ;  /* 0x000100000a00780c */ /* 0x000fc60003f06070 */
[----:B------:R0:W-:Y:S01]  /*0940*/  @P1 STG.E [R4.64], R23 ;  /* 0x0000001704001986 */ /* 0x0001e2000c10190a */
[----:B------:R-:W-:-:S03]  /*0950*/  ISETP.LT.U32.AND P1, PT, R10, UR12, PT ;  /* 0x0000000c0a007c0c */ /* 0x000fc6000bf21070 */
[----:B------:R0:W-:Y:S04]  /*0960*/  @P2 STG.E [R6.64], R13 ;  /* 0x0000000d06002986 */ /* 0x0001e8000c10190a */
[----:B------:R0:W-:Y:S01]  /*0970*/  @P3 STG.E [R14.64], R17 ;  /* 0x000000110e003986 */ /* 0x0001e2000c10190a */
[C---:B------:R-:W-:Y:S02]  /*0980*/  ISETP.GE.U32.AND.EX P0, PT, R11.reuse, RZ, PT, P0 ;  /* 0x000000ff0b00720c */ /* 0x040fe40003f06100 */
[----:B------:R-:W-:-:S13]  /*0990*/  ISETP.LT.AND.EX P1, PT, R11, UR4, PT, P1 ;  /* 0x000000040b007c0c */ /* 0x000fda000bf21310 */
[----:B0-----:R-:W-:Y:S05]  /*09a0*/  @!P0 BRA P1, `(.L_x_147) ;  /* 0xfffff81000008947 */ /* 0x001fea000083ffff */
[----:B------:R-:W-:Y:S05]  /*09b0*/  EXIT ;  /* 0x000000000000794d */ /* 0x000fea0003800000 */
.L_x_146:
[----:B------:R-:W0:Y:S02]  /*09c0*/  S2R R9, SR_TID.X ;  /* 0x0000000000097919 */ /* 0x000e240000002100 */
[----:B0-----:R-:W-:-:S05]  /*09d0*/  IMAD.WIDE.U32 R2, R9, 0x4, RZ ;  /* 0x0000000409027825 */ /* 0x001fca00078e00ff */
[----:B------:R-:W-:-:S04]  /*09e0*/  ISETP.GE.U32.AND P0, PT, R2, UR12, PT ;  /* 0x0000000c02007c0c */ /* 0x000fc8000bf06070 */
[----:B------:R-:W-:-:S04]  /*09f0*/  ISETP.GE.AND.EX P0, PT, R3, UR4, PT, P0 ;  /* 0x0000000403007c0c */ /* 0x000fc8000bf06300 */
[----:B------:R-:W-:-:S13]  /*0a00*/  ISETP.GT.U32.OR P0, PT, R9, 0x3fff, P0 ;  /* 0x00003fff0900780c */ /* 0x000fda0000704470 */
[----:B------:R-:W-:Y:S05]  /*0a10*/  @P0 EXIT ;  /* 0x000000000000094d */ /* 0x000fea0003800000 */
[----:B------:R-:W-:Y:S02]  /*0a20*/  IMAD.MOV.U32 R0, RZ, RZ, RZ ;  /* 0x000000ffff007224 */ /* 0x000fe400078e00ff */
[----:B------:R-:W-:Y:S02]  /*0a30*/  IMAD.MOV.U32 R2, RZ, RZ, c[0x0][0xdb0] ;  /* 0x00036c00ff027624 */ /* 0x000fe400078e00ff */
[----:B------:R-:W-:-:S05]  /*0a40*/  IMAD.MOV.U32 R3, RZ, RZ, c[0x0][0xdb4] ;  /* 0x00036d00ff037624 */ /* 0x000fca00078e00ff */
.L_x_148:
[----:B------:R-:W2:Y:S01]  /*0a50*/  LDG.E R11, [R2.64] ;  /* 0x0000000a020b7981 */ /* 0x000ea2000c1e1900 */
[C---:B------:R-:W-:Y:S01]  /*0a60*/  IMAD.SHL.U32 R10, R9.reuse, 0x10, RZ ;  /* 0x00000010090a7824 */ /* 0x040fe200078e00ff */
[----:B------:R-:W-:-:S04]  /*0a70*/  SHF.L.U64.HI R8, R9, 0x4, R0 ;  /* 0x0000000409087819 */ /* 0x000fc80000010200 */
[----:B------:R-:W-:-:S04]  /*0a80*/  IADD3 R4, P0, R10, UR6, RZ ;  /* 0x000000060a047c10 */ /* 0x000fc8000ff1e0ff */
[----:B------:R-:W-:-:S06]  /*0a90*/  IADD3.X R5, R8, UR7, RZ, P0, !PT ;  /* 0x0000000708057c10 */ /* 0x000fcc00087fe4ff */
[----:B------:R-:W3:Y:S01]  /*0aa0*/  LDG.E.128 R4, [R4.64] ;  /* 0x0000000a04047981 */ /* 0x000ee2000c1e1d00 */
[----:B--2---:R-:W-:-:S05]  /*0ab0*/  IMAD R11, R11, c[0x0][0xdb8], RZ ;  /* 0x00036e000b0b7a24 */ /* 0x004fca00078e02ff */
[-C--:B------:R-:W-:Y:S02]  /*0ac0*/  IABS R14, R11.reuse ;  /* 0x0000000b000e7213 */ /* 0x080fe40000000000 */
[----:B------:R-:W-:Y:S02]  /*0ad0*/  IABS R16, R11 ;  /* 0x0000000b00107213 */ /* 0x000fe40000000000 */
[----:B------:R-:W0:Y:S03]  /*0ae0*/  I2F.RP R15, R14 ;  /* 0x0000000e000f7306 */ /* 0x000e260000209400 */
[----:B------:R-:W-:Y:S01]  /*0af0*/  IMAD.MOV R18, RZ, RZ, -R16 ;  /* 0x000000ffff127224 */ /* 0x000fe200078e0a10 */
[----:B---3--:R-:W-:Y:S02]  /*0b00*/  IABS R19, R7 ;  /* 0x0000000700137213 */ /* 0x008fe40000000000 */
[----:B------:R-:W-:-:S02]  /*0b10*/  IABS R20, R5 ;  /* 0x0000000500147213 */ /* 0x000fc40000000000 */
[----:B------:R-:W-:Y:S02]  /*0b20*/  IABS R23, R4 ;  /* 0x0000000400177213 */ /* 0x000fe40000000000 */
[-C--:B------:R-:W-:Y:S02]  /*0b30*/  LOP3.LUT R7, R7, R11.reuse, RZ, 0x3c, !PT ;  /* 0x0000000b07077212 */ /* 0x080fe400078e3cff */
[----:B------:R-:W-:Y:S01]  /*0b40*/  LOP3.LUT R5, R5, R11, RZ, 0x3c, !PT ;  /* 0x0000000b05057212 */ /* 0x000fe200078e3cff */
[----:B0-----:R-:W0:Y:S02]  /*0b50*/  MUFU.RCP R15, R15 ;  /* 0x0000000f000f7308 */ /* 0x001e240000001000 */
[----:B0-----:R-:W-:-:S06]  /*0b60*/  IADD3 R12, R15, 0xffffffe, RZ ;  /* 0x0ffffffe0f0c7810 */ /* 0x001fcc0007ffe0ff */
[----:B------:R0:W1:Y:S02]  /*0b70*/  F2I.FTZ.U32.TRUNC.NTZ R13, R12 ;  /* 0x0000000c000d7305 */ /* 0x000064000021f000 */
[----:B0-----:R-:W-:Y:S02]  /*0b80*/  IMAD.MOV.U32 R12, RZ, RZ, RZ ;  /* 0x000000ffff0c7224 */ /* 0x001fe400078e00ff */
[----:B-1----:R-:W-:-:S04]  /*0b90*/  IMAD.MOV R17, RZ, RZ, -R13 ;  /* 0x000000ffff117224 */ /* 0x002fc800078e0a0d */
[----:B------:R-:W-:-:S04]  /*0ba0*/  IMAD R17, R17, R14, RZ ;  /* 0x0000000e11117224 */ /* 0x000fc800078e02ff */
[----:B------:R-:W-:Y:S01]  /*0bb0*/  IMAD.HI.U32 R17, R13, R17, R12 ;  /* 0x000000110d117227 */ /* 0x000fe200078e000c */
[----:B------:R-:W-:Y:S02]  /*0bc0*/  IABS R12, R6 ;  /* 0x00000006000c7213 */ /* 0x000fe40000000000 */
[----:B------:R-:W-:-:S03]  /*0bd0*/  LOP3.LUT R6, R6, R11, RZ, 0x3c, !PT ;  /* 0x0000000b06067212 */ /* 0x000fc600078e3cff */
[----:B------:R-:W-:-:S04]  /*0be0*/  IMAD.HI.U32 R16, R17, R19, RZ ;  /* 0x0000001311107227 */ /* 0x000fc800078e00ff */
[----:B------:R-:W-:-:S04]  /*0bf0*/  IMAD.HI.U32 R15, R17, R12, RZ ;  /* 0x0000000c110f7227 */ /* 0x000fc800078e00ff */
[-C--:B------:R-:W-:Y:S02]  /*0c00*/  IMAD R19, R16, R18.reuse, R19 ;  /* 0x0000001210137224 */ /* 0x080fe400078e0213 */
[----:B------:R-:W-:Y:S02]  /*0c10*/  IMAD R21, R15, R18, R12 ;  /* 0x000000120f157224 */ /* 0x000fe400078e020c */
[C---:B------:R-:W-:Y:S01]  /*0c20*/  IMAD.HI.U32 R13, R17.reuse, R20, RZ ;  /* 0x00000014110d7227 */ /* 0x040fe200078e00ff */
[C---:B------:R-:W-:Y:S02]  /*0c30*/  ISETP.GT.U32.AND P0, PT, R14.reuse, R19, PT ;  /* 0x000000130e00720c */ /* 0x040fe40003f04070 */
[----:B------:R-:W-:Y:S01]  /*0c40*/  ISETP.GT.U32.AND P2, PT, R14, R21, PT ;  /* 0x000000150e00720c */ /* 0x000fe20003f44070 */
[----:B------:R-:W-:-:S04]  /*0c50*/  IMAD.HI.U32 R12, R17, R23, RZ ;  /* 0x00000017110c7227 */ /* 0x000fc800078e00ff */
[-C--:B------:R-:W-:Y:S02]  /*0c60*/  IMAD R17, R13, R18.reuse, R20 ;  /* 0x000000120d117224 */ /* 0x080fe400078e0214 */
[----:B------:R-:W-:Y:S01]  /*0c70*/  IMAD R23, R12, R18, R23 ;  /* 0x000000120c177224 */ /* 0x000fe200078e0217 */
[----:B------:R-:W-:Y:S02]  /*0c80*/  LOP3.LUT R18, R4, R11, RZ, 0x3c, !PT ;  /* 0x0000000b04127212 */ /* 0x000fe400078e3cff */
[C---:B------:R-:W-:Y:S01]  /*0c90*/  ISETP.GT.U32.AND P6, PT, R14.reuse, R17, PT ;  /* 0x000000110e00720c */ /* 0x040fe20003fc4070 */
[--C-:B------:R-:W-:Y:S01]  /*0ca0*/  @!P0 IMAD.IADD R19, R19, 0x1, -R14.reuse ;  /* 0x0000000113138824 */ /* 0x100fe200078e0a0e */
[----:B------:R-:W-:Y:S01]  /*0cb0*/  ISETP.GT.U32.AND P5, PT, R14, R23, PT ;  /* 0x000000170e00720c */ /* 0x000fe20003fa4070 */
[----:B------:R-:W-:Y:S01]  /*0cc0*/  @!P2 IMAD.IADD R21, R21, 0x1, -R14 ;  /* 0x000000011515a824 */ /* 0x000fe200078e0a0e */
[----:B------:R-:W-:Y:S02]  /*0cd0*/  @!P0 IADD3 R16, R16, 0x1, RZ ;  /* 0x0000000110108810 */ /* 0x000fe40007ffe0ff */
[----:B------:R-:W-:-:S02]  /*0ce0*/  ISETP.GE.U32.AND P3, PT, R19, R14, PT ;  /* 0x0000000e1300720c */ /* 0x000fc40003f66070 */
[-C--:B------:R-:W-:Y:S02]  /*0cf0*/  ISETP.GE.U32.AND P1, PT, R21, R14.reuse, PT ;  /* 0x0000000e1500720c */ /* 0x080fe40003f26070 */
[----:B------:R-:W-:Y:S02]  /*0d00*/  @!P2 IADD3 R15, R15, 0x1, RZ ;  /* 0x000000010f0fa810 */ /* 0x000fe40007ffe0ff */
[----:B------:R-:W-:Y:S01]  /*0d10*/  ISETP.GE.AND P2, PT, R6, RZ, PT ;  /* 0x000000ff0600720c */ /* 0x000fe20003f46270 */
[--C-:B------:R-:W-:Y:S01]  /*0d20*/  @!P6 IMAD.IADD R17, R17, 0x1, -R14.reuse ;  /* 0x000000011111e824 */ /* 0x100fe200078e0a0e */
[----:B------:R-:W-:Y:S01]  /*0d30*/  @!P6 IADD3 R13, R13, 0x1, RZ ;  /* 0x000000010d0de810 */ /* 0x000fe20007ffe0ff */
[----:B------:R-:W-:Y:S01]  /*0d40*/  @!P5 IMAD.IADD R23, R23, 0x1, -R14 ;  /* 0x000000011717d824 */ /* 0x000fe200078e0a0e */
[----:B------:R-:W-:Y:S02]  /*0d50*/  @!P5 IADD3 R12, R12, 0x1, RZ ;  /* 0x000000010c0cd810 */ /* 0x000fe40007ffe0ff */
[----:B------:R-:W-:-:S02]  /*0d60*/  ISETP.GE.U32.AND P4, PT, R17, R14, PT ;  /* 0x0000000e1100720c */ /* 0x000fc40003f86070 */
[----:B------:R-:W-:Y:S02]  /*0d70*/  ISETP.GE.U32.AND P0, PT, R23, R14, PT ;  /* 0x0000000e1700720c */ /* 0x000fe40003f06070 */
[----:B------:R-:W-:Y:S02]  /*0d80*/  @P3 IADD3 R16, R16, 0x1, RZ ;  /* 0x0000000110103810 */ /* 0x000fe40007ffe0ff */
[----:B------:R-:W-:Y:S02]  /*0d90*/  ISETP.GE.AND P3, PT, R7, RZ, PT ;  /* 0x000000ff0700720c */ /* 0x000fe40003f66270 */
[----:B------:R-:W-:Y:S02]  /*0da0*/  ISETP.GE.AND P6, PT, R5, RZ, PT ;  /* 0x000000ff0500720c */ /* 0x000fe40003fc6270 */
[----:B------:R-:W-:Y:S02]  /*0db0*/  ISETP.GE.AND P5, PT, R18, RZ, PT ;  /* 0x000000ff1200720c */ /* 0x000fe40003fa6270 */
[----:B------:R-:W-:-:S02]  /*0dc0*/  @P1 IADD3 R15, R15, 0x1, RZ ;  /* 0x000000010f0f1810 */ /* 0x000fc40007ffe0ff */
[----:B------:R-:W-:Y:S02]  /*0dd0*/  IADD3 R4, P1, R10, UR8, RZ ;  /* 0x000000080a047c10 */ /* 0x000fe4000ff3e0ff */
[----:B------:R-:W-:Y:S01]  /*0de0*/  @P4 IADD3 R13, R13, 0x1, RZ ;  /* 0x000000010d0d4810 */ /* 0x000fe20007ffe0ff */
[----:B------:R-:W-:Y:S01]  /*0df0*/  IMAD.MOV.U32 R14, RZ, RZ, R15 ;  /* 0x000000ffff0e7224 */ /* 0x000fe200078e000f */
[----:B------:R-:W-:Y:S01]  /*0e00*/  @P0 IADD3 R12, R12, 0x1, RZ ;  /* 0x000000010c0c0810 */ /* 0x000fe20007ffe0ff */
[----:B------:R-:W-:Y:S01]  /*0e10*/  @!P3 IMAD.MOV R16, RZ, RZ, -R16 ;  /* 0x000000ffff10b224 */ /* 0x000fe200078e0a10 */
[----:B------:R-:W-:Y:S01]  /*0e20*/  IADD3.X R5, R8, UR9, RZ, P1, !PT ;  /* 0x0000000908057c10 */ /* 0x000fe20008ffe4ff */
[----:B------:R-:W-:Y:S01]  /*0e30*/  @!P2 IMAD.MOV R14, RZ, RZ, -R14 ;  /* 0x000000ffff0ea224 */ /* 0x000fe200078e0a0e */
[----:B------:R-:W-:Y:S01]  /*0e40*/  ISETP.NE.AND P1, PT, R11, RZ, PT ;  /* 0x000000ff0b00720c */ /* 0x000fe20003f25270 */
[----:B------:R-:W-:Y:S01]  /*0e50*/  @!P6 IMAD.MOV R13, RZ, RZ, -R13 ;  /* 0x000000ffff0de224 */ /* 0x000fe200078e0a0d */
[----:B------:R-:W-:Y:S01]  /*0e60*/  IADD3 R9, P0, R9, c[0x0][0x0], RZ ;  /* 0x0000000009097a10 */ /* 0x000fe20007f1e0ff */
[----:B------:R-:W-:Y:S01]  /*0e70*/  @!P5 IMAD.MOV R12, RZ, RZ, -R12 ;  /* 0x000000ffff0cd224 */ /* 0x000fe200078e0a0c */
[----:B------:R-:W-:-:S03]  /*0e80*/  LOP3.LUT R11, RZ, R11, RZ, 0x33, !PT ;  /* 0x0000000bff0b7212 */ /* 0x000fc600078e33ff */
[----:B------:R-:W-:Y:S01]  /*0e90*/  IMAD.SHL.U32 R6, R9, 0x4, RZ ;  /* 0x0000000409067824 */ /* 0x000fe200078e00ff */
[C---:B------:R-:W-:Y:S01]  /*0ea0*/  SEL R15, R11.reuse, R16, !P1 ;  /* 0x000000100b0f7207 */ /* 0x040fe20004800000 */
[----:B------:R-:W-:Y:S01]  /*0eb0*/  IMAD.X R0, RZ, RZ, R0, P0 ;  /* 0x000000ffff007224 */ /* 0x000fe200000e0600 */
[C---:B------:R-:W-:Y:S02]  /*0ec0*/  SEL R14, R11.reuse, R14, !P1 ;  /* 0x0000000e0b0e7207 */ /* 0x040fe40004800000 */
[C---:B------:R-:W-:Y:S02]  /*0ed0*/  SEL R13, R11.reuse, R13, !P1 ;  /* 0x0000000d0b0d7207 */ /* 0x040fe40004800000 */
[----:B------:R-:W-:Y:S02]  /*0ee0*/  SEL R12, R11, R12, !P1 ;  /* 0x0000000c0b0c7207 */ /* 0x000fe40004800000 */
[----:B------:R-:W-:Y:S02]  /*0ef0*/  ISETP.GE.U32.AND P0, PT, R6, UR12, PT ;  /* 0x0000000c06007c0c */ /* 0x000fe4000bf06070 */
[C---:B------:R-:W-:Y:S01]  /*0f00*/  ISETP.LT.U32.AND P1, PT, R9.reuse, 0x4000, PT ;  /* 0x000040000900780c */ /* 0x040fe20003f21070 */
[----:B------:R0:W-:Y:S01]  /*0f10*/  STG.E.128 [R4.64], R12 ;  /* 0x0000000c04007986 */ /* 0x0001e2000c101d0a */
[----:B------:R-:W-:-:S02]  /*0f20*/  SHF.L.U64.HI R6, R9, 0x2, R0 ;  /* 0x0000000209067819 */ /* 0x000fc40000010200 */
[----:B------:R-:W-:Y:S02]  /*0f30*/  ISETP.LT.U32.AND.EX P1, PT, R0, RZ, PT, P1 ;  /* 0x000000ff0000720c */ /* 0x000fe40003f21110 */
[----:B------:R-:W-:-:S13]  /*0f40*/  ISETP.GE.AND.EX P0, PT, R6, UR4, PT, P0 ;  /* 0x0000000406007c0c */ /* 0x000fda000bf06300 */
[----:B0-----:R-:W-:Y:S05]  /*0f50*/  @!P0 BRA P1, `(.L_x_148) ;  /* 0xfffffaf000008947 */ /* 0x001fea000083ffff */
[----:B------:R-:W-:Y:S05]  /*0f60*/  EXIT ;  /* 0x000000000000794d */ /* 0x000fea0003800000 */
.L_x_149:
        /* <DEDUP_REMOVED lines=9> */
.L_x_521:


//--------------------- .text._ZN2at6native63_GLOBAL__N__862fb238_30_ForeachBinaryOpScalarTensor_cu_64fe0ca525multi_tensor_apply_kernelINS1_18TensorListMetadataILi2EEENS1_27BinaryOpScalarTensorFunctorIaLi2ELi1ELi1EEEJSt7dividesIaEPaaEEEvT_T0_DpT1_ --------------------------
	.section	.text._ZN2at6native63_GLOBAL__N__862fb238_30_ForeachBinaryOpScalarTensor_cu_64fe0ca525multi_tensor_apply_kernelINS1_18TensorListMetadataILi2EEENS1_27BinaryOpScalarTensorFunctorIaLi2ELi1ELi1EEEJSt7dividesIaEPaaEEEvT_T0_DpT1_,"ax",@progbits
	.sectioninfo	@"SHI_REGISTERS=32"
	.align	128
.text._ZN2at6native63_GLOBAL__N__862fb238_30_ForeachBinaryOpScalarTensor_cu_64fe0ca525multi_tensor_apply_kernelINS1_18TensorListMetadataILi2EEENS1_27BinaryOpScalarTensorFunctorIaLi2ELi1ELi1EEEJSt7dividesIaEPaaEEEvT_T0_DpT1_:
        .type           _ZN2at6native63_GLOBAL__N__862fb238_30_ForeachBinaryOpScalarTensor_cu_64fe0ca525multi_tensor_apply_kernelINS1_18TensorListMetadataILi2EEENS1_27BinaryOpScalarTensorFunctorIaLi2ELi1ELi1EEEJSt7dividesIaEPaaEEEvT_T0_DpT1_,@function
        .size           _ZN2at6native63_GLOBAL__N__862fb238_30_ForeachBinaryOpScalarTensor_cu_64fe0ca525multi_tensor_apply_kernelINS1_18TensorListMetadataILi2EEENS1_27BinaryOpScalarTensorFunctorIaLi2ELi1ELi1EEEJSt7dividesIaEPaaEEEvT_T0_DpT1_,(.L_x_522 - _ZN2at6native63_GLOBAL__N__862fb238_30_ForeachBinaryOpScalarTensor_cu_64fe0ca525multi_tensor_apply_kernelINS1_18TensorListMetadataILi2EEENS1_27BinaryOpScalarTensorFunctorIaLi2ELi1ELi1EEEJSt7dividesIaEPaaEEEvT_T0_DpT1_)
        .other          _ZN2at6native63_GLOBAL__N__862fb238_30_ForeachBinaryOpScalarTensor_cu_64fe0ca525multi_tensor_apply_kernelINS1_18TensorListMetadataILi2EEENS1_27BinaryOpScalarTensorFunctorIaLi2ELi1ELi1EEEJSt7dividesIaEPaaEEEvT_T0_DpT1_,@"STO_CUDA_ENTRY STV_DEFAULT"
_ZN2at6native63_GLOBAL__N__862fb238_30_ForeachBinaryOpScalarTensor_cu_64fe0ca525multi_tensor_apply_kernelINS1_18TensorListMetadataILi2EEENS1_27BinaryOpScalarTensorFunctorIaLi2ELi1ELi1EEEJSt7dividesIaEPaaEEEvT_T0_DpT1_:
        /* <DEDUP_REMOVED lines=11> */
[----:B------:R-:W-:Y:S02]  /*00b0*/  ULDC.64 UR10, c[0x0][UR10+0x560] ;  /* 0x000158000a0a7abb */ /* 0x000fe40008000a00 */
[----:B------:R-:W-:Y:S02]  /*00c0*/  UIADD3 UR14, UP1, UR4, UR6, URZ ;  /* 0x00000006040e7290 */ /* 0x000fe4000ff3e03f */
[----:B------:R-:W-:Y:S02]  /*00d0*/  UIADD3 UR13, UP2, UR4, UR8, URZ ;  /* 0x00000008040d7290 */ /* 0x000fe4000ff5e03f */
[----:B------:R-:W-:-:S02]  /*00e0*/  UIADD3 UR12, UP3, -UR4, UR10, URZ ;  /* 0x0000000a040c7290 */ /* 0x000fc4000ff7e13f */
[----:B------:R-:W-:Y:S02]  /*00f0*/  UIADD3.X UR6, UR5, UR7, URZ, UP1, !UPT ;  /* 0x0000000705067290 */ /* 0x000fe40008ffe43f */
[----:B------:R-:W-:Y:S02]  /*0100*/  ULOP3.LUT UR4, UR12, UR13, UR14, 0xfe, !UPT ;  /* 0x0000000d0c047292 */ /* 0x000fe4000f8efe0e */
[----:B------:R-:W-:Y:S02]  /*0110*/  UIADD3.X UR8, UR5, UR9, URZ, UP2, !UPT ;  /* 0x0000000905087290 */ /* 0x000fe400097fe43f */
[----:B------:R-:W-:Y:S02]  /*0120*/  ULOP3.LUT UP0, URZ, UR4, 0x3, URZ, 0xc0, !UPT ;  /* 0x00000003043f7892 */ /* 0x000fe4000f80c03f */
[----:B------:R-:W-:-:S03]  /*0130*/  UIADD3.X UR5, ~UR5, UR11, URZ, UP3, !UPT ;  /* 0x0000000b05057290 */ /* 0x000fc60009ffe53f */
[----:B------:R-:W-:Y:S01]  /*0140*/  ULDC.64 UR10, c[0x0][0x118] ;  /* 0x00004600000a7ab9 */ /* 0x000fe20000000a00 */
        /* <DEDUP_REMOVED lines=9> */
.L_x_151:
[----:B------:R-:W-:Y:S02]  /*01e0*/  IMAD.MOV.U32 R2, RZ, RZ, c[0x0][0xdb0] ;  /* 0x00036c00ff027624 */ /* 0x000fe400078e00ff */
[----:B------:R-:W-:-:S05]  /*01f0*/  IMAD.MOV.U32 R3, RZ, RZ, c[0x0][0xdb4] ;  /* 0x00036d00ff037624 */ /* 0x000fca00078e00ff */
[----:B------:R1:W2:Y:S01]  /*0200*/  LDG.E.U8 R16, [R2.64] ;  /* 0x0000000a02107981 */ /* 0x0002a2000c1e1100 */
        /* <DEDUP_REMOVED lines=13> */
[----:B-1----:R-:W-:-:S04]  /*02e0*/  @P0 IADD3 R2, P3, R17, UR14, RZ ;  /* 0x0000000e11020c10 */ /* 0x002fc8000ff7e0ff */
[----:B------:R-:W-:-:S05]  /*02f0*/  @P0 IADD3.X R3, R14, UR6, RZ, P3, !PT ;  /* 0x000000060e030c10 */ /* 0x000fca0009ffe4ff */
[----:B------:R0:W3:Y:S01]  /*0300*/  @P0 LDG.E.U8 R21, [R2.64] ;  /* 0x0000000a02150981 */ /* 0x0000e2000c1e1100 */
[----:B------:R-:W-:Y:S01]  /*0310*/  @P1 IADD3 R4, P2, R15, UR14, RZ ;  /* 0x0000000e0f041c10 */ /* 0x000fe2000ff5e0ff */
[C---:B------:R-:W-:Y:S01]  /*0320*/  IMAD R12, R6.reuse, 0x3, RZ ;  /* 0x00000003060c7824 */ /* 0x040fe200078e02ff */
[----:B------:R-:W-:Y:S02]  /*0330*/  PRMT R22, RZ, 0x7610, R22 ;  /* 0x00007610ff167816 */ /* 0x000fe40000000016 */
[----:B------:R-:W-:Y:S02]  /*0340*/  @P1 IADD3.X R5, R7, UR6, RZ, P2, !PT ;  /* 0x0000000607051c10 */ /* 0x000fe400097fe4ff */
[----:B------:R-:W-:-:S03]  /*0350*/  LEA R9, P3, R6, R17, 0x1 ;  /* 0x0000001106097211 */ /* 0x000fc600078608ff */
[----:B------:R1:W4:Y:S01]  /*0360*/  @P1 LDG.E.U8 R22, [R4.64] ;  /* 0x0000000a04161981 */ /* 0x000322000c1e1100 */
[C---:B------:R-:W-:Y:S01]  /*0370*/  ISETP.GE.U32.AND P2, PT, R9.reuse, 0x10000, PT ;  /* 0x000100000900780c */ /* 0x040fe20003f46070 */
[--C-:B------:R-:W-:Y:S01]  /*0380*/  IMAD.X R8, RZ, RZ, R14.reuse, P3 ;  /* 0x000000ffff087224 */ /* 0x100fe200018e060e */
[----:B------:R-:W-:Y:S02]  /*0390*/  IADD3 R13, P5, R12, R17, RZ ;  /* 0x000000110c0d7210 */ /* 0x000fe40007fbe0ff */
[----:B------:R-:W-:Y:S02]  /*03a0*/  ISETP.LT.U32.AND P4, PT, R9, UR12, PT ;  /* 0x0000000c09007c0c */ /* 0x000fe4000bf81070 */
[C---:B------:R-:W-:Y:S01]  /*03b0*/  ISETP.GE.U32.AND.EX P2, PT, R8.reuse, RZ, PT, P2 ;  /* 0x000000ff0800720c */ /* 0x040fe20003f46120 */
[----:B------:R-:W-:Y:S01]  /*03c0*/  IMAD.X R12, RZ, RZ, R14, P5 ;  /* 0x000000ffff0c7224 */ /* 0x000fe200028e060e */
[----:B------:R-:W-:Y:S02]  /*03d0*/  ISETP.GE.U32.AND P3, PT, R13, 0x10000, PT ;  /* 0x000100000d00780c */ /* 0x000fe40003f66070 */
[----:B------:R-:W-:-:S02]  /*03e0*/  ISETP.LT.AND.EX P2, PT, R8, UR5, !P2, P4 ;  /* 0x0000000508007c0c */ /* 0x000fc4000d741340 */
[----:B------:R-:W-:Y:S02]  /*03f0*/  ISETP.LT.U32.AND P4, PT, R13, UR12, PT ;  /* 0x0000000c0d007c0c */ /* 0x000fe4000bf81070 */
[----:B------:R-:W-:-:S04]  /*0400*/  ISETP.GE.U32.AND.EX P3, PT, R12, RZ, PT, P3 ;  /* 0x000000ff0c00720c */ /* 0x000fc80003f66130 */
[----:B------:R-:W-:Y:S02]  /*0410*/  ISETP.LT.AND.EX P3, PT, R12, UR5, !P3, P4 ;  /* 0x000000050c007c0c */ /* 0x000fe4000df61340 */
[----:B------:R-:W-:-:S03]  /*0420*/  PRMT R19, RZ, 0x7610, R19 ;  /* 0x00007610ff137816 */ /* 0x000fc60000000013 */
[----:B0-----:R-:W-:-:S04]  /*0430*/  @P2 IADD3 R2, P4, R9, UR14, RZ ;  /* 0x0000000e09022c10 */ /* 0x001fc8000ff9e0ff */
[----:B------:R-:W-:-:S04]  /*0440*/  @P2 IADD3.X R3, R8, UR6, RZ, P4, !PT ;  /* 0x0000000608032c10 */ /* 0x000fc8000a7fe4ff */
[----:B-1----:R-:W-:Y:S01]  /*0450*/  @P3 IADD3 R4, P4, R13, UR14, RZ ;  /* 0x0000000e0d043c10 */ /* 0x002fe2000ff9e0ff */
[----:B------:R0:W5:Y:S01]  /*0460*/  @P2 LDG.E.U8 R19, [R2.64] ;  /* 0x0000000a02132981 */ /* 0x000162000c1e1100 */
[----:B------:R-:W-:Y:S02]  /*0470*/  PRMT R20, RZ, 0x7610, R20 ;  /* 0x00007610ff147816 */ /* 0x000fe40000000014 */
[----:B------:R-:W-:-:S05]  /*0480*/  @P3 IADD3.X R5, R12, UR6, RZ, P4, !PT ;  /* 0x000000060c053c10 */ /* 0x000fca000a7fe4ff */
[----:B------:R1:W5:Y:S01]  /*0490*/  @P3 LDG.E.U8 R20, [R4.64] ;  /* 0x0000000a04143981 */ /* 0x000362000c1e1100 */
[----:B------:R-:W-:Y:S02]  /*04a0*/  ULDC.S8 UR4, c[0x0][0xdb8] ;  /* 0x00036e0000047ab9 */ /* 0x000fe40000000200 */
[----:B--2---:R-:W-:-:S05]  /*04b0*/  IMAD R16, R16, UR4, RZ ;  /* 0x0000000410107c24 */ /* 0x004fca000f8e02ff */
[----:B------:R-:W-:-:S04]  /*04c0*/  LOP3.LUT R16, R16, 0xffff, RZ, 0xc0, !PT ;  /* 0x0000ffff10107812 */ /* 0x000fc800078ec0ff */
[----:B------:R-:W-:-:S04]  /*04d0*/  PRMT R16, R16, 0x8880, RZ ;  /* 0x0000888010107816 */ /* 0x000fc800000000ff */
[----:B------:R-:W-:-:S04]  /*04e0*/  IABS R18, R16 ;  /* 0x0000001000127213 */ /* 0x000fc80000000000 */
[----:B------:R-:W2:Y:S08]  /*04f0*/  I2F.RP R24, R18 ;  /* 0x0000001200187306 */ /* 0x000eb00000209400 */
[----:B--2---:R-:W0:Y:S02]  /*0500*/  MUFU.RCP R24, R24 ;  /* 0x0000001800187308 */ /* 0x004e240000001000 */
[----:B0-----:R-:W-:-:S06]  /*0510*/  IADD3 R2, R24, 0xffffffe, RZ ;  /* 0x0ffffffe18027810 */ /* 0x001fcc0007ffe0ff */
[----:B------:R0:W1:Y:S01]  /*0520*/  F2I.FTZ.U32.TRUNC.NTZ R3, R2 ;  /* 0x0000000200037305 */ /* 0x000062000021f000 */
[----:B---3--:R-:W-:-:S04]  /*0530*/  LOP3.LUT R21, R21, 0xffff, RZ, 0xc0, !PT ;  /* 0x0000ffff15157812 */ /* 0x008fc800078ec0ff */
[----:B------:R-:W-:Y:S02]  /*0540*/  PRMT R23, R21, 0x8880, RZ ;  /* 0x0000888015177816 */ /* 0x000fe400000000ff */
[----:B------:R-:W-:Y:S01]  /*0550*/  IABS R21, R16 ;  /* 0x0000001000157213 */ /* 0x000fe20000000000 */
[----:B0-----:R-:W-:Y:S02]  /*0560*/  IMAD.MOV.U32 R2, RZ, RZ, RZ ;  /* 0x000000ffff027224 */ /* 0x001fe400078e00ff */
[----:B-1----:R-:W-:-:S04]  /*0570*/  IMAD.MOV R5, RZ, RZ, -R3 ;  /* 0x000000ffff057224 */ /* 0x002fc800078e0a03 */
[----:B------:R-:W-:Y:S01]  /*0580*/  IMAD R5, R5, R18, RZ ;  /* 0x0000001205057224 */ /* 0x000fe200078e02ff */
[----:B------:R-:W-:Y:S01]  /*0590*/  IABS R25, R23 ;  /* 0x0000001700197213 */ /* 0x000fe20000000000 */
[----:B------:R-:W-:Y:S02]  /*05a0*/  IMAD.MOV R21, RZ, RZ, -R21 ;  /* 0x000000ffff157224 */ /* 0x000fe400078e0a15 */
[----:B------:R-:W-:Y:S01]  /*05b0*/  IMAD.HI.U32 R4, R3, R5, R2 ;  /* 0x0000000503047227 */ /* 0x000fe200078e0002 */
[----:B----4-:R-:W-:-:S03]  /*05c0*/  LOP3.LUT R2, R22, 0xffff, RZ, 0xc0, !PT ;  /* 0x0000ffff16027812 */ /* 0x010fc600078ec0ff */
[----:B------:R-:W-:Y:S02]  /*05d0*/  IMAD.MOV.U32 R22, RZ, RZ, R21 ;  /* 0x000000ffff167224 */ /* 0x000fe400078e0015 */
[----:B------:R-:W-:-:S04]  /*05e0*/  IMAD.HI.U32 R27, R4, R25, RZ ;  /* 0x00000019041b7227 */ /* 0x000fc800078e00ff */
[----:B------:R-:W-:-:S05]  /*05f0*/  IMAD R25, R27, R22, R25 ;  /* 0x000000161b197224 */ /* 0x000fca00078e0219 */
[----:B------:R-:W-:Y:S02]  /*0600*/  ISETP.GT.U32.AND P4, PT, R18, R25, PT ;  /* 0x000000191200720c */ /* 0x000fe40003f84070 */
[----:B------:R-:W-:-:S04]  /*0610*/  PRMT R5, R2, 0x8880, RZ ;  /* 0x0000888002057816 */ /* 0x000fc800000000ff */
[----:B------:R-:W-:-:S05]  /*0620*/  IABS R3, R5 ;  /* 0x0000000500037213 */ /* 0x000fca0000000000 */
[----:B------:R-:W-:-:S04]  /*0630*/  IMAD.HI.U32 R21, R4, R3, RZ ;  /* 0x0000000304157227 */ /* 0x000fc800078e00ff */
[----:B------:R-:W-:Y:S02]  /*0640*/  @!P4 IMAD.IADD R25, R25, 0x1, -R18 ;  /* 0x000000011919c824 */ /* 0x000fe400078e0a12 */
[----:B------:R-:W-:-:S03]  /*0650*/  IMAD R3, R21, R22, R3 ;  /* 0x0000001615037224 */ /* 0x000fc600078e0203 */
[----:B------:R-:W-:Y:S02]  /*0660*/  ISETP.GE.U32.AND P5, PT, R25, R18, PT ;  /* 0x000000121900720c */ /* 0x000fe40003fa6070 */
[----:B------:R-:W-:Y:S02]  /*0670*/  LOP3.LUT R23, R23, R16, RZ, 0x3c, !PT ;  /* 0x0000001017177212 */ /* 0x000fe400078e3cff */
[----:B------:R-:W-:Y:S02]  /*0680*/  ISETP.GT.U32.AND P6, PT, R18, R3, PT ;  /* 0x000000031200720c */ /* 0x000fe40003fc4070 */
[----:B-----5:R-:W-:Y:S02]  /*0690*/  LOP3.LUT R19, R19, 0xffff, RZ, 0xc0, !PT ;  /* 0x0000ffff13137812 */ /* 0x020fe400078ec0ff */
[----:B------:R-:W-:Y:S02]  /*06a0*/  @!P4 IADD3 R27, R27, 0x1, RZ ;  /* 0x000000011b1bc810 */ /* 0x000fe40007ffe0ff */
[----:B------:R-:W-:-:S02]  /*06b0*/  ISETP.GE.AND P4, PT, R23, RZ, PT ;  /* 0x000000ff1700720c */ /* 0x000fc40003f86270 */
[----:B------:R-:W-:Y:S02]  /*06c0*/  PRMT R25, R19, 0x8880, RZ ;  /* 0x0000888013197816 */ /* 0x000fe400000000ff */
[----:B------:R-:W-:Y:S02]  /*06d0*/  @P5 IADD3 R27, R27, 0x1, RZ ;  /* 0x000000011b1b5810 */ /* 0x000fe40007ffe0ff */
[----:B------:R-:W-:Y:S02]  /*06e0*/  IABS R29, R25 ;  /* 0x00000019001d7213 */ /* 0x000fe40000000000 */
[----:B------:R-:W-:Y:S01]  /*06f0*/  LOP3.LUT R20, R20, 0xffff, RZ, 0xc0, !PT ;  /* 0x0000ffff14147812 */ /* 0x000fe200078ec0ff */
[----:B------:R-:W-:Y:S02]  /*0700*/  IMAD.MOV.U32 R19, RZ, RZ, R27 ;  /* 0x000000ffff137224 */ /* 0x000fe400078e001b */
[----:B------:R-:W-:Y:S01]  /*0710*/  @!P6 IMAD.IADD R3, R3, 0x1, -R18 ;  /* 0x000000010303e824 */ /* 0x000fe200078e0a12 */
[----:B------:R-:W-:Y:S01]  /*0720*/  PRMT R23, R20, 0x8880, RZ ;  /* 0x0000888014177816 */ /* 0x000fe200000000ff */
[----:B------:R-:W-:-:S04]  /*0730*/  IMAD.HI.U32 R27, R4, R29, RZ ;  /* 0x0000001d041b7227 */ /* 0x000fc800078e00ff */
[----:B------:R-:W-:Y:S01]  /*0740*/  @!P4 IMAD.MOV R19, RZ, RZ, -R19 ;  /* 0x000000ffff13c224 */ /* 0x000fe200078e0a13 */
[----:B------:R-:W-:Y:S01]  /*0750*/  @P0 IADD3 R2, P4, R17, UR13, RZ ;  /* 0x0000000d11020c10 */ /* 0x000fe2000ff9e0ff */
[----:B------:R-:W-:Y:S01]  /*0760*/  IMAD R17, R27, R22, R29 ;  /* 0x000000161b117224 */ /* 0x000fe200078e021d */
[----:B------:R-:W-:Y:S02]  /*0770*/  ISETP.GE.U32.AND P5, PT, R3, R18, PT ;  /* 0x000000120300720c */ /* 0x000fe40003fa6070 */
[----:B------:R-:W-:Y:S02]  /*0780*/  IABS R20, R23 ;  /* 0x0000001700147213 */ /* 0x000fe40000000000 */
[----:B------:R-:W-:Y:S02]  /*0790*/  @P0 IADD3.X R3, R14, UR8, RZ, P4, !PT ;  /* 0x000000080e030c10 */ /* 0x000fe4000a7fe4ff */
[----:B------:R-:W-:Y:S01]  /*07a0*/  LOP3.LUT R5, R5, R16, RZ, 0x3c, !PT ;  /* 0x0000001005057212 */ /* 0x000fe200078e3cff */
[----:B------:R-:W-:Y:S01]  /*07b0*/  IMAD.HI.U32 R29, R4, R20, RZ ;  /* 0x00000014041d7227 */ /* 0x000fe200078e00ff */
[----:B------:R-:W-:-:S02]  /*07c0*/  ISETP.GT.U32.AND P4, PT, R18, R17, PT ;  /* 0x000000111200720c */ /* 0x000fc40003f84070 */
[----:B------:R-:W-:Y:S02]  /*07d0*/  @!P6 IADD3 R21, R21, 0x1, RZ ;  /* 0x000000011515e810 */ /* 0x000fe40007ffe0ff */
[----:B------:R-:W-:Y:S01]  /*07e0*/  ISETP.GE.AND P6, PT, R5, RZ, PT ;  /* 0x000000ff0500720c */ /* 0x000fe20003fc6270 */
[----:B------:R-:W-:Y:S01]  /*07f0*/  IMAD R5, R29, R22, R20 ;  /* 0x000000161d057224 */ /* 0x000fe200078e0214 */
[----:B------:R-:W-:-:S04]  /*0800*/  @P5 IADD3 R21, R21, 0x1, RZ ;  /* 0x0000000115155810 */ /* 0x000fc80007ffe0ff */
[----:B------:R-:W-:-:S03]  /*0810*/  ISETP.GT.U32.AND P5, PT, R18, R5, PT ;  /* 0x000000051200720c */ /* 0x000fc60003fa4070 */
[----:B------:R-:W-:-:S04]  /*0820*/  @!P4 IMAD.IADD R17, R17, 0x1, -R18 ;  /* 0x000000011111c824 */ /* 0x000fc800078e0a12 */
[----:B------:R-:W-:Y:S01]  /*0830*/  @!P6 IMAD.MOV R21, RZ, RZ, -R21 ;  /* 0x000000ffff15e224 */ /* 0x000fe200078e0a15 */
[----:B------:R-:W-:-:S05]  /*0840*/  ISETP.GE.U32.AND P6, PT, R17, R18, PT ;  /* 0x000000121100720c */ /* 0x000fca0003fc6070 */
[----:B------:R-:W-:Y:S01]  /*0850*/  @!P5 IMAD.IADD R5, R5, 0x1, -R18 ;  /* 0x000000010505d824 */ /* 0x000fe200078e0a12 */
[----:B------:R-:W-:Y:S02]  /*0860*/  @!P4 IADD3 R27, R27, 0x1, RZ ;  /* 0x000000011b1bc810 */ /* 0x000fe40007ffe0ff */
[----:B------:R-:W-:Y:S02]  /*0870*/  LOP3.LUT R25, R25, R16, RZ, 0x3c, !PT ;  /* 0x0000001019197212 */ /* 0x000fe400078e3cff */
[----:B------:R-:W-:Y:S02]  /*0880*/  ISETP.GE.U32.AND P4, PT, R5, R18, PT ;  /* 0x000000120500720c */ /* 0x000fe40003f86070 */
[----:B------:R-:W-:Y:S02]  /*0890*/  LOP3.LUT R23, R23, R16, RZ, 0x3c, !PT ;  /* 0x0000001017177212 */ /* 0x000fe400078e3cff */
[----:B------:R-:W-:Y:S02]  /*08a0*/  @P6 IADD3 R27, R27, 0x1, RZ ;  /* 0x000000011b1b6810 */ /* 0x000fe40007ffe0ff */
[----:B------:R-:W-:-:S02]  /*08b0*/  @!P5 IADD3 R29, R29, 0x1, RZ ;  /* 0x000000011d1dd810 */ /* 0x000fc40007ffe0ff */
[----:B------:R-:W-:Y:S02]  /*08c0*/  ISETP.GE.AND P6, PT, R25, RZ, PT ;  /* 0x000000ff1900720c */ /* 0x000fe40003fc6270 */
[----:B------:R-:W-:-:S03]  /*08d0*/  ISETP.GE.AND P5, PT, R23, RZ, PT ;  /* 0x000000ff1700720c */ /* 0x000fc60003fa6270 */
[----:B------:R-:W-:Y:S02]  /*08e0*/  @P4 IADD3 R29, R29, 0x1, RZ ;  /* 0x000000011d1d4810 */ /* 0x000fe40007ffe0ff */
[----:B------:R-:W-:Y:S02]  /*08f0*/  ISETP.NE.AND P4, PT, R16, RZ, PT ;  /* 0x000000ff1000720c */ /* 0x000fe40003f85270 */
[----:B------:R-:W-:-:S04]  /*0900*/  LOP3.LUT R16, RZ, R16, RZ, 0x33, !PT ;  /* 0x00000010ff107212 */ /* 0x000fc800078e33ff */
[----:B------:R-:W-:Y:S01]  /*0910*/  @!P6 IMAD.MOV R27, RZ, RZ, -R27 ;  /* 0x000000ffff1be224 */ /* 0x000fe200078e0a1b */
[C---:B------:R-:W-:Y:S01]  /*0920*/  SEL R19, R16.reuse, R19, !P4 ;  /* 0x0000001310137207 */ /* 0x040fe20006000000 */
[----:B------:R-:W-:Y:S01]  /*0930*/  @!P5 IMAD.MOV R29, RZ, RZ, -R29 ;  /* 0x000000ffff1dd224 */ /* 0x000fe200078e0a1d */
[----:B------:R-:W-:Y:S02]  /*0940*/  @P1 IADD3 R4, P6, R15, UR13, RZ ;  /* 0x0000000d0f041c10 */ /* 0x000fe4000ffde0ff */
[C---:B------:R-:W-:Y:S01]  /*0950*/  SEL R21, R16.reuse, R21, !P4 ;  /* 0x0000001510157207 */ /* 0x040fe20006000000 */
[----:B------:R0:W-:Y:S01]  /*0960*/  @P0 STG.E.U8 [R2.64], R19 ;  /* 0x0000001302000986 */ /* 0x0001e2000c10110a */
[C---:B------:R-:W-:Y:S02]  /*0970*/  SEL R27, R16.reuse, R27, !P4 ;  /* 0x0000001b101b7207 */ /* 0x040fe40006000000 */
[----:B------:R-:W-:Y:S02]  /*0980*/  SEL R29, R16, R29, !P4 ;  /* 0x0000001d101d7207 */ /* 0x000fe40006000000 */
[----:B------:R-:W-:-:S02]  /*0990*/  @P2 IADD3 R14, P4, R9, UR13, RZ ;  /* 0x0000000d090e2c10 */ /* 0x000fc4000ff9e0ff */
[----:B------:R-:W-:Y:S01]  /*09a0*/  @P1 IADD3.X R5, R7, UR8, RZ, P6, !PT ;  /* 0x0000000807051c10 */ /* 0x000fe2000b7fe4ff */
[----:B------:R-:W-:Y:S01]  /*09b0*/  IMAD.MOV.U32 R7, RZ, RZ, c[0x0][0x0] ;  /* 0x00000000ff077624 */ /* 0x000fe200078e00ff */
[----:B------:R-:W-:Y:S02]  /*09c0*/  @P3 IADD3 R16, P0, R13, UR13, RZ ;  /* 0x0000000d0d103c10 */ /* 0x000fe4000ff1e0ff */
[----:B------:R-:W-:Y:S01]  /*09d0*/  @P2 IADD3.X R15, R8, UR8, RZ, P4, !PT ;  /* 0x00000008080f2c10 */ /* 0x000fe2000a7fe4ff */
[----:B------:R-:W-:Y:S01]  /*09e0*/  IMAD.WIDE.U32 R10, R7, 0x4, R10 ;  /* 0x00000004070a7825 */ /* 0x000fe200078e000a */
[----:B------:R-:W-:Y:S01]  /*09f0*/  @P3 IADD3.X R17, R12, UR8, RZ, P0, !PT ;  /* 0x000000080c113c10 */ /* 0x000fe200087fe4ff */
[----:B------:R0:W-:Y:S04]  /*0a00*/  @P1 STG.E.U8 [R4.64], R21 ;  /* 0x0000001504001986 */ /* 0x0001e8000c10110a */
[----:B------:R0:W-:Y:S01]  /*0a10*/  @P2 STG.E.U8 [R14.64], R27 ;  /* 0x0000001b0e002986 */ /* 0x0001e2000c10110a */
[----:B------:R-:W-:-:S02]  /*0a20*/  ISETP.GE.U32.AND P0, PT, R10, 0x10000, PT ;  /* 0x000100000a00780c */ /* 0x000fc40003f06070 */
[----:B------:R-:W-:Y:S01]  /*0a30*/  ISETP.LT.U32.AND P1, PT, R10, UR12, PT ;  /* 0x0000000c0a007c0c */ /* 0x000fe2000bf21070 */
[----:B------:R0:W-:Y:S01]  /*0a40*/  @P3 STG.E.U8 [R16.64], R29 ;  /* 0x0000001d10003986 */ /* 0x0001e2000c10110a */
[C---:B------:R-:W-:Y:S02]  /*0a50*/  ISETP.GE.U32.AND.EX P0, PT, R11.reuse, RZ, PT, P0 ;  /* 0x000000ff0b00720c */ /* 0x040fe40003f06100 */
[----:B------:R-:W-:-:S13]  /*0a60*/  ISETP.LT.AND.EX P1, PT, R11, UR5, PT, P1 ;  /* 0x000000050b007c0c */ /* 0x000fda000bf21310 */
[----:B0-----:R-:W-:Y:S05]  /*0a70*/  @!P0 BRA P1, `(.L_x_151) ;  /* 0xfffff76000008947 */ /* 0x001fea000083ffff */
[----:B------:R-:W-:Y:S05]  /*0a80*/  EXIT ;  /* 0x000000000000794d */ /* 0x000fea0003800000 */
.L_x_150:
[----:B------:R-:W0:Y:S02]  /*0a90*/  S2R R5, SR_TID.X ;  /* 0x0000000000057919 */ /* 0x000e240000002100 */
[----:B0-----:R-:W-:-:S05]  /*0aa0*/  IMAD.WIDE.U32 R2, R5, 0x4, RZ ;  /* 0x0000000405027825 */ /* 0x001fca00078e00ff */
[----:B------:R-:W-:-:S04]  /*0ab0*/  ISETP.GE.U32.AND P0, PT, R2, UR12, PT ;  /* 0x0000000c02007c0c */ /* 0x000fc8000bf06070 */
[----:B------:R-:W-:-:S04]  /*0ac0*/  ISETP.GE.AND.EX P0, PT, R3, UR5, PT, P0 ;  /* 0x0000000503007c0c */ /* 0x000fc8000bf06300 */
[----:B------:R-:W-:-:S13]  /*0ad0*/  ISETP.GT.U32.OR P0, PT, R5, 0x3fff, P0 ;  /* 0x00003fff0500780c */ /* 0x000fda0000704470 */
[----:B------:R-:W-:Y:S05]  /*0ae0*/  @P0 EXIT ;  /* 0x000000000000094d */ /* 0x000fea0003800000 */
[----:B------:R-:W-:Y:S01]  /*0af0*/  IMAD.MOV.U32 R0, RZ, RZ, RZ ;  /* 0x000000ffff007224 */ /* 0x000fe200078e00ff */
[----:B------:R-:W-:Y:S01]  /*0b00*/  ULDC.S8 UR4, c[0x0][0xdb8] ;  /* 0x00036e0000047ab9 */ /* 0x000fe20000000200 */
[----:B------:R-:W-:Y:S02]  /*0b10*/  IMAD.MOV.U32 R2, RZ, RZ, c[0x0][0xdb0] ;  /* 0x00036c00ff027624 */ /* 0x000fe400078e00ff */
[----:B------:R-:W-:-:S05]  /*0b20*/  IMAD.MOV.U32 R3, RZ, RZ, c[0x0][0xdb4] ;  /* 0x00036d00ff037624 */ /* 0x000fca00078e00ff */
.L_x_152:
[----:B------:R-:W2:Y:S01]  /*0b30*/  LDG.E.U8 R7, [R2.64] ;  /* 0x0000000a02077981 */ /* 0x000ea2000c1e1100 */
[C---:B------:R-:W-:Y:S01]  /*0b40*/  IMAD.SHL.U32 R6, R5.reuse, 0x4, RZ ;  /* 0x0000000405067824 */ /* 0x040fe200078e00ff */
[----:B------:R-:W-:-:S04]  /*0b50*/  SHF.L.U64.HI R4, R5, 0x2, R0 ;  /* 0x0000000205047819 */ /* 0x000fc80000010200 */
[----:B------:R-:W-:-:S04]  /*0b60*/  IADD3 R10, P0, R6, UR14, RZ ;  /* 0x0000000e060a7c10 */ /* 0x000fc8000ff1e0ff */
[----:B------:R-:W-:-:S05]  /*0b70*/  IADD3.X R11, R4, UR6, RZ, P0, !PT ;  /* 0x00000006040b7c10 */ /* 0x000fca00087fe4ff */
[----:B------:R-:W3:Y:S01]  /*0b80*/  LDG.E R10, [R10.64] ;  /* 0x0000000a0a0a7981 */ /* 0x000ee2000c1e1900 */
[----:B------:R-:W-:Y:S02]  /*0b90*/  IMAD.MOV.U32 R12, RZ, RZ, RZ ;  /* 0x000000ffff0c7224 */ /* 0x000fe400078e00ff */
[----:B--2---:R-:W-:-:S05]  /*0ba0*/  IMAD R7, R7, UR4, RZ ;  /* 0x0000000407077c24 */ /* 0x004fca000f8e02ff */
[----:B------:R-:W-:-:S04]  /*0bb0*/  LOP3.LUT R7, R7, 0xffff, RZ, 0xc0, !PT ;  /* 0x0000ffff07077812 */ /* 0x000fc800078ec0ff */
[----:B------:R-:W-:-:S04]  /*0bc0*/  PRMT R7, R7, 0x8880, RZ ;  /* 0x0000888007077816 */ /* 0x000fc800000000ff */
[-C--:B------:R-:W-:Y:S02]  /*0bd0*/  IABS R8, R7.reuse ;  /* 0x0000000700087213 */ /* 0x080fe40000000000 */
[----:B---3--:R-:W-:Y:S02]  /*0be0*/  PRMT R14, R10, 0x8880, RZ ;  /* 0x000088800a0e7816 */ /* 0x008fe400000000ff */
[----:B------:R-:W0:Y:S01]  /*0bf0*/  I2F.RP R9, R8 ;  /* 0x0000000800097306 */ /* 0x000e220000209400 */
[----:B------:R-:W-:-:S05]  /*0c00*/  IABS R15, R7 ;  /* 0x00000007000f7213 */ /* 0x000fca0000000000 */
[----:B------:R-:W-:Y:S02]  /*0c10*/  IMAD.MOV R22, RZ, RZ, -R15 ;  /* 0x000000ffff167224 */ /* 0x000fe400078e0a0f */
[----:B0-----:R-:W0:Y:S02]  /*0c20*/  MUFU.RCP R9, R9 ;  /* 0x0000000900097308 */ /* 0x001e240000001000 */
[----:B0-----:R-:W-:Y:S02]  /*0c30*/  IADD3 R13, R9, 0xffffffe, RZ ;  /* 0x0ffffffe090d7810 */ /* 0x001fe40007ffe0ff */
[----:B------:R-:W-:-:S04]  /*0c40*/  PRMT R9, R10, 0x7772, RZ ;  /* 0x000077720a097816 */ /* 0x000fc800000000ff */
[----:B------:R-:W0:Y:S01]  /*0c50*/  F2I.FTZ.U32.TRUNC.NTZ R13, R13 ;  /* 0x0000000d000d7305 */ /* 0x000e22000021f000 */
[----:B------:R-:W-:-:S04]  /*0c60*/  PRMT R16, R9, 0x8880, RZ ;  /* 0x0000888009107816 */ /* 0x000fc800000000ff */
[----:B------:R-:W-:Y:S02]  /*0c70*/  IABS R17, R16 ;  /* 0x0000001000117213 */ /* 0x000fe40000000000 */
[----:B------:R-:W-:Y:S01]  /*0c80*/  LOP3.LUT R16, R16, R7, RZ, 0x3c, !PT ;  /* 0x0000000710107212 */ /* 0x000fe200078e3cff */
[----:B0-----:R-:W-:-:S04]  /*0c90*/  IMAD.MOV R11, RZ, RZ, -R13 ;  /* 0x000000ffff0b7224 */ /* 0x001fc800078e0a0d */
[----:B------:R-:W-:-:S04]  /*0ca0*/  IMAD R11, R11, R8, RZ ;  /* 0x000000080b0b7224 */ /* 0x000fc800078e02ff */
[----:B------:R-:W-:Y:S01]  /*0cb0*/  IMAD.HI.U32 R12, R13, R11, R12 ;  /* 0x0000000b0d0c7227 */ /* 0x000fe200078e000c */
[----:B------:R-:W-:Y:S02]  /*0cc0*/  PRMT R11, R10, 0x7771, RZ ;  /* 0x000077710a0b7816 */ /* 0x000fe400000000ff */
[----:B------:R-:W-:Y:S02]  /*0cd0*/  IABS R13, R14 ;  /* 0x0000000e000d7213 */ /* 0x000fe40000000000 */
[----:B------:R-:W-:Y:S01]  /*0ce0*/  PRMT R18, R11, 0x8880, RZ ;  /* 0x000088800b127816 */ /* 0x000fe200000000ff */
[----:B------:R-:W-:Y:S01]  /*0cf0*/  IMAD.HI.U32 R9, R12, R17, RZ ;  /* 0x000000110c097227 */ /* 0x000fe200078e00ff */
[----:B------:R-:W-:Y:S02]  /*0d00*/  PRMT R10, R10, 0x7773, RZ ;  /* 0x000077730a0a7816 */ /* 0x000fe400000000ff */
[----:B------:R-:W-:Y:S01]  /*0d10*/  IABS R15, R18 ;  /* 0x00000012000f7213 */ /* 0x000fe20000000000 */
[----:B------:R-:W-:Y:S01]  /*0d20*/  IMAD.HI.U32 R11, R12, R13, RZ ;  /* 0x0000000d0c0b7227 */ /* 0x000fe200078e00ff */
[----:B------:R-:W-:-:S02]  /*0d30*/  PRMT R20, R10, 0x8880, RZ ;  /* 0x000088800a147816 */ /* 0x000fc400000000ff */
[----:B------:R-:W-:Y:S01]  /*0d40*/  LOP3.LUT R14, R14, R7, RZ, 0x3c, !PT ;  /* 0x000000070e0e7212 */ /* 0x000fe200078e3cff */
[----:B------:R-:W-:Y:S01]  /*0d50*/  IMAD R13, R11, R22, R13 ;  /* 0x000000160b0d7224 */ /* 0x000fe200078e020d */
[----:B------:R-:W-:Y:S01]  /*0d60*/  IABS R19, R20 ;  /* 0x0000001400137213 */ /* 0x000fe20000000000 */
[----:B------:R-:W-:Y:S01]  /*0d70*/  IMAD.HI.U32 R10, R12, R15, RZ ;  /* 0x0000000f0c0a7227 */ /* 0x000fe200078e00ff */
[----:B------:R-:W-:Y:S02]  /*0d80*/  LOP3.LUT R18, R18, R7, RZ, 0x3c, !PT ;  /* 0x0000000712127212 */ /* 0x000fe400078e3cff */
[----:B------:R-:W-:Y:S01]  /*0d90*/  ISETP.GT.U32.AND P4, PT, R8, R13, PT ;  /* 0x0000000d0800720c */ /* 0x000fe20003f84070 */
[-C--:B------:R-:W-:Y:S01]  /*0da0*/  IMAD R15, R10, R22.reuse, R15 ;  /* 0x000000160a0f7224 */ /* 0x080fe200078e020f */
[----:B------:R-:W-:Y:S01]  /*0db0*/  LOP3.LUT R20, R20, R7, RZ, 0x3c, !PT ;  /* 0x0000000714147212 */ /* 0x000fe200078e3cff */
[----:B------:R-:W-:Y:S02]  /*0dc0*/  IMAD R17, R9, R22, R17 ;  /* 0x0000001609117224 */ /* 0x000fe400078e0211 */
[----:B------:R-:W-:Y:S01]  /*0dd0*/  IMAD.HI.U32 R12, R12, R19, RZ ;  /* 0x000000130c0c7227 */ /* 0x000fe200078e00ff */
[----:B------:R-:W-:-:S02]  /*0de0*/  ISETP.GT.U32.AND P6, PT, R8, R15, PT ;  /* 0x0000000f0800720c */ /* 0x000fc40003fc4070 */
[----:B------:R-:W-:Y:S01]  /*0df0*/  ISETP.GT.U32.AND P0, PT, R8, R17, PT ;  /* 0x000000110800720c */ /* 0x000fe20003f04070 */
[----:B------:R-:W-:-:S04]  /*0e00*/  IMAD R19, R12, R22, R19 ;  /* 0x000000160c137224 */ /* 0x000fc800078e0213 */
[--C-:B------:R-:W-:Y:S01]  /*0e10*/  @!P4 IMAD.IADD R13, R13, 0x1, -R8.reuse ;  /* 0x000000010d0dc824 */ /* 0x100fe200078e0a08 */
[----:B------:R-:W-:Y:S02]  /*0e20*/  ISETP.GT.U32.AND P1, PT, R8, R19, PT ;  /* 0x000000130800720c */ /* 0x000fe40003f24070 */
[----:B------:R-:W-:Y:S02]  /*0e30*/  @!P4 IADD3 R11, R11, 0x1, RZ ;  /* 0x000000010b0bc810 */ /* 0x000fe40007ffe0ff */
[-C--:B------:R-:W-:Y:S01]  /*0e40*/  ISETP.GE.U32.AND P5, PT, R13, R8.reuse, PT ;  /* 0x000000080d00720c */ /* 0x080fe20003fa6070 */
[--C-:B------:R-:W-:Y:S01]  /*0e50*/  @!P6 IMAD.IADD R15, R15, 0x1, -R8.reuse ;  /* 0x000000010f0fe824 */ /* 0x100fe200078e0a08 */
[----:B------:R-:W-:Y:S01]  /*0e60*/  @!P6 IADD3 R10, R10, 0x1, RZ ;  /* 0x000000010a0ae810 */ /* 0x000fe20007ffe0ff */
[----:B------:R-:W-:Y:S01]  /*0e70*/  @!P0 IMAD.IADD R17, R17, 0x1, -R8 ;  /* 0x0000000111118824 */ /* 0x000fe200078e0a08 */
[----:B------:R-:W-:Y:S02]  /*0e80*/  ISETP.GE.AND P4, PT, R14, RZ, PT ;  /* 0x000000ff0e00720c */ /* 0x000fe40003f86270 */
[----:B------:R-:W-:-:S02]  /*0e90*/  ISETP.GE.U32.AND P2, PT, R15, R8, PT ;  /* 0x000000080f00720c */ /* 0x000fc40003f46070 */
[-C--:B------:R-:W-:Y:S01]  /*0ea0*/  ISETP.GE.U32.AND P3, PT, R17, R8.reuse, PT ;  /* 0x000000081100720c */ /* 0x080fe20003f66070 */
[----:B------:R-:W-:Y:S01]  /*0eb0*/  @!P1 IMAD.IADD R19, R19, 0x1, -R8 ;  /* 0x0000000113139824 */ /* 0x000fe200078e0a08 */
[----:B------:R-:W-:Y:S02]  /*0ec0*/  @!P0 IADD3 R9, R9, 0x1, RZ ;  /* 0x0000000109098810 */ /* 0x000fe40007ffe0ff */
[----:B------:R-:W-:Y:S02]  /*0ed0*/  ISETP.GE.AND P0, PT, R20, RZ, PT ;  /* 0x000000ff1400720c */ /* 0x000fe40003f06270 */
[----:B------:R-:W-:Y:S02]  /*0ee0*/  @P5 IADD3 R11, R11, 0x1, RZ ;  /* 0x000000010b0b5810 */ /* 0x000fe40007ffe0ff */
[----:B------:R-:W-:Y:S02]  /*0ef0*/  ISETP.GE.AND P5, PT, R18, RZ, PT ;  /* 0x000000ff1200720c */ /* 0x000fe40003fa6270 */
[----:B------:R-:W-:Y:S01]  /*0f00*/  ISETP.GE.U32.AND P6, PT, R19, R8, PT ;  /* 0x000000081300720c */ /* 0x000fe20003fc6070 */
[----:B------:R-:W-:Y:S01]  /*0f10*/  @!P4 IMAD.MOV R11, RZ, RZ, -R11 ;  /* 0x000000ffff0bc224 */ /* 0x000fe200078e0a0b */
[----:B------:R-:W-:-:S02]  /*0f20*/  @P2 IADD3 R10, R10, 0x1, RZ ;  /* 0x000000010a0a2810 */ /* 0x000fc40007ffe0ff */
[----:B------:R-:W-:Y:S02]  /*0f30*/  ISETP.GE.AND P2, PT, R16, RZ, PT ;  /* 0x000000ff1000720c */ /* 0x000fe40003f46270 */
[----:B------:R-:W-:Y:S02]  /*0f40*/  @P3 IADD3 R9, R9, 0x1, RZ ;  /* 0x0000000109093810 */ /* 0x000fe40007ffe0ff */
[----:B------:R-:W-:Y:S02]  /*0f50*/  @!P1 IADD3 R12, R12, 0x1, RZ ;  /* 0x000000010c0c9810 */ /* 0x000fe40007ffe0ff */
[----:B------:R-:W-:Y:S01]  /*0f60*/  ISETP.NE.AND P3, PT, R7, RZ, PT ;  /* 0x000000ff0700720c */ /* 0x000fe20003f65270 */
[----:B------:R-:W-:Y:S01]  /*0f70*/  @!P5 IMAD.MOV R10, RZ, RZ, -R10 ;  /* 0x000000ffff0ad224 */ /* 0x000fe200078e0a0a */
[----:B------:R-:W-:Y:S02]  /*0f80*/  LOP3.LUT R8, RZ, R7, RZ, 0x33, !PT ;  /* 0x00000007ff087212 */ /* 0x000fe400078e33ff */
[----:B------:R-:W-:-:S02]  /*0f90*/  @P6 IADD3 R12, R12, 0x1, RZ ;  /* 0x000000010c0c6810 */ /* 0x000fc40007ffe0ff */
[C---:B------:R-:W-:Y:S01]  /*0fa0*/  SEL R7, R8.reuse, R11, !P3 ;  /* 0x0000000b08077207 */ /* 0x040fe20005800000 */
[----:B------:R-:W-:Y:S01]  /*0fb0*/  @!P2 IMAD.MOV R9, RZ, RZ, -R9 ;  /* 0x000000ffff09a224 */ /* 0x000fe200078e0a09 */
[----:B------:R-:W-:Y:S01]  /*0fc0*/  SEL R10, R8, R10, !P3 ;  /* 0x0000000a080a7207 */ /* 0x000fe20005800000 */
[----:B------:R-:W-:Y:S01]  /*0fd0*/  @!P0 IMAD.MOV R12, RZ, RZ, -R12 ;  /* 0x000000ffff0c8224 */ /* 0x000fe200078e0a0c */
[----:B------:R-:W-:Y:S02]  /*0fe0*/  IADD3 R6, P0, R6, UR13, RZ ;  /* 0x0000000d06067c10 */ /* 0x000fe4000ff1e0ff */
[----:B------:R-:W-:Y:S02]  /*0ff0*/  SEL R14, R8, R9, !P3 ;  /* 0x00000009080e7207 */ /* 0x000fe40005800000 */
[----:B------:R-:W-:Y:S02]  /*1000*/  PRMT R7, R10, 0x7604, R7 ;  /* 0x000076040a077816 */ /* 0x000fe40000000007 */
[----:B------:R-:W-:-:S02]  /*1010*/  SEL R8, R8, R12, !P3 ;  /* 0x0000000c08087207 */ /* 0x000fc40005800000 */
[----:B------:R-:W-:Y:S02]  /*1020*/  PRMT R9, R14, 0x7054, R7 ;  /* 0x000070540e097816 */ /* 0x000fe40000000007 */
[----:B------:R-:W-:Y:S02]  /*1030*/  IADD3.X R7, R4, UR8, RZ, P0, !PT ;  /* 0x0000000804077c10 */ /* 0x000fe400087fe4ff */
[----:B------:R-:W-:Y:S02]  /*1040*/  IADD3 R5, P0, R5, c[0x0][0x0], RZ ;  /* 0x0000000005057a10 */ /* 0x000fe40007f1e0ff */
[----:B------:R-:W-:Y:S02]  /*1050*/  PRMT R9, R8, 0x654, R9 ;  /* 0x0000065408097816 */ /* 0x000fe40000000009 */
[C---:B------:R-:W-:Y:S01]  /*1060*/  ISETP.LT.U32.AND P1, PT, R5.reuse, 0x4000, PT ;  /* 0x000040000500780c */ /* 0x040fe20003f21070 */
[----:B------:R-:W-:Y:S02]  /*1070*/  IMAD.SHL.U32 R4, R5, 0x4, RZ ;  /* 0x0000000405047824 */ /* 0x000fe400078e00ff */
[----:B------:R-:W-:Y:S01]  /*1080*/  IMAD.X R0, RZ, RZ, R0, P0 ;  /* 0x000000ffff007224 */ /* 0x000fe200000e0600 */
[----:B------:R0:W-:Y:S02]  /*1090*/  STG.E [R6.64], R9 ;  /* 0x0000000906007986 */ /* 0x0001e4000c10190a */
[----:B------:R-:W-:-:S02]  /*10a0*/  ISETP.GE.U32.AND P0, PT, R4, UR12, PT ;  /* 0x0000000c04007c0c */ /* 0x000fc4000bf06070 */
[----:B------:R-:W-:Y:S02]  /*10b0*/  SHF.L.U64.HI R4, R5, 0x2, R0 ;  /* 0x0000000205047819 */ /* 0x000fe40000010200 */
[----:B------:R-:W-:Y:S02]  /*10c0*/  ISETP.LT.U32.AND.EX P1, PT, R0, RZ, PT, P1 ;  /* 0x000000ff0000720c */ /* 0x000fe40003f21110 */
[----:B------:R-:W-:-:S13]  /*10d0*/  ISETP.GE.AND.EX P0, PT, R4, UR5, PT, P0 ;  /* 0x0000000504007c0c */ /* 0x000fda000bf06300 */
[----:B0-----:R-:W-:Y:S05]  /*10e0*/  @!P0 BRA P1, `(.L_x_152) ;  /* 0xfffffa4000008947 */ /* 0x001fea000083ffff */
[----:B------:R-:W-:Y:S05]  /*10f0*/  EXIT ;  /* 0x000000000000794d */ /* 0x000fea0003800000 */
.L_x_153:
        /* <DEDUP_REMOVED lines=16> */
.L_x_522:


//--------------------- .text._ZN2at6native63_GLOBAL__N__862fb238_30_ForeachBinaryOpScalarTensor_cu_64fe0ca525multi_tensor_apply_kernelINS1_18TensorListMetadataILi2EEENS1_27BinaryOpScalarTensorFunctorIhLi2ELi1ELi1EEEJSt7dividesIhEPhhEEEvT_T0_DpT1_ --------------------------
	.section	.text._ZN2at6native63_GLOBAL__N__862fb238_30_ForeachBinaryOpScalarTensor_cu_64fe0ca525multi_tensor_apply_kernelINS1_18TensorListMetadataILi2EEENS1_27BinaryOpScalarTensorFunctorIhLi2ELi1ELi1EEEJSt7dividesIhEPhhEEEvT_T0_DpT1_,"ax",@progbits
	.sectioninfo	@"SHI_REGISTERS=32"
	.align	128
.text._ZN2at6native63_GLOBAL__N__862fb238_30_ForeachBinaryOpScalarTensor_cu_64fe0ca525multi_tensor_apply_kernelINS1_18TensorListMetadataILi2EEENS1_27BinaryOpScalarTensorFunctorIhLi2ELi1ELi1EEEJSt7dividesIhEPhhEEEvT_T0_DpT1_:
        .type           _ZN2at6native63_GLOBAL__N__862fb238_30_ForeachBinaryOpScalarTensor_cu_64fe0ca525multi_tensor_apply_kernelINS1_18TensorListMetadataILi2EEENS1_27BinaryOpScalarTensorFunctorIhLi2ELi1ELi1EEEJSt7dividesIhEPhhEEEvT_T0_DpT1_,@function
        .size           _ZN2at6native63_GLOBAL__N__862fb238_30_ForeachBinaryOpScalarTensor_cu_64fe0ca525multi_tensor_apply_kernelINS1_18TensorListMetadataILi2EEENS1_27BinaryOpScalarTensorFunctorIhLi2ELi1ELi1EEEJSt7dividesIhEPhhEEEvT_T0_DpT1_,(.L_x_523 - _ZN2at6native63_GLOBAL__N__862fb238_30_ForeachBinaryOpScalarTensor_cu_64fe0ca525multi_tensor_apply_kernelINS1_18TensorListMetadataILi2EEENS1_27BinaryOpScalarTensorFunctorIhLi2ELi1ELi1EEEJSt7dividesIhEPhhEEEvT_T0_DpT1_)
        .other          _ZN2at6native63_GLOBAL__N__862fb238_30_ForeachBinaryOpScalarTensor_cu_64fe0ca525multi_tensor_apply_kernelINS1_18TensorListMetadataILi2EEENS1_27BinaryOpScalarTensorFunctorIhLi2ELi1ELi1EEEJSt7dividesIhEPhhEEEvT_T0_DpT1_,@"STO_CUDA_ENTRY STV_DEFAULT"
_ZN2at6native63_GLOBAL__N__862fb238_30_ForeachBinaryOpScalarTensor_cu_64fe0ca525multi_tensor_apply_kernelINS1_18TensorListMetadataILi2EEENS1_27BinaryOpScalarTensorFunctorIhLi2ELi1ELi1EEEJSt7dividesIhEPhhEEEvT_T0_DpT1_:
[----:B------:R-:W-:Y:S02]  /*0000*/  IMAD.MOV.U32 R1, RZ, RZ, c[0x0][0x28] ;  /* 0x00000a00ff017624 */ /* 0x000fe400078e00ff */
[----:B------:R-:W0:Y:S01]  /*0010*/  S2R R3, SR_CTAID.X ;  /* 0x0000000000037919 */ /* 0x000e220000002500 */
[----:B------:R-:W-:Y:S01]  /*0020*/  IMAD.MOV.U32 R2, RZ, RZ, 0x4 ;  /* 0x00000004ff027424 */ /* 0x000fe200078e00ff */
[----:B------:R-:W-:Y:S02]  /*0030*/  ULDC.64 UR6, c[0x0][0x118] ;  /* 0x0000460000067ab9 */ /* 0x000fe40000000a00 */
[----:B------:R-:W-:Y:S01]  /*0040*/  ULDC.U8 UR5, c[0x0][0xdb8] ;  /* 0x00036e0000057ab9 */ /* 0x000fe20000000000 */
[----:B0-----:R-:W0:Y:S01]  /*0050*/  LDC.U8 R0, c[0x0][R3+0x760] ;  /* 0x0001d80003007b82 */ /* 0x001e220000000000 */
[----:B------:R-:W-:-:S07]  /*0060*/  IMAD R13, R3, R2, c[0x2][0x0] ;  /* 0x00800000030d7624 */ /* 0x000fce00078e0202 */
        /* <DEDUP_REMOVED lines=22> */
.L_x_155:
[----:B0-----:R-:W-:Y:S01]  /*01d0*/  IADD3 R11, P0, R7, R9, RZ ;  /* 0x00000009070b7210 */ /* 0x001fe20007f1e0ff */
[----:B------:R-:W-:Y:S01]  /*01e0*/  IMAD.MOV.U32 R24, RZ, RZ, c[0x0][0xdb0] ;  /* 0x00036c00ff187624 */ /* 0x000fe200078e00ff */
[----:B------:R-:W-:Y:S01]  /*01f0*/  PRMT R23, RZ, 0x7610, R23 ;  /* 0x00007610ff177816 */ /* 0x000fe20000000017 */
[----:B------:R-:W-:Y:S01]  /*0200*/  IMAD.MOV.U32 R25, RZ, RZ, c[0x0][0xdb4] ;  /* 0x00036d00ff197624 */ /* 0x000fe200078e00ff */
[C---:B------:R-:W-:Y:S01]  /*0210*/  ISETP.GE.U32.AND P1, PT, R11.reuse, 0x10000, PT ;  /* 0x000100000b00780c */ /* 0x040fe20003f26070 */
[----:B------:R-:W-:Y:S01]  /*0220*/  IMAD.X R12, RZ, RZ, R10, P0 ;  /* 0x000000ffff0c7224 */ /* 0x000fe200000e060a */
[----:B------:R-:W-:Y:S01]  /*0230*/  ISETP.LT.U32.AND P0, PT, R11, R3, PT ;  /* 0x000000030b00720c */ /* 0x000fe20003f01070 */
[C---:B------:R-:W-:Y:S01]  /*0240*/  IMAD R16, R8.reuse, 0x3, RZ ;  /* 0x0000000308107824 */ /* 0x040fe200078e02ff */
[----:B------:R-:W-:Y:S01]  /*0250*/  LEA R15, P5, R8, R11, 0x1 ;  /* 0x0000000b080f7211 */ /* 0x000fe200078a08ff */
[----:B------:R0:W2:Y:S01]  /*0260*/  LDG.E.U8 R24, [R24.64] ;  /* 0x0000000618187981 */ /* 0x0000a2000c1e1100 */
[----:B------:R-:W-:-:S02]  /*0270*/  ISETP.GE.U32.AND.EX P1, PT, R12, RZ, PT, P1 ;  /* 0x000000ff0c00720c */ /* 0x000fc40003f26110 */
[----:B------:R-:W-:Y:S01]  /*0280*/  IADD3 R13, P3, R11, c[0x0][0x0], RZ ;  /* 0x000000000b0d7a10 */ /* 0x000fe20007f7e0ff */
[--C-:B------:R-:W-:Y:S01]  /*0290*/  IMAD.X R17, RZ, RZ, R12.reuse, P5 ;  /* 0x000000ffff117224 */ /* 0x100fe200028e060c */
[----:B------:R-:W-:Y:S02]  /*02a0*/  ISETP.LT.AND.EX P1, PT, R12, R6, !P1, P0 ;  /* 0x000000060c00720c */ /* 0x000fe40004f21300 */
[C---:B------:R-:W-:Y:S01]  /*02b0*/  ISETP.GE.U32.AND P2, PT, R13.reuse, 0x10000, PT ;  /* 0x000100000d00780c */ /* 0x040fe20003f46070 */
[----:B------:R-:W-:Y:S01]  /*02c0*/  IMAD.X R14, RZ, RZ, R12, P3 ;  /* 0x000000ffff0e7224 */ /* 0x000fe200018e060c */
[----:B------:R-:W-:Y:S02]  /*02d0*/  ISETP.LT.U32.AND P3, PT, R13, R3, PT ;  /* 0x000000030d00720c */ /* 0x000fe40003f61070 */
[----:B------:R-:W-:Y:S02]  /*02e0*/  IADD3 R16, P4, R16, R11, RZ ;  /* 0x0000000b10107210 */ /* 0x000fe40007f9e0ff */
[----:B------:R-:W-:-:S02]  /*02f0*/  ISETP.GE.U32.AND.EX P0, PT, R14, RZ, PT, P2 ;  /* 0x000000ff0e00720c */ /* 0x000fc40003f06120 */
[----:B------:R-:W-:Y:S01]  /*0300*/  ISETP.GE.U32.AND P2, PT, R15, 0x10000, PT ;  /* 0x000100000f00780c */ /* 0x000fe20003f46070 */
[----:B------:R-:W-:Y:S01]  /*0310*/  IMAD.X R18, RZ, RZ, R12, P4 ;  /* 0x000000ffff127224 */ /* 0x000fe200020e060c */
[----:B------:R-:W-:Y:S02]  /*0320*/  ISETP.LT.AND.EX P0, PT, R14, R6, !P0, P3 ;  /* 0x000000060e00720c */ /* 0x000fe40004701330 */
[----:B------:R-:W-:Y:S02]  /*0330*/  @P1 IADD3 R26, P5, R11, R0, RZ ;  /* 0x000000000b1a1210 */ /* 0x000fe40007fbe0ff */
[----:B------:R-:W-:Y:S02]  /*0340*/  ISETP.LT.U32.AND P3, PT, R15, R3, PT ;  /* 0x000000030f00720c */ /* 0x000fe40003f61070 */
[----:B------:R-:W-:Y:S01]  /*0350*/  ISETP.GE.U32.AND.EX P6, PT, R17, RZ, PT, P2 ;  /* 0x000000ff1100720c */ /* 0x000fe20003fc6120 */
[----:B------:R-:W-:Y:S01]  /*0360*/  @P1 IMAD.X R27, R12, 0x1, R4, P5 ;  /* 0x000000010c1b1824 */ /* 0x000fe200028e0604 */
[----:B------:R-:W-:-:S02]  /*0370*/  ISETP.GE.U32.AND P2, PT, R16, 0x10000, PT ;  /* 0x000100001000780c */ /* 0x000fc40003f46070 */
[----:B------:R-:W-:Y:S02]  /*0380*/  ISETP.LT.AND.EX P3, PT, R17, R6, !P6, P3 ;  /* 0x000000061100720c */ /* 0x000fe40007761330 */
[----:B------:R1:W3:Y:S01]  /*0390*/  @P1 LDG.E.U8 R23, [R26.64] ;  /* 0x000000061a171981 */ /* 0x0002e2000c1e1100 */
[----:B------:R-:W-:Y:S02]  /*03a0*/  ISETP.LT.U32.AND P4, PT, R16, R3, PT ;  /* 0x000000031000720c */ /* 0x000fe40003f81070 */
[C---:B------:R-:W-:Y:S02]  /*03b0*/  ISETP.GE.U32.AND.EX P2, PT, R18.reuse, RZ, PT, P2 ;  /* 0x000000ff1200720c */ /* 0x040fe40003f46120 */
[----:B------:R-:W-:Y:S02]  /*03c0*/  @P0 IADD3 R20, P5, R13, R0, RZ ;  /* 0x000000000d140210 */ /* 0x000fe40007fbe0ff */
[----:B------:R-:W-:Y:S02]  /*03d0*/  ISETP.LT.AND.EX P2, PT, R18, R6, !P2, P4 ;  /* 0x000000061200720c */ /* 0x000fe40005741340 */
[----:B------:R-:W-:Y:S01]  /*03e0*/  PRMT R22, RZ, 0x7610, R22 ;  /* 0x00007610ff167816 */ /* 0x000fe20000000016 */
[----:B------:R-:W-:Y:S01]  /*03f0*/  @P0 IMAD.X R21, R14, 0x1, R4, P5 ;  /* 0x000000010e150824 */ /* 0x000fe200028e0604 */
[----:B-1----:R-:W-:Y:S01]  /*0400*/  @P3 IADD3 R26, P4, R15, R0, RZ ;  /* 0x000000000f1a3210 */ /* 0x002fe20007f9e0ff */
[----:B------:R-:W-:-:S03]  /*0410*/  UPRMT UR4, UR5, 0x9910, URZ ;  /* 0x0000991005047896 */ /* 0x000fc6000800003f */
[----:B------:R1:W5:Y:S01]  /*0420*/  @P0 LDG.E.U8 R22, [R20.64] ;  /* 0x0000000614160981 */ /* 0x000362000c1e1100 */
[----:B------:R-:W-:Y:S01]  /*0430*/  @P3 IMAD.X R27, R17, 0x1, R4, P4 ;  /* 0x00000001111b3824 */ /* 0x000fe200020e0604 */
[----:B0-----:R-:W-:Y:S02]  /*0440*/  PRMT R25, RZ, 0x7610, R25 ;  /* 0x00007610ff197816 */ /* 0x001fe40000000019 */
[----:B------:R-:W-:-:S04]  /*0450*/  PRMT R19, RZ, 0x7610, R19 ;  /* 0x00007610ff137816 */ /* 0x000fc80000000013 */
[----:B------:R0:W5:Y:S01]  /*0460*/  @P3 LDG.E.U8 R25, [R26.64] ;  /* 0x000000061a193981 */ /* 0x000162000c1e1100 */
[----:B-1----:R-:W-:-:S05]  /*0470*/  @P2 IADD3 R20, P4, R16, R0, RZ ;  /* 0x0000000010142210 */ /* 0x002fca0007f9e0ff */
[----:B------:R-:W-:-:S05]  /*0480*/  @P2 IMAD.X R21, R18, 0x1, R4, P4 ;  /* 0x0000000112152824 */ /* 0x000fca00020e0604 */
[----:B------:R1:W5:Y:S02]  /*0490*/  @P2 LDG.E.U8 R19, [R20.64] ;  /* 0x0000000614132981 */ /* 0x000364000c1e1100 */
[----:B-1----:R-:W-:Y:S01]  /*04a0*/  MOV R21, 0x4f0 ;  /* 0x000004f000157802 */ /* 0x002fe20000000f00 */
[----:B--2---:R-:W-:-:S05]  /*04b0*/  IMAD R24, R24, UR4, RZ ;  /* 0x0000000418187c24 */ /* 0x004fca000f8e02ff */
[----:B0-----:R-:W-:Y:S02]  /*04c0*/  LOP3.LUT R26, R24, 0xff, RZ, 0xc0, !PT ;  /* 0x000000ff181a7812 */ /* 0x001fe400078ec0ff */
[----:B---3--:R-:W-:Y:S02]  /*04d0*/  LOP3.LUT R23, R23, 0xff, RZ, 0xc0, !PT ;  /* 0x000000ff17177812 */ /* 0x008fe400078ec0ff */
[----:B-----5:R-:W-:Y:S05]  /*04e0*/  CALL.REL.NOINC `($__internal_4_$__cuda_sm20_div_u16) ;  /* 0x0000058000007944 */ /* 0x020fea0003c00000 */
[----:B------:R-:W-:Y:S01]  /*04f0*/  IMAD.MOV.U32 R20, RZ, RZ, R23 ;  /* 0x000000ffff147224 */ /* 0x000fe200078e0017 */
[----:B------:R-:W-:Y:S02]  /*0500*/  LOP3.LUT R23, R22, 0xff, RZ, 0xc0, !PT ;  /* 0x000000ff16177812 */ /* 0x000fe400078ec0ff */
[----:B------:R-:W-:Y:S02]  /*0510*/  MOV R21, 0x530 ;  /* 0x0000053000157802 */ /* 0x000fe40000000f00 */
[----:B------:R-:W-:Y:S05]  /*0520*/  CALL.REL.NOINC `($__internal_4_$__cuda_sm20_div_u16) ;  /* 0x0000054000007944 */ /* 0x000fea0003c00000 */
[----:B------:R-:W-:Y:S01]  /*0530*/  IMAD.MOV.U32 R22, RZ, RZ, R23 ;  /* 0x000000ffff167224 */ /* 0x000fe200078e0017 */
[----:B------:R-:W-:Y:S02]  /*0540*/  LOP3.LUT R23, R25, 0xff, RZ, 0xc0, !PT ;  /* 0x000000ff19177812 */ /* 0x000fe400078ec0ff */
[----:B------:R-:W-:Y:S02]  /*0550*/  MOV R21, 0x570 ;  /* 0x0000057000157802 */ /* 0x000fe40000000f00 */
[----:B------:R-:W-:Y:S05]  /*0560*/  CALL.REL.NOINC `($__internal_4_$__cuda_sm20_div_u16) ;  /* 0x0000050000007944 */ /* 0x000fea0003c00000 */
[----:B------:R-:W-:Y:S01]  /*0570*/  IMAD.MOV.U32 R25, RZ, RZ, R23 ;  /* 0x000000ffff197224 */ /* 0x000fe200078e0017 */
[----:B------:R-:W-:Y:S02]  /*0580*/  LOP3.LUT R23, R19, 0xff, RZ, 0xc0, !PT ;  /* 0x000000ff13177812 */ /* 0x000fe400078ec0ff */
[----:B------:R-:W-:-:S02]  /*0590*/  MOV R21, 0x5b0 ;  /* 0x000005b000157802 */ /* 0x000fc40000000f00 */
[----:B------:R-:W-:Y:S05]  /*05a0*/  CALL.REL.NOINC `($__internal_4_$__cuda_sm20_div_u16) ;  /* 0x000004c000007944 */ /* 0x000fea0003c00000 */
[-C--:B------:R-:W-:Y:S01]  /*05b0*/  @P1 IADD3 R26, P5, R11, R2.reuse, RZ ;  /* 0x000000020b1a1210 */ /* 0x080fe20007fbe0ff */
[----:B------:R-:W-:Y:S01]  /*05c0*/  IMAD.MOV.U32 R11, RZ, RZ, R10 ;  /* 0x000000ffff0b7224 */ /* 0x000fe200078e000a */
[-C--:B------:R-:W-:Y:S01]  /*05d0*/  @P0 IADD3 R28, P4, R13, R2.reuse, RZ ;  /* 0x000000020d1c0210 */ /* 0x080fe20007f9e0ff */
[----:B------:R-:W-:Y:S01]  /*05e0*/  IMAD.MOV.U32 R10, RZ, RZ, R9 ;  /* 0x000000ffff0a7224 */ /* 0x000fe200078e0009 */
[-C--:B------:R-:W-:Y:S01]  /*05f0*/  @P2 IADD3 R16, P6, R16, R2.reuse, RZ ;  /* 0x0000000210102210 */ /* 0x080fe20007fde0ff */
[----:B------:R-:W-:Y:S01]  /*0600*/  @P1 IMAD.X R27, R12, 0x1, R5, P5 ;  /* 0x000000010c1b1824 */ /* 0x000fe200028e0605 */
[----:B------:R-:W-:Y:S01]  /*0610*/  @P3 IADD3 R12, P5, R15, R2, RZ ;  /* 0x000000020f0c3210 */ /* 0x000fe20007fbe0ff */
[----:B------:R-:W-:-:S02]  /*0620*/  IMAD.MOV.U32 R15, RZ, RZ, c[0x0][0x0] ;  /* 0x00000000ff0f7624 */ /* 0x000fc400078e00ff */
[--C-:B------:R-:W-:Y:S01]  /*0630*/  @P0 IMAD.X R29, R14, 0x1, R5.reuse, P4 ;  /* 0x000000010e1d0824 */ /* 0x100fe200020e0605 */
[----:B------:R0:W-:Y:S01]  /*0640*/  @P1 STG.E.U8 [R26.64], R20 ;  /* 0x000000141a001986 */ /* 0x0001e2000c101106 */
[--C-:B------:R-:W-:Y:S02]  /*0650*/  @P3 IMAD.X R13, R17, 0x1, R5.reuse, P5 ;  /* 0x00000001110d3824 */ /* 0x100fe400028e0605 */
[----:B------:R-:W-:Y:S01]  /*0660*/  @P2 IMAD.X R17, R18, 0x1, R5, P6 ;  /* 0x0000000112112824 */ /* 0x000fe200030e0605 */
[----:B------:R0:W-:Y:S01]  /*0670*/  @P0 STG.E.U8 [R28.64], R22 ;  /* 0x000000161c000986 */ /* 0x0001e2000c101106 */
[----:B------:R-:W-:-:S03]  /*0680*/  IMAD.WIDE.U32 R10, R15, 0x4, R10 ;  /* 0x000000040f0a7825 */ /* 0x000fc600078e000a */
[----:B------:R0:W-:Y:S01]  /*0690*/  @P3 STG.E.U8 [R12.64], R25 ;  /* 0x000000190c003986 */ /* 0x0001e2000c101106 */
[----:B------:R-:W-:Y:S01]  /*06a0*/  IMAD.MOV.U32 R9, RZ, RZ, R10 ;  /* 0x000000ffff097224 */ /* 0x000fe200078e000a */
[C---:B------:R-:W-:Y:S02]  /*06b0*/  ISETP.GE.U32.AND P0, PT, R10.reuse, 0x10000, PT ;  /* 0x000100000a00780c */ /* 0x040fe40003f06070 */
[----:B------:R0:W-:Y:S01]  /*06c0*/  @P2 STG.E.U8 [R16.64], R23 ;  /* 0x0000001710002986 */ /* 0x0001e2000c101106 */
[----:B------:R-:W-:Y:S01]  /*06d0*/  ISETP.LT.U32.AND P1, PT, R10, R3, PT ;  /* 0x000000030a00720c */ /* 0x000fe20003f21070 */
[----:B------:R-:W-:Y:S01]  /*06e0*/  IMAD.MOV.U32 R10, RZ, RZ, R11 ;  /* 0x000000ffff0a7224 */ /* 0x000fe200078e000b */
[C---:B------:R-:W-:Y:S02]  /*06f0*/  ISETP.GE.U32.AND.EX P0, PT, R11.reuse, RZ, PT, P0 ;  /* 0x000000ff0b00720c */ /* 0x040fe40003f06100 */
[----:B------:R-:W-:-:S13]  /*0700*/  ISETP.LT.AND.EX P1, PT, R11, R6, PT, P1 ;  /* 0x000000060b00720c */ /* 0x000fda0003f21310 */
[----:B0-----:R-:W-:Y:S05]  /*0710*/  @!P0 BRA P1, `(.L_x_155) ;  /* 0xfffffab000008947 */ /* 0x001fea000083ffff */
[----:B------:R-:W-:Y:S05]  /*0720*/  EXIT ;  /* 0x000000000000794d */ /* 0x000fea0003800000 */
.L_x_154:
[----:B------:R-:W0:Y:S02]  /*0730*/  S2R R11, SR_TID.X ;  /* 0x00000000000b7919 */ /* 0x000e240000002100 */
[----:B0-----:R-:W-:-:S05]  /*0740*/  IMAD.WIDE.U32 R8, R11, 0x4, RZ ;  /* 0x000000040b087825 */ /* 0x001fca00078e00ff */
[----:B------:R-:W-:-:S04]  /*0750*/  ISETP.GE.U32.AND P0, PT, R8, R3, PT ;  /* 0x000000030800720c */ /* 0x000fc80003f06070 */
[----:B------:R-:W-:-:S04]  /*0760*/  ISETP.GE.AND.EX P0, PT, R9, R6, PT, P0 ;  /* 0x000000060900720c */ /* 0x000fc80003f06300 */
[----:B------:R-:W-:-:S13]  /*0770*/  ISETP.GT.U32.OR P0, PT, R11, 0x3fff, P0 ;  /* 0x00003fff0b00780c */ /* 0x000fda0000704470 */
[----:B------:R-:W-:Y:S05]  /*0780*/  @P0 EXIT ;  /* 0x000000000000094d */ /* 0x000fea0003800000 */
[----:B------:R-:W-:-:S04]  /*0790*/  IMAD.MOV.U32 R7, RZ, RZ, RZ ;  /* 0x000000ffff077224 */ /* 0x000fc800078e00ff */
.L_x_156:
[C---:B------:R-:W-:Y:S01]  /*07a0*/  IMAD.SHL.U32 R15, R11.reuse, 0x4, RZ ;  /* 0x000000040b0f7824 */ /* 0x040fe200078e00ff */
[----:B------:R-:W-:Y:S01]  /*07b0*/  SHF.L.U64.HI R10, R11, 0x2, R7 ;  /* 0x000000020b0a7819 */ /* 0x000fe20000010207 */
[----:B------:R-:W-:Y:S02]  /*07c0*/  IMAD.MOV.U32 R8, RZ, RZ, c[0x0][0xdb0] ;  /* 0x00036c00ff087624 */ /* 0x000fe400078e00ff */
[----:B------:R-:W-:Y:S01]  /*07d0*/  IMAD.MOV.U32 R9, RZ, RZ, c[0x0][0xdb4] ;  /* 0x00036d00ff097624 */ /* 0x000fe200078e00ff */
[----:B------:R-:W-:-:S04]  /*07e0*/  IADD3 R12, P0, R15, R0, RZ ;  /* 0x000000000f0c7210 */ /* 0x000fc80007f1e0ff */
[----:B------:R-:W2:Y:S01]  /*07f0*/  LDG.E.U8 R8, [R8.64] ;  /* 0x0000000608087981 */ /* 0x000ea2000c1e1100 */
[----:B------:R-:W-:-:S05]  /*0800*/  IMAD.X R13, R10, 0x1, R4, P0 ;  /* 0x000000010a0d7824 */ /* 0x000fca00000e0604 */
[----:B------:R-:W3:Y:S01]  /*0810*/  LDG.E R12, [R12.64] ;  /* 0x000000060c0c7981 */ /* 0x000ee2000c1e1900 */
[----:B------:R-:W-:Y:S01]  /*0820*/  UPRMT UR4, UR5, 0x9910, URZ ;  /* 0x0000991005047896 */ /* 0x000fe2000800003f */
[----:B------:R-:W-:Y:S02]  /*0830*/  IADD3 R14, P0, R15, R2, RZ ;  /* 0x000000020f0e7210 */ /* 0x000fe40007f1e0ff */
[----:B------:R-:W-:-:S03]  /*0840*/  MOV R21, 0x8d0 ;  /* 0x000008d000157802 */ /* 0x000fc60000000f00 */
[----:B------:R-:W-:Y:S02]  /*0850*/  IMAD.X R15, R10, 0x1, R5, P0 ;  /* 0x000000010a0f7824 */ /* 0x000fe400000e0605 */
[----:B--2---:R-:W-:-:S05]  /*0860*/  IMAD R26, R8, UR4, RZ ;  /* 0x00000004081a7c24 */ /* 0x004fca000f8e02ff */
[----:B------:R-:W-:Y:S02]  /*0870*/  LOP3.LUT R26, R26, 0xff, RZ, 0xc0, !PT ;  /* 0x000000ff1a1a7812 */ /* 0x000fe400078ec0ff */
[C---:B---3--:R-:W-:Y:S02]  /*0880*/  PRMT R8, R12.reuse, 0x7770, RZ ;  /* 0x000077700c087816 */ /* 0x048fe400000000ff */
[C---:B------:R-:W-:Y:S02]  /*0890*/  PRMT R9, R12.reuse, 0x7771, RZ ;  /* 0x000077710c097816 */ /* 0x040fe400000000ff */
[C---:B------:R-:W-:Y:S02]  /*08a0*/  PRMT R10, R12.reuse, 0x7772, RZ ;  /* 0x000077720c0a7816 */ /* 0x040fe400000000ff */
[----:B------:R-:W-:Y:S02]  /*08b0*/  PRMT R23, R12, 0x7773, RZ ;  /* 0x000077730c177816 */ /* 0x000fe400000000ff */
[----:B------:R-:W-:Y:S05]  /*08c0*/  CALL.REL.NOINC `($__internal_4_$__cuda_sm20_div_u16) ;  /* 0x000001a000007944 */ /* 0x000fea0003c00000 */
[----:B------:R-:W-:Y:S01]  /*08d0*/  IMAD.MOV.U32 R12, RZ, RZ, R23 ;  /* 0x000000ffff0c7224 */ /* 0x000fe200078e0017 */
[----:B------:R-:W-:Y:S01]  /*08e0*/  MOV R21, 0x910 ;  /* 0x0000091000157802 */ /* 0x000fe20000000f00 */
[----:B------:R-:W-:-:S02]  /*08f0*/  IMAD.MOV.U32 R23, RZ, RZ, R10 ;  /* 0x000000ffff177224 */ /* 0x000fc400078e000a */
        /* <DEDUP_REMOVED lines=9> */
[----:B------:R-:W-:Y:S02]  /*0990*/  PRMT R9, R9, 0x7604, R23 ;  /* 0x0000760409097816 */ /* 0x000fe40000000017 */
[----:B------:R-:W-:-:S02]  /*09a0*/  IADD3 R11, P0, R11, c[0x0][0x0], RZ ;  /* 0x000000000b0b7a10 */ /* 0x000fc40007f1e0ff */
[----:B------:R-:W-:Y:S02]  /*09b0*/  PRMT R9, R10, 0x7054, R9 ;  /* 0x000070540a097816 */ /* 0x000fe40000000009 */
        /* <DEDUP_REMOVED lines=11> */
        .weak           $__internal_4_$__cuda_sm20_div_u16
        .type           $__internal_4_$__cuda_sm20_div_u16,@function
        .size           $__internal_4_$__cuda_sm20_div_u16,(.L_x_523 - $__internal_4_$__cuda_sm20_div_u16)
$__internal_4_$__cuda_sm20_div_u16:
[----:B------:R-:W0:Y:S01]  /*0a70*/  I2F.U16 R24, R26 ;  /* 0x0000001a00187306 */ /* 0x000e220000101000 */
[----:B------:R-:W-:Y:S02]  /*0a80*/  IMAD.MOV.U32 R27, RZ, RZ, 0x4b800000 ;  /* 0x4b800000ff1b7424 */ /* 0x000fe400078e00ff */
[----:B------:R-:W-:Y:S02]  /*0a90*/  IMAD.MOV.U32 R28, RZ, RZ, R21 ;  /* 0x000000ffff1c7224 */ /* 0x000fe400078e0015 */
[----:B------:R-:W-:-:S03]  /*0aa0*/  IMAD.MOV.U32 R29, RZ, RZ, 0x0 ;  /* 0x00000000ff1d7424 */ /* 0x000fc600078e00ff */
[----:B------:R-:W-:Y:S01]  /*0ab0*/  I2F.U16.RZ R23, R23 ;  /* 0x0000001700177306 */ /* 0x000fe2000010d000 */
[C---:B0-----:R-:W-:Y:S02]  /*0ac0*/  FSETP.GEU.AND P5, PT, |R24|.reuse, 1.175494350822287508e-38, PT ;  /* 0x008000001800780b */ /* 0x041fe40003fae200 */
[----:B------:R-:W-:Y:S02]  /*0ad0*/  FSETP.GT.AND P4, PT, |R24|, 8.50705917302346158658e+37, PT ;  /* 0x7e8000001800780b */ /* 0x000fe40003f84200 */
[----:B------:R-:W-:-:S04]  /*0ae0*/  FSEL R27, R27, 1, !P5 ;  /* 0x3f8000001b1b7808 */ /* 0x000fc80006800000 */
[----:B------:R-:W-:Y:S02]  /*0af0*/  FSEL R27, R27, 0.25, !P4 ;  /* 0x3e8000001b1b7808 */ /* 0x000fe40006000000 */
[----:B------:R-:W-:-:S03]  /*0b00*/  ISETP.NE.U32.AND P4, PT, R26, RZ, PT ;  /* 0x000000ff1a00720c */ /* 0x000fc60003f85070 */
[----:B------:R-:W-:-:S06]  /*0b10*/  FMUL R24, R24, R27 ;  /* 0x0000001b18187220 */ /* 0x000fcc0000400000 */
[----:B------:R-:W0:Y:S02]  /*0b20*/  MUFU.RCP R24, R24 ;  /* 0x0000001800187308 */ /* 0x000e240000001000 */
[----:B0-----:R-:W-:-:S05]  /*0b30*/  FMUL R24, R27, R24 ;  /* 0x000000181b187220 */ /* 0x001fca0000400000 */
[----:B------:R-:W-:-:S05]  /*0b40*/  IADD3 R24, R24, 0x2, RZ ;  /* 0x0000000218187810 */ /* 0x000fca0007ffe0ff */
[----:B------:R-:W-:-:S06]  /*0b50*/  FMUL.RZ R23, R23, R24 ;  /* 0x0000001817177220 */ /* 0x000fcc000040c000 */
[----:B------:R-:W0:Y:S02]  /*0b60*/  F2I.U32.TRUNC.NTZ R23, R23 ;  /* 0x0000001700177305 */ /* 0x000e24000020f000 */
[----:B0-----:R-:W-:Y:S01]  /*0b70*/  LOP3.LUT R23, R23, 0xffff, RZ, 0xc0, !PT ;  /* 0x0000ffff17177812 */ /* 0x001fe200078ec0ff */
[----:B------:R-:W-:Y:S01]  /*0b80*/  @!P4 IMAD.MOV.U32 R23, RZ, RZ, -0x1 ;  /* 0xffffffffff17c424 */ /* 0x000fe200078e00ff */
[----:B------:R-:W-:Y:S06]  /*0b90*/  RET.REL.NODEC R28 `(_ZN2at6native63_GLOBAL__N__862fb238_30_ForeachBinaryOpScalarTensor_cu_64fe0ca525multi_tensor_apply_kernelINS1_18TensorListMetadataILi2EEENS1_27BinaryOpScalarTensorFunctorIhLi2ELi1ELi1EEEJSt7dividesIhEPhhEEEvT_T0_DpT1_) ;  /* 0xfffff4601c007950 */ /* 0x000fec0003c3ffff */
.L_x_157:
        /* <DEDUP_REMOVED lines=14> */
.L_x_523:


//--------------------- .text._ZN2at6native63_GLOBAL__N__862fb238_30_ForeachBinaryOpScalarTensor_cu_64fe0ca525multi_tensor_apply_kernelINS1_18TensorListMetadataILi1EEENS1_27BinaryOpScalarTensorFunctorIN3c108BFloat16ELi1ELi1ELi0EEEJSt7dividesIfEPS7_fEEEvT_T0_DpT1_ --------------------------
	.section	.text._ZN2at6native63_GLOBAL__N__862fb238_30_ForeachBinaryOpScalarTensor_cu_64fe0ca525multi_tensor_apply_kernelINS1_18TensorListMetadataILi1EEENS1_27BinaryOpScalarTensorFunctorIN3c108BFloat16ELi1ELi1ELi0EEEJSt7dividesIfEPS7_fEEEvT_T0_DpT1_,"ax",@progbits
	.sectioninfo	@"SHI_REGISTERS=26"
	.align	128
.text._ZN2at6native63_GLOBAL__N__862fb238_30_ForeachBinaryOpScalarTensor_cu_64fe0ca525multi_tensor_apply_kernelINS1_18TensorListMetadataILi1EEENS1_27BinaryOpScalarTensorFunctorIN3c108BFloat16ELi1ELi1ELi0EEEJSt7dividesIfEPS7_fEEEvT_T0_DpT1_:
        .type           _ZN2at6native63_GLOBAL__N__862fb238_30_ForeachBinaryOpScalarTensor_cu_64fe0ca525multi_tensor_apply_kernelINS1_18TensorListMetadataILi1EEENS1_27BinaryOpScalarTensorFunctorIN3c108BFloat16ELi1ELi1ELi0EEEJSt7dividesIfEPS7_fEEEvT_T0_DpT1_,@function
        .size           _ZN2at6native63_GLOBAL__N__862fb238_30_ForeachBinaryOpScalarTensor_cu_64fe0ca525multi_tensor_apply_kernelINS1_18TensorListMetadataILi1EEENS1_27BinaryOpScalarTensorFunctorIN3c108BFloat16ELi1ELi1ELi0EEEJSt7dividesIfEPS7_fEEEvT_T0_DpT1_,(.L_x_525 - _ZN2at6native63_GLOBAL__N__862fb238_30_ForeachBinaryOpScalarTensor_cu_64fe0ca525multi_tensor_apply_kernelINS1_18TensorListMetadataILi1EEENS1_27BinaryOpScalarTensorFunctorIN3c108BFloat16ELi1ELi1ELi0EEEJSt7dividesIfEPS7_fEEEvT_T0_DpT1_)
        .other          _ZN2at6native63_GLOBAL__N__862fb238_30_ForeachBinaryOpScalarTensor_cu_64fe0ca525multi_tensor_apply_kernelINS1_18TensorListMetadataILi1EEENS1_27BinaryOpScalarTensorFunctorIN3c108BFloat16ELi1ELi1ELi0EEEJSt7dividesIfEPS7_fEEEvT_T0_DpT1_,@"STO_CUDA_ENTRY STV_DEFAULT"
_ZN2at6native63_GLOBAL__N__862fb238_30_ForeachBinaryOpScalarTensor_cu_64fe0ca525multi_tensor_apply_kernelINS1_18TensorListMetadataILi1EEENS1_27BinaryOpScalarTensorFunctorIN3c108BFloat16ELi1ELi1ELi0EEEJSt7dividesIfEPS7_fEEEvT_T0_DpT1_:
        /* <DEDUP_REMOVED lines=10> */
[----:B------:R-:W1:Y:S01]  /*00a0*/  LDC.64 R2, c[0x0][R8+0x160] ;  /* 0x0000580008027b82 */ /* 0x000e620000000a00 */
[----:B0-----:R-:W-:-:S04]  /*00b0*/  IADD3 R0, P1, -R4, R6, RZ ;  /* 0x0000000604007210 */ /* 0x001fc80007f3e1ff */
[----:B------:R-:W-:Y:S01]  /*00c0*/  LOP3.LUT R11, R0, 0x3, RZ, 0xc0, !PT ;  /* 0x00000003000b7812 */ /* 0x000fe200078ec0ff */
[----:B------:R-:W-:Y:S02]  /*00d0*/  IMAD.X R4, R7, 0x1, ~R5, P1 ;  /* 0x0000000107047824 */ /* 0x000fe400008e0e05 */
[----:B-1----:R-:W-:-:S05]  /*00e0*/  IMAD.WIDE R2, R9, 0x20000, R2 ;  /* 0x0002000009027825 */ /* 0x002fca00078e0202 */
[----:B------:R-:W-:-:S04]  /*00f0*/  LOP3.LUT P0, RZ, R11, 0x7, R2, 0xf8, !PT ;  /* 0x000000070bff7812 */ /* 0x000fc8000780f802 */
        /* <DEDUP_REMOVED lines=8> */
.L_x_159:
[----:B0-----:R-:W-:Y:S01]  /*0180*/  IADD3 R21, P0, R5, R16, RZ ;  /* 0x0000001005157210 */ /* 0x001fe20007f1e0ff */
[C---:B------:R-:W-:Y:S02]  /*0190*/  IMAD R6, R14.reuse, 0x3, RZ ;  /* 0x000000030e067824 */ /* 0x040fe400078e02ff */
[----:B------:R-:W-:Y:S01]  /*01a0*/  IMAD.MOV.U32 R18, RZ, RZ, c[0x0][0xe90] ;  /* 0x0003a400ff127624 */ /* 0x000fe200078e00ff */
[----:B------:R-:W-:Y:S01]  /*01b0*/  IADD3 R9, P1, R21, c[0x0][0x0], RZ ;  /* 0x0000000015097a10 */ /* 0x000fe20007f3e0ff */
[----:B------:R-:W-:Y:S01]  /*01c0*/  IMAD.X R23, RZ, RZ, R17, P0 ;  /* 0x000000ffff177224 */ /* 0x000fe200000e0611 */
[----:B------:R-:W-:Y:S01]  /*01d0*/  LEA R7, P4, R14, R21, 0x1 ;  /* 0x000000150e077211 */ /* 0x000fe200078808ff */
[----:B------:R-:W-:Y:S01]  /*01e0*/  IMAD.MOV.U32 R19, RZ, RZ, c[0x0][0xe94] ;  /* 0x0003a500ff137624 */ /* 0x000fe200078e00ff */
[C---:B------:R-:W-:Y:S01]  /*01f0*/  ISETP.GE.U32.AND P3, PT, R9.reuse, 0x10000, PT ;  /* 0x000100000900780c */ /* 0x040fe20003f66070 */
[--C-:B------:R-:W-:Y:S01]  /*0200*/  IMAD.X R13, RZ, RZ, R23.reuse, P1 ;  /* 0x000000ffff0d7224 */ /* 0x100fe200008e0617 */
[C---:B------:R-:W-:Y:S01]  /*0210*/  ISETP.LT.U32.AND P0, PT, R9.reuse, R0, PT ;  /* 0x000000000900720c */ /* 0x040fe20003f01070 */
[----:B------:R-:W-:Y:S01]  /*0220*/  IMAD.X R11, RZ, RZ, R23, P4 ;  /* 0x000000ffff0b7224 */ /* 0x000fe200020e0617 */
[----:B------:R-:W-:Y:S01]  /*0230*/  LEA R8, P5, R9, R2, 0x1 ;  /* 0x0000000209087211 */ /* 0x000fe200078a08ff */
[----:B------:R0:W2:Y:S01]  /*0240*/  LDG.E.U16 R18, [R18.64] ;  /* 0x0000000412127981 */ /* 0x0000a2000c1e1500 */
[----:B------:R-:W-:-:S02]  /*0250*/  ISETP.GE.U32.AND.EX P3, PT, R13, RZ, PT, P3 ;  /* 0x000000ff0d00720c */ /* 0x000fc40003f66130 */
[C---:B------:R-:W-:Y:S02]  /*0260*/  LEA R12, P4, R7.reuse, R2, 0x1 ;  /* 0x00000002070c7211 */ /* 0x040fe400078808ff */
[----:B------:R-:W-:Y:S02]  /*0270*/  ISETP.GE.U32.AND P2, PT, R7, 0x10000, PT ;  /* 0x000100000700780c */ /* 0x000fe40003f46070 */
[-C--:B------:R-:W-:Y:S02]  /*0280*/  LEA.HI.X R9, R9, R3.reuse, R13, 0x1, P5 ;  /* 0x0000000309097211 */ /* 0x080fe400028f0c0d */
[----:B------:R-:W-:Y:S02]  /*0290*/  ISETP.LT.AND.EX P0, PT, R13, R4, !P3, P0 ;  /* 0x000000040d00720c */ /* 0x000fe40005f01300 */
[C---:B------:R-:W-:Y:S02]  /*02a0*/  ISETP.LT.U32.AND P1, PT, R7.reuse, R0, PT ;  /* 0x000000000700720c */ /* 0x040fe40003f21070 */
[----:B------:R-:W-:-:S02]  /*02b0*/  LEA.HI.X R13, R7, R3, R11, 0x1, P4 ;  /* 0x00000003070d7211 */ /* 0x000fc400020f0c0b */
[----:B------:R-:W-:Y:S02]  /*02c0*/  ISETP.GE.U32.AND.EX P5, PT, R11, RZ, PT, P2 ;  /* 0x000000ff0b00720c */ /* 0x000fe40003fa6120 */
[----:B------:R-:W-:Y:S02]  /*02d0*/  IADD3 R7, P4, R6, R21, RZ ;  /* 0x0000001506077210 */ /* 0x000fe40007f9e0ff */
[C---:B------:R-:W-:Y:S02]  /*02e0*/  ISETP.GE.U32.AND P2, PT, R21.reuse, 0x10000, PT ;  /* 0x000100001500780c */ /* 0x040fe40003f46070 */
[----:B------:R-:W-:Y:S01]  /*02f0*/  ISETP.LT.U32.AND P3, PT, R21, R0, PT ;  /* 0x000000001500720c */ /* 0x000fe20003f61070 */
[----:B------:R-:W-:Y:S01]  /*0300*/  IMAD.X R15, RZ, RZ, R23, P4 ;  /* 0x000000ffff0f7224 */ /* 0x000fe200020e0617 */
[----:B------:R-:W-:Y:S02]  /*0310*/  ISETP.GE.U32.AND.EX P6, PT, R23, RZ, PT, P2 ;  /* 0x000000ff1700720c */ /* 0x000fe40003fc6120 */
[----:B------:R-:W-:-:S02]  /*0320*/  ISETP.GE.U32.AND P2, PT, R7, 0x10000, PT ;  /* 0x000100000700780c */ /* 0x000fc40003f46070 */
[----:B------:R-:W-:Y:S02]  /*0330*/  ISETP.LT.U32.AND P4, PT, R7, R0, PT ;  /* 0x000000000700720c */ /* 0x000fe40003f81070 */
[----:B------:R-:W-:Y:S02]  /*0340*/  ISETP.GE.U32.AND.EX P2, PT, R15, RZ, PT, P2 ;  /* 0x000000ff0f00720c */ /* 0x000fe40003f46120 */
[-C--:B------:R-:W-:Y:S02]  /*0350*/  ISETP.LT.AND.EX P3, PT, R23, R4.reuse, !P6, P3 ;  /* 0x000000041700720c */ /* 0x080fe40007761330 */
[-C--:B------:R-:W-:Y:S02]  /*0360*/  ISETP.LT.AND.EX P2, PT, R15, R4.reuse, !P2, P4 ;  /* 0x000000040f00720c */ /* 0x080fe40005741340 */
[----:B------:R-:W-:Y:S02]  /*0370*/  ISETP.LT.AND.EX P1, PT, R11, R4, !P5, P1 ;  /* 0x000000040b00720c */ /* 0x000fe40006f21310 */
[----:B------:R-:W-:-:S02]  /*0380*/  LEA R10, P5, R21, R2, 0x1 ;  /* 0x00000002150a7211 */ /* 0x000fc400078a08ff */
[----:B------:R-:W-:Y:S02]  /*0390*/  LEA R6, P6, R7, R2, 0x1 ;  /* 0x0000000207067211 */ /* 0x000fe400078c08ff */
[----:B0-----:R-:W-:Y:S02]  /*03a0*/  PRMT R19, RZ, 0x7610, R19 ;  /* 0x00007610ff137816 */ /* 0x001fe40000000013 */
[-C--:B------:R-:W-:Y:S02]  /*03b0*/  LEA.HI.X R11, R21, R3.reuse, R23, 0x1, P5 ;  /* 0x00000003150b7211 */ /* 0x080fe400028f0c17 */
[--C-:B------:R-:W-:Y:S02]  /*03c0*/  LEA.HI.X R7, R7, R3, R15.reuse, 0x1, P6 ;  /* 0x0000000307077211 */ /* 0x100fe400030f0c0f */
[----:B------:R-:W-:Y:S01]  /*03d0*/  PRMT R15, RZ, 0x7610, R15 ;  /* 0x00007610ff0f7816 */ /* 0x000fe2000000000f */
[----:B------:R-:W3:Y:S01]  /*03e0*/  @P3 LDG.E.U16 R19, [R10.64] ;  /* 0x000000040a133981 */ /* 0x000ee2000c1e1500 */
[----:B------:R-:W-:-:S02]  /*03f0*/  PRMT R20, RZ, 0x7610, R20 ;  /* 0x00007610ff147816 */ /* 0x000fc40000000014 */
[----:B------:R-:W-:Y:S02]  /*0400*/  PRMT R21, RZ, 0x7610, R21 ;  /* 0x00007610ff157816 */ /* 0x000fe40000000015 */
[----:B------:R-:W4:Y:S04]  /*0410*/  @P2 LDG.E.U16 R15, [R6.64] ;  /* 0x00000004060f2981 */ /* 0x000f28000c1e1500 */
[----:B------:R-:W5:Y:S04]  /*0420*/  @P0 LDG.E.U16 R20, [R8.64] ;  /* 0x0000000408140981 */ /* 0x000f68000c1e1500 */
[----:B------:R-:W5:Y:S01]  /*0430*/  @P1 LDG.E.U16 R21, [R12.64] ;  /* 0x000000040c151981 */ /* 0x000f62000c1e1500 */
[----:B--2---:R-:W-:-:S05]  /*0440*/  PRMT R18, RZ, 0x5410, R18 ;  /* 0x00005410ff127816 */ /* 0x004fca0000000012 */
[----:B------:R-:W-:-:S06]  /*0450*/  FMUL.FTZ R18, R18, c[0x0][0xe98] ;  /* 0x0003a60012127a20 */ /* 0x000fcc0000410000 */
[----:B------:R-:W0:Y:S01]  /*0460*/  MUFU.RCP R18, R18 ;  /* 0x0000001200127308 */ /* 0x000e220000001000 */
[----:B---3--:R-:W-:Y:S02]  /*0470*/  PRMT R19, RZ, 0x5410, R19 ;  /* 0x00005410ff137816 */ /* 0x008fe40000000013 */
[----:B----4-:R-:W-:-:S03]  /*0480*/  PRMT R15, RZ, 0x5410, R15 ;  /* 0x00005410ff0f7816 */ /* 0x010fc6000000000f */
[-C--:B0-----:R-:W-:Y:S01]  /*0490*/  FMUL.FTZ R19, R19, R18.reuse ;  /* 0x0000001213137220 */ /* 0x081fe20000410000 */
[----:B-----5:R-:W-:Y:S01]  /*04a0*/  PRMT R20, RZ, 0x5410, R20 ;  /* 0x00005410ff147816 */ /* 0x020fe20000000014 */
[----:B------:R-:W-:-:S03]  /*04b0*/  FMUL.FTZ R15, R15, R18 ;  /* 0x000000120f0f7220 */ /* 0x000fc60000410000 */
[----:B------:R-:W-:Y:S02]  /*04c0*/  F2FP.BF16.PACK_AB R19, RZ, R19 ;  /* 0x00000013ff13723e */ /* 0x000fe400000010ff */
[----:B------:R-:W-:Y:S01]  /*04d0*/  PRMT R21, RZ, 0x5410, R21 ;  /* 0x00005410ff157816 */ /* 0x000fe20000000015 */
[-C--:B------:R-:W-:Y:S01]  /*04e0*/  FMUL.FTZ R20, R20, R18.reuse ;  /* 0x0000001214147220 */ /* 0x080fe20000410000 */
[----:B------:R-:W-:Y:S01]  /*04f0*/  F2FP.BF16.PACK_AB R15, RZ, R15 ;  /* 0x0000000fff0f723e */ /* 0x000fe200000010ff */
[----:B------:R0:W-:Y:S02]  /*0500*/  @P3 STG.E.U16 [R10.64], R19 ;  /* 0x000000130a003986 */ /* 0x0001e4000c101504 */
[----:B------:R-:W-:Y:S01]  /*0510*/  FMUL.FTZ R21, R21, R18 ;  /* 0x0000001215157220 */ /* 0x000fe20000410000 */
[----:B------:R-:W-:-:S04]  /*0520*/  F2FP.BF16.PACK_AB R20, RZ, R20 ;  /* 0x00000014ff14723e */ /* 0x000fc800000010ff */
[----:B------:R-:W-:Y:S02]  /*0530*/  F2FP.BF16.PACK_AB R21, RZ, R21 ;  /* 0x00000015ff15723e */ /* 0x000fe400000010ff */
[----:B0-----:R-:W-:Y:S01]  /*0540*/  PRMT R11, R15, 0x7610, R11 ;  /* 0x000076100f0b7816 */ /* 0x001fe2000000000b */
[----:B------:R-:W-:Y:S01]  /*0550*/  IMAD.MOV.U32 R15, RZ, RZ, c[0x0][0x0] ;  /* 0x00000000ff0f7624 */ /* 0x000fe200078e00ff */
[----:B------:R0:W-:Y:S03]  /*0560*/  @P0 STG.E.U16 [R8.64], R20 ;  /* 0x0000001408000986 */ /* 0x0001e6000c101504 */
[----:B------:R-:W-:Y:S01]  /*0570*/  IMAD.WIDE.U32 R16, R15, 0x4, R16 ;  /* 0x000000040f107825 */ /* 0x000fe200078e0010 */
[----:B------:R0:W-:Y:S04]  /*0580*/  @P1 STG.E.U16 [R12.64], R21 ;  /* 0x000000150c001986 */ /* 0x0001e8000c101504 */
[----:B------:R0:W-:Y:S01]  /*0590*/  @P2 STG.E.U16 [R6.64], R11 ;  /* 0x0000000b06002986 */ /* 0x0001e2000c101504 */
[----:B------:R-:W-:-:S02]  /*05a0*/  ISETP.GE.U32.AND P0, PT, R16, 0x10000, PT ;  /* 0x000100001000780c */ /* 0x000fc40003f06070 */
[----:B------:R-:W-:Y:S02]  /*05b0*/  ISETP.LT.U32.AND P1, PT, R16, R0, PT ;  /* 0x000000001000720c */ /* 0x000fe40003f21070 */
[C---:B------:R-:W-:Y:S02]  /*05c0*/  ISETP.GE.U32.AND.EX P0, PT, R17.reuse, RZ, PT, P0 ;  /* 0x000000ff1100720c */ /* 0x040fe40003f06100 */
[----:B------:R-:W-:-:S13]  /*05d0*/  ISETP.LT.AND.EX P1, PT, R17, R4, PT, P1 ;  /* 0x000000041100720c */ /* 0x000fda0003f21310 */
[----:B0-----:R-:W-:Y:S05]  /*05e0*/  @!P0 BRA P1, `(.L_x_159) ;  /* 0xfffffb9000008947 */ /* 0x001fea000083ffff */
[----:B------:R-:W-:Y:S05]  /*05f0*/  EXIT ;  /* 0x000000000000794d */ /* 0x000fea0003800000 */
.L_x_158:
        /* <DEDUP_REMOVED lines=9> */
.L_x_160:
[----:B------:R-:W2:Y:S01]  /*0690*/  LDG.E.U16 R5, [R8.64] ;  /* 0x0000000408057981 */ /* 0x000ea2000c1e1500 */
[----:B------:R-:W-:-:S04]  /*06a0*/  LEA R6, P0, R17, R2, 0x3 ;  /* 0x0000000211067211 */ /* 0x000fc800078018ff */
[----:B------:R-:W-:-:S05]  /*06b0*/  LEA.HI.X R7, R17, R3, R16, 0x3, P0 ;  /* 0x0000000311077211 */ /* 0x000fca00000f1c10 */
[----:B------:R-:W3:Y:S01]  /*06c0*/  LDG.E.64 R10, [R6.64] ;  /* 0x00000004060a7981 */ /* 0x000ee2000c1e1b00 */
[----:B------:R-:W-:-:S04]  /*06d0*/  IADD3 R17, P0, R17, c[0x0][0x0], RZ ;  /* 0x0000000011117a10 */ /* 0x000fc80007f1e0ff */
[----:B------:R-:W-:Y:S01]  /*06e0*/  ISETP.LT.U32.AND P1, PT, R17, 0x4000, PT ;  /* 0x000040001100780c */ /* 0x000fe20003f21070 */
[----:B------:R-:W-:-:S05]  /*06f0*/  IMAD.X R16, RZ, RZ, R16, P0 ;  /* 0x000000ffff107224 */ /* 0x000fca00000e0610 */
[----:B------:R-:W-:Y:S02]  /*0700*/  ISETP.LT.U32.AND.EX P1, PT, R16, RZ, PT, P1 ;  /* 0x000000ff1000720c */ /* 0x000fe40003f21110 */
[----:B--2---:R-:W-:-:S05]  /*0710*/  PRMT R5, RZ, 0x5410, R5 ;  /* 0x00005410ff057816 */ /* 0x004fca0000000005 */
[----:B------:R-:W-:-:S04]  /*0720*/  FMUL.FTZ R5, R5, c[0x0][0xe98] ;  /* 0x0003a60005057a20 */ /* 0x000fc80000410000 */
[----:B------:R0:W1:Y:S01]  /*0730*/  MUFU.RCP R15, R5 ;  /* 0x00000005000f7308 */ /* 0x0000620000001000 */
[--C-:B---3--:R-:W-:Y:S02]  /*0740*/  PRMT R12, RZ, 0x7610, R10.reuse ;  /* 0x00007610ff0c7816 */ /* 0x108fe4000000000a */
[--C-:B------:R-:W-:Y:S02]  /*0750*/  PRMT R13, RZ, 0x5410, R11.reuse ;  /* 0x00005410ff0d7816 */ /* 0x100fe4000000000b */
[----:B------:R-:W-:Y:S02]  /*0760*/  PRMT R14, RZ, 0x7610, R11 ;  /* 0x00007610ff0e7816 */ /* 0x000fe4000000000b */
[----:B0-----:R-:W-:-:S05]  /*0770*/  PRMT R5, RZ, 0x5410, R10 ;  /* 0x00005410ff057816 */ /* 0x001fca000000000a */
[-C--:B-1----:R-:W-:Y:S02]  /*0780*/  FMUL.FTZ R10, R5, R15.reuse ;  /* 0x0000000f050a7220 */ /* 0x082fe40000410000 */
[-C--:B------:R-:W-:Y:S02]  /*0790*/  FMUL.FTZ R11, R12, R15.reuse ;  /* 0x0000000f0c0b7220 */ /* 0x080fe40000410000 */
[-C--:B------:R-:W-:Y:S02]  /*07a0*/  FMUL.FTZ R13, R13, R15.reuse ;  /* 0x0000000f0d0d7220 */ /* 0x080fe40000410000 */
[----:B------:R-:W-:Y:S01]  /*07b0*/  FMUL.FTZ R14, R14, R15 ;  /* 0x0000000f0e0e7220 */ /* 0x000fe20000410000 */
[----:B------:R-:W-:Y:S01]  /*07c0*/  F2FP.BF16.PACK_AB R10, R11, R10 ;  /* 0x0000000a0b0a723e */ /* 0x000fe200000010ff */
[----:B------:R-:W-:-:S03]  /*07d0*/  IMAD.SHL.U32 R5, R17, 0x4, RZ ;  /* 0x0000000411057824 */ /* 0x000fc600078e00ff */
[----:B------:R-:W-:Y:S02]  /*07e0*/  F2FP.BF16.PACK_AB R11, R14, R13 ;  /* 0x0000000d0e0b723e */ /* 0x000fe400000010ff */
[----:B------:R-:W-:Y:S02]  /*07f0*/  ISETP.GE.U32.AND P0, PT, R5, R0, PT ;  /* 0x000000000500720c */ /* 0x000fe40003f06070 */
[----:B------:R-:W-:Y:S01]  /*0800*/  SHF.L.U64.HI R5, R17, 0x2, R16 ;  /* 0x0000000211057819 */ /* 0x000fe20000010210 */
[----:B------:R0:W-:Y:S03]  /*0810*/  STG.E.64 [R6.64], R10 ;  /* 0x0000000a06007986 */ /* 0x0001e6000c101b04 */
[----:B------:R-:W-:-:S13]  /*0820*/  ISETP.GE.AND.EX P0, PT, R5, R4, PT, P0 ;  /* 0x000000040500720c */ /* 0x000fda0003f06300 */
[----:B0-----:R-:W-:Y:S05]  /*0830*/  @!P0 BRA P1, `(.L_x_160) ;  /* 0xfffffe5000008947 */ /* 0x001fea000083ffff */
[----:B------:R-:W-:Y:S05]  /*0840*/  EXIT ;  /* 0x000000000000794d */ /* 0x000fea0003800000 */
.L_x_161:
        /* <DEDUP_REMOVED lines=11> */
.L_x_525:


//--------------------- .text._ZN2at6native63_GLOBAL__N__862fb238_30_ForeachBinaryOpScalarTensor_cu_64fe0ca525multi_tensor_apply_kernelINS1_18TensorListMetadataILi1EEENS1_27BinaryOpScalarTensorFunctorIN3c104HalfELi1ELi1ELi0EEEJSt7dividesIfEPS7_fEEEvT_T0_DpT1_ --------------------------
	.section	.text._ZN2at6native63_GLOBAL__N__862fb238_30_ForeachBinaryOpScalarTensor_cu_64fe0ca525multi_tensor_apply_kernelINS1_18TensorListMetadataILi1EEENS1_27BinaryOpScalarTensorFunctorIN3c104HalfELi1ELi1ELi0EEEJSt7dividesIfEPS7_fEEEvT_T0_DpT1_,"ax",@progbits
	.sectioninfo	@"SHI_REGISTERS=26"
	.align	128
.text._ZN2at6native63_GLOBAL__N__862fb238_30_ForeachBinaryOpScalarTensor_cu_64fe0ca525multi_tensor_apply_kernelINS1_18TensorListMetadataILi1EEENS1_27BinaryOpScalarTensorFunctorIN3c104HalfELi1ELi1ELi0EEEJSt7dividesIfEPS7_fEEEvT_T0_DpT1_:
        .type           _ZN2at6native63_GLOBAL__N__862fb238_30_ForeachBinaryOpScalarTensor_cu_64fe0ca525multi_tensor_apply_kernelINS1_18TensorListMetadataILi1EEENS1_27BinaryOpScalarTensorFunctorIN3c104HalfELi1ELi1ELi0EEEJSt7dividesIfEPS7_fEEEvT_T0_DpT1_,@function
        .size           _ZN2at6native63_GLOBAL__N__862fb238_30_ForeachBinaryOpScalarTensor_cu_64fe0ca525multi_tensor_apply_kernelINS1_18TensorListMetadataILi1EEENS1_27BinaryOpScalarTensorFunctorIN3c104HalfELi1ELi1ELi0EEEJSt7dividesIfEPS7_fEEEvT_T0_DpT1_,(.L_x_526 - _ZN2at6native63_GLOBAL__N__862fb238_30_ForeachBinaryOpScalarTensor_cu_64fe0ca525multi_tensor_apply_kernelINS1_18TensorListMetadataILi1EEENS1_27BinaryOpScalarTensorFunctorIN3c104HalfELi1ELi1ELi0EEEJSt7dividesIfEPS7_fEEEvT_T0_DpT1_)
        .other          _ZN2at6native63_GLOBAL__N__862fb238_30_ForeachBinaryOpScalarTensor_cu_64fe0ca525multi_tensor_apply_kernelINS1_18TensorListMetadataILi1EEENS1_27BinaryOpScalarTensorFunctorIN3c104HalfELi1ELi1ELi0EEEJSt7dividesIfEPS7_fEEEvT_T0_DpT1_,@"STO_CUDA_ENTRY STV_DEFAULT"
_ZN2at6native63_GLOBAL__N__862fb238_30_ForeachBinaryOpScalarTensor_cu_64fe0ca525multi_tensor_apply_kernelINS1_18TensorListMetadataILi1EEENS1_27BinaryOpScalarTensorFunctorIN3c104HalfELi1ELi1ELi0EEEJSt7dividesIfEPS7_fEEEvT_T0_DpT1_:
        /* <DEDUP_REMOVED lines=24> */
.L_x_163:
[----:B0-----:R-:W-:Y:S01]  /*0180*/  IADD3 R21, P0, R5, R16, RZ ;  /* 0x0000001005157210 */ /* 0x001fe20007f1e0ff */
[----:B------:R-:W-:Y:S02]  /*0190*/  IMAD.MOV.U32 R6, RZ, RZ, c[0x0][0xe90] ;  /* 0x0003a400ff067624 */ /* 0x000fe400078e00ff */
[----:B------:R-:W-:Y:S01]  /*01a0*/  IMAD.MOV.U32 R7, RZ, RZ, c[0x0][0xe94] ;  /* 0x0003a500ff077624 */ /* 0x000fe200078e00ff */
[----:B------:R-:W-:Y:S01]  /*01b0*/  IADD3 R9, P1, R21, c[0x0][0x0], RZ ;  /* 0x0000000015097a10 */ /* 0x000fe20007f3e0ff */
[----:B------:R-:W-:Y:S01]  /*01c0*/  IMAD.X R23, RZ, RZ, R17, P0 ;  /* 0x000000ffff177224 */ /* 0x000fe200000e0611 */
[C---:B------:R-:W-:Y:S01]  /*01d0*/  LEA R11, P4, R14.reuse, R21, 0x1 ;  /* 0x000000150e0b7211 */ /* 0x040fe200078808ff */
[----:B------:R-:W-:Y:S01]  /*01e0*/  IMAD R10, R14, 0x3, RZ ;  /* 0x000000030e0a7824 */ /* 0x000fe200078e02ff */
        /* <DEDUP_REMOVED lines=11> */
[C---:B------:R-:W-:Y:S02]  /*02a0*/  LEA.HI.X R13, R11.reuse, R3, R19, 0x1, P4 ;  /* 0x000000030b0d7211 */ /* 0x040fe400020f0c13 */
[----:B------:R-:W-:-:S02]  /*02b0*/  ISETP.LT.U32.AND P1, PT, R11, R0, PT ;  /* 0x000000000b00720c */ /* 0x000fc40003f21070 */
[----:B------:R-:W-:Y:S02]  /*02c0*/  ISETP.GE.U32.AND.EX P5, PT, R19, RZ, PT, P2 ;  /* 0x000000ff1300720c */ /* 0x000fe40003fa6120 */
[----:B0-----:R-:W-:Y:S02]  /*02d0*/  IADD3 R7, P4, R10, R21, RZ ;  /* 0x000000150a077210 */ /* 0x001fe40007f9e0ff */
[----:B------:R-:W-:Y:S02]  /*02e0*/  ISETP.GE.U32.AND P2, PT, R21, 0x10000, PT ;  /* 0x000100001500780c */ /* 0x000fe40003f46070 */
[----:B------:R-:W-:Y:S01]  /*02f0*/  ISETP.LT.AND.EX P1, PT, R19, R4, !P5, P1 ;  /* 0x000000041300720c */ /* 0x000fe20006f21310 */
[----:B------:R-:W-:Y:S01]  /*0300*/  IMAD.X R19, RZ, RZ, R23, P4 ;  /* 0x000000ffff137224 */ /* 0x000fe200020e0617 */
[----:B------:R-:W-:Y:S02]  /*0310*/  ISETP.GE.U32.AND.EX P6, PT, R23, RZ, PT, P2 ;  /* 0x000000ff1700720c */ /* 0x000fe40003fc6120 */
[----:B------:R-:W-:-:S02]  /*0320*/  ISETP.GE.U32.AND P2, PT, R7, 0x10000, PT ;  /* 0x000100000700780c */ /* 0x000fc40003f46070 */
[-C--:B------:R-:W-:Y:S02]  /*0330*/  ISETP.LT.U32.AND P3, PT, R21, R0.reuse, PT ;  /* 0x000000001500720c */ /* 0x080fe40003f61070 */
[----:B------:R-:W-:Y:S02]  /*0340*/  ISETP.LT.U32.AND P4, PT, R7, R0, PT ;  /* 0x000000000700720c */ /* 0x000fe40003f81070 */
[----:B------:R-:W-:Y:S02]  /*0350*/  ISETP.GE.U32.AND.EX P2, PT, R19, RZ, PT, P2 ;  /* 0x000000ff1300720c */ /* 0x000fe40003f46120 */
[----:B------:R-:W-:Y:S02]  /*0360*/  ISETP.LT.AND.EX P3, PT, R23, R4, !P6, P3 ;  /* 0x000000041700720c */ /* 0x000fe40007761330 */
[----:B------:R-:W-:Y:S02]  /*0370*/  LEA R6, P6, R7, R2, 0x1 ;  /* 0x0000000207067211 */ /* 0x000fe400078c08ff */
[----:B------:R-:W-:-:S02]  /*0380*/  ISETP.LT.AND.EX P2, PT, R19, R4, !P2, P4 ;  /* 0x000000041300720c */ /* 0x000fc40005741340 */
[----:B------:R-:W-:Y:S02]  /*0390*/  LEA R10, P5, R21, R2, 0x1 ;  /* 0x00000002150a7211 */ /* 0x000fe400078a08ff */
[-C--:B------:R-:W-:Y:S02]  /*03a0*/  LEA.HI.X R7, R7, R3.reuse, R19, 0x1, P6 ;  /* 0x0000000307077211 */ /* 0x080fe400030f0c13 */
[----:B------:R-:W-:Y:S02]  /*03b0*/  PRMT R18, RZ, 0x7610, R18 ;  /* 0x00007610ff127816 */ /* 0x000fe40000000012 */
[----:B------:R-:W-:Y:S02]  /*03c0*/  LEA.HI.X R11, R21, R3, R23, 0x1, P5 ;  /* 0x00000003150b7211 */ /* 0x000fe400028f0c17 */
[----:B------:R-:W-:Y:S02]  /*03d0*/  PRMT R19, RZ, 0x7610, R19 ;  /* 0x00007610ff137816 */ /* 0x000fe40000000013 */
[----:B------:R-:W-:Y:S01]  /*03e0*/  PRMT R20, RZ, 0x7610, R20 ;  /* 0x00007610ff147816 */ /* 0x000fe20000000014 */
[----:B------:R-:W3:Y:S01]  /*03f0*/  @P3 LDG.E.U16 R18, [R10.64] ;  /* 0x000000040a123981 */ /* 0x000ee2000c1e1500 */
[----:B------:R-:W-:-:S03]  /*0400*/  PRMT R21, RZ, 0x7610, R21 ;  /* 0x00007610ff157816 */ /* 0x000fc60000000015 */
[----:B------:R-:W4:Y:S04]  /*0410*/  @P0 LDG.E.U16 R19, [R8.64] ;  /* 0x0000000408130981 */ /* 0x000f28000c1e1500 */
[----:B------:R-:W5:Y:S04]  /*0420*/  @P1 LDG.E.U16 R20, [R12.64] ;  /* 0x000000040c141981 */ /* 0x000f68000c1e1500 */
[----:B------:R-:W5:Y:S01]  /*0430*/  @P2 LDG.E.U16 R21, [R6.64] ;  /* 0x0000000406152981 */ /* 0x000f62000c1e1500 */
[----:B--2---:R-:W-:-:S05]  /*0440*/  HADD2.F32 R15, -RZ, R15.H0_H0 ;  /* 0x2000000fff0f7230 */ /* 0x004fca0000004100 */
[----:B------:R-:W-:-:S06]  /*0450*/  FMUL.FTZ R15, R15, c[0x0][0xe98] ;  /* 0x0003a6000f0f7a20 */ /* 0x000fcc0000410000 */
[----:B------:R-:W0:Y:S01]  /*0460*/  MUFU.RCP R15, R15 ;  /* 0x0000000f000f7308 */ /* 0x000e220000001000 */
[----:B---3--:R-:W-:Y:S02]  /*0470*/  HADD2.F32 R18, -RZ, R18.H0_H0 ;  /* 0x20000012ff127230 */ /* 0x008fe40000004100 */
[----:B----4-:R-:W-:-:S03]  /*0480*/  HADD2.F32 R19, -RZ, R19.H0_H0 ;  /* 0x20000013ff137230 */ /* 0x010fc60000004100 */
[-C--:B0-----:R-:W-:Y:S01]  /*0490*/  FMUL.FTZ R18, R18, R15.reuse ;  /* 0x0000000f12127220 */ /* 0x081fe20000410000 */
[----:B-----5:R-:W-:Y:S01]  /*04a0*/  HADD2.F32 R20, -RZ, R20.H0_H0 ;  /* 0x20000014ff147230 */ /* 0x020fe20000004100 */
[----:B------:R-:W-:Y:S01]  /*04b0*/  FMUL.FTZ R19, R19, R15 ;  /* 0x0000000f13137220 */ /* 0x000fe20000410000 */
[----:B------:R-:W-:-:S03]  /*04c0*/  HADD2.F32 R21, -RZ, R21.H0_H0 ;  /* 0x20000015ff157230 */ /* 0x000fc60000004100 */
[-C--:B------:R-:W-:Y:S01]  /*04d0*/  FMUL.FTZ R20, R20, R15.reuse ;  /* 0x0000000f14147220 */ /* 0x080fe20000410000 */
[----:B------:R-:W-:Y:S01]  /*04e0*/  F2FP.PACK_AB R18, RZ, R18 ;  /* 0x00000012ff12723e */ /* 0x000fe200000000ff */
[----:B------:R-:W-:Y:S01]  /*04f0*/  FMUL.FTZ R21, R21, R15 ;  /* 0x0000000f15157220 */ /* 0x000fe20000410000 */
[----:B------:R-:W-:Y:S01]  /*0500*/  F2FP.PACK_AB R19, RZ, R19 ;  /* 0x00000013ff13723e */ /* 0x000fe200000000ff */
[----:B------:R-:W-:Y:S01]  /*0510*/  IMAD.MOV.U32 R15, RZ, RZ, c[0x0][0x0] ;  /* 0x00000000ff0f7624 */ /* 0x000fe200078e00ff */
[----:B------:R-:W-:Y:S02]  /*0520*/  F2FP.PACK_AB R20, RZ, R20 ;  /* 0x00000014ff14723e */ /* 0x000fe400000000ff */
[----:B------:R-:W-:Y:S01]  /*0530*/  F2FP.PACK_AB R21, RZ, R21 ;  /* 0x00000015ff15723e */ /* 0x000fe200000000ff */
[----:B------:R-:W-:Y:S01]  /*0540*/  IMAD.WIDE.U32 R16, R15, 0x4, R16 ;  /* 0x000000040f107825 */ /* 0x000fe200078e0010 */
        /* <DEDUP_REMOVED lines=10> */
.L_x_162:
        /* <DEDUP_REMOVED lines=9> */
.L_x_164:
[----:B------:R-:W2:Y:S01]  /*0680*/  LDG.E.U16 R5, [R8.64] ;  /* 0x0000000408057981 */ /* 0x000ea2000c1e1500 */
[----:B------:R-:W-:-:S04]  /*0690*/  LEA R6, P0, R15, R2, 0x3 ;  /* 0x000000020f067211 */ /* 0x000fc800078018ff */
[----:B------:R-:W-:-:S05]  /*06a0*/  LEA.HI.X R7, R15, R3, R16, 0x3, P0 ;  /* 0x000000030f077211 */ /* 0x000fca00000f1c10 */
[----:B------:R-:W3:Y:S01]  /*06b0*/  LDG.E.64 R10, [R6.64] ;  /* 0x00000004060a7981 */ /* 0x000ee2000c1e1b00 */
[----:B------:R-:W-:-:S04]  /*06c0*/  IADD3 R15, P0, R15, c[0x0][0x0], RZ ;  /* 0x000000000f0f7a10 */ /* 0x000fc80007f1e0ff */
[----:B------:R-:W-:Y:S01]  /*06d0*/  ISETP.LT.U32.AND P1, PT, R15, 0x4000, PT ;  /* 0x000040000f00780c */ /* 0x000fe20003f21070 */
[----:B------:R-:W-:-:S05]  /*06e0*/  IMAD.X R16, RZ, RZ, R16, P0 ;  /* 0x000000ffff107224 */ /* 0x000fca00000e0610 */
[----:B------:R-:W-:Y:S01]  /*06f0*/  ISETP.LT.U32.AND.EX P1, PT, R16, RZ, PT, P1 ;  /* 0x000000ff1000720c */ /* 0x000fe20003f21110 */
[----:B--2---:R-:W-:-:S05]  /*0700*/  HADD2.F32 R5, -RZ, R5.H0_H0 ;  /* 0x20000005ff057230 */ /* 0x004fca0000004100 */
[----:B------:R-:W-:Y:S01]  /*0710*/  FMUL.FTZ R12, R5, c[0x0][0xe98] ;  /* 0x0003a600050c7a20 */ /* 0x000fe20000410000 */
[----:B---3--:R-:W-:-:S05]  /*0720*/  HADD2.F32 R5, -RZ, R10.H0_H0 ;  /* 0x2000000aff057230 */ /* 0x008fca0000004100 */
[----:B------:R-:W0:Y:S01]  /*0730*/  MUFU.RCP R12, R12 ;  /* 0x0000000c000c7308 */ /* 0x000e220000001000 */
[----:B------:R-:W-:Y:S02]  /*0740*/  HADD2.F32 R10, -RZ, R10.H1_H1 ;  /* 0x3000000aff0a7230 */ /* 0x000fe40000004100 */
[--C-:B------:R-:W-:Y:S02]  /*0750*/  HADD2.F32 R13, -RZ, R11.reuse.H0_H0 ;  /* 0x2000000bff0d7230 */ /* 0x100fe40000004100 */
[----:B------:R-:W-:Y:S01]  /*0760*/  HADD2.F32 R11, -RZ, R11.H1_H1 ;  /* 0x3000000bff0b7230 */ /* 0x000fe20000004100 */
[-C--:B0-----:R-:W-:Y:S02]  /*0770*/  FMUL.FTZ R5, R5, R12.reuse ;  /* 0x0000000c05057220 */ /* 0x081fe40000410000 */
[-C--:B------:R-:W-:Y:S02]  /*0780*/  FMUL.FTZ R10, R10, R12.reuse ;  /* 0x0000000c0a0a7220 */ /* 0x080fe40000410000 */
[----:B------:R-:W-:-:S02]  /*0790*/  FMUL.FTZ R13, R13, R12 ;  /* 0x0000000c0d0d7220 */ /* 0x000fc40000410000 */
[----:B------:R-:W-:Y:S01]  /*07a0*/  FMUL.FTZ R14, R11, R12 ;  /* 0x0000000c0b0e7220 */ /* 0x000fe20000410000 */
[----:B------:R-:W-:Y:S01]  /*07b0*/  F2FP.PACK_AB R10, R10, R5 ;  /* 0x000000050a0a723e */ /* 0x000fe200000000ff */
[----:B------:R-:W-:-:S03]  /*07c0*/  IMAD.SHL.U32 R5, R15, 0x4, RZ ;  /* 0x000000040f057824 */ /* 0x000fc600078e00ff */
[----:B------:R-:W-:Y:S02]  /*07d0*/  F2FP.PACK_AB R11, R14, R13 ;  /* 0x0000000d0e0b723e */ /* 0x000fe400000000ff */
[----:B------:R-:W-:Y:S02]  /*07e0*/  ISETP.GE.U32.AND P0, PT, R5, R0, PT ;  /* 0x000000000500720c */ /* 0x000fe40003f06070 */
[----:B------:R-:W-:Y:S01]  /*07f0*/  SHF.L.U64.HI R5, R15, 0x2, R16 ;  /* 0x000000020f057819 */ /* 0x000fe20000010210 */
[----:B------:R0:W-:Y:S03]  /*0800*/  STG.E.64 [R6.64], R10 ;  /* 0x0000000a06007986 */ /* 0x0001e6000c101b04 */
[----:B------:R-:W-:-:S13]  /*0810*/  ISETP.GE.AND.EX P0, PT, R5, R4, PT, P0 ;  /* 0x000000040500720c */ /* 0x000fda0003f06300 */
[----:B0-----:R-:W-:Y:S05]  /*0820*/  @!P0 BRA P1, `(.L_x_164) ;  /* 0xfffffe5000008947 */ /* 0x001fea000083ffff */
[----:B------:R-:W-:Y:S05]  /*0830*/  EXIT ;  /* 0x000000000000794d */ /* 0x000fea0003800000 */
.L_x_165:
        /* <DEDUP_REMOVED lines=12> */
.L_x_526:


//--------------------- .text._ZN2at6native63_GLOBAL__N__862fb238_30_ForeachBinaryOpScalarTensor_cu_64fe0ca525multi_tensor_apply_kernelINS1_18TensorListMetadataILi1EEENS1_27BinaryOpScalarTensorFunctorIbLi1ELi1ELi0EEEJSt7dividesIbEPbbEEEvT_T0_DpT1_ --------------------------
	.section	.text._ZN2at6native63_GLOBAL__N__862fb238_30_ForeachBinaryOpScalarTensor_cu_64fe0ca525multi_tensor_apply_kernelINS1_18TensorListMetadataILi1EEENS1_27BinaryOpScalarTensorFunctorIbLi1ELi1ELi0EEEJSt7dividesIbEPbbEEEvT_T0_DpT1_,"ax",@progbits
	.sectioninfo	@"SHI_REGISTERS=28"
	.align	128
.text._ZN2at6native63_GLOBAL__N__862fb238_30_ForeachBinaryOpScalarTensor_cu_64fe0ca525multi_tensor_apply_kernelINS1_18TensorListMetadataILi1EEENS1_27BinaryOpScalarTensorFunctorIbLi1ELi1ELi0EEEJSt7dividesIbEPbbEEEvT_T0_DpT1_:
        .type           _ZN2at6native63_GLOBAL__N__862fb238_30_ForeachBinaryOpScalarTensor_cu_64fe0ca525multi_tensor_apply_kernelINS1_18TensorListMetadataILi1EEENS1_27BinaryOpScalarTensorFunctorIbLi1ELi1ELi0EEEJSt7dividesIbEPbbEEEvT_T0_DpT1_,@function
        .size           _ZN2at6native63_GLOBAL__N__862fb238_30_ForeachBinaryOpScalarTensor_cu_64fe0ca525multi_tensor_apply_kernelINS1_18TensorListMetadataILi1EEENS1_27BinaryOpScalarTensorFunctorIbLi1ELi1ELi0EEEJSt7dividesIbEPbbEEEvT_T0_DpT1_,(.L_x_527 - _ZN2at6native63_GLOBAL__N__862fb238_30_ForeachBinaryOpScalarTensor_cu_64fe0ca525multi_tensor_apply_kernelINS1_18TensorListMetadataILi1EEENS1_27BinaryOpScalarTensorFunctorIbLi1ELi1ELi0EEEJSt7dividesIbEPbbEEEvT_T0_DpT1_)
        .other          _ZN2at6native63_GLOBAL__N__862fb238_30_ForeachBinaryOpScalarTensor_cu_64fe0ca525multi_tensor_apply_kernelINS1_18TensorListMetadataILi1EEENS1_27BinaryOpScalarTensorFunctorIbLi1ELi1ELi0EEEJSt7dividesIbEPbbEEEvT_T0_DpT1_,@"STO_CUDA_ENTRY STV_DEFAULT"
_ZN2at6native63_GLOBAL__N__862fb238_30_ForeachBinaryOpScalarTensor_cu_64fe0ca525multi_tensor_apply_kernelINS1_18TensorListMetadataILi1EEENS1_27BinaryOpScalarTensorFunctorIbLi1ELi1ELi0EEEJSt7dividesIbEPbbEEEvT_T0_DpT1_:
        /* <DEDUP_REMOVED lines=11> */
[----:B0-----:R-:W-:-:S05]  /*00b0*/  IADD3 R0, P1, R4, R12, RZ ;  /* 0x0000000c04007210 */ /* 0x001fca0007f3e0ff */
[----:B------:R-:W-:Y:S01]  /*00c0*/  IMAD.X R2, R5, 0x1, R13, P1 ;  /* 0x0000000105027824 */ /* 0x000fe200008e060d */
[----:B-1----:R-:W-:-:S04]  /*00d0*/  IADD3 R3, P2, -R12, R6, RZ ;  /* 0x000000060c037210 */ /* 0x002fc80007f5e1ff */
[----:B------:R-:W-:Y:S01]  /*00e0*/  LOP3.LUT P0, RZ, R3, 0x3, R0, 0xc8, !PT ;  /* 0x0000000303ff7812 */ /* 0x000fe2000780c800 */
[----:B------:R-:W-:-:S12]  /*00f0*/  IMAD.X R12, R7, 0x1, ~R13, P2 ;  /* 0x00000001070c7824 */ /* 0x000fd800010e0e0d */
[----:B------:R-:W-:Y:S05]  /*0100*/  @!P0 BRA `(.L_x_166) ;  /* 0x0000043000008947 */ /* 0x000fea0003800000 */
[----:B------:R-:W-:-:S04]  /*0110*/  ISETP.GE.U32.AND P0, PT, R3, 0x1, PT ;  /* 0x000000010300780c */ /* 0x000fc80003f06070 */
[----:B------:R-:W-:-:S13]  /*0120*/  ISETP.GE.AND.EX P0, PT, R12, RZ, PT, P0 ;  /* 0x000000ff0c00720c */ /* 0x000fda0003f06300 */
[----:B------:R-:W-:Y:S05]  /*0130*/  @!P0 EXIT ;  /* 0x000000000000894d */ /* 0x000fea0003800000 */
[----:B------:R-:W0:Y:S01]  /*0140*/  S2R R13, SR_TID.X ;  /* 0x00000000000d7919 */ /* 0x000e220000002100 */
[----:B------:R-:W-:Y:S01]  /*0150*/  IMAD.MOV.U32 R14, RZ, RZ, c[0x0][0x0] ;  /* 0x00000000ff0e7624 */ /* 0x000fe200078e00ff */
[----:B------:R-:W-:-:S06]  /*0160*/  CS2R R16, SRZ ;  /* 0x0000000000107805 */ /* 0x000fcc000001ff00 */
.L_x_167:
[----:B0-----:R-:W-:Y:S01]  /*0170*/  IADD3 R9, P0, R13, R16, RZ ;  /* 0x000000100d097210 */ /* 0x001fe20007f1e0ff */
[C---:B------:R-:W-:Y:S01]  /*0180*/  IMAD R4, R14.reuse, 0x3, RZ ;  /* 0x000000030e047824 */ /* 0x040fe200078e02ff */
[----:B------:R-:W-:Y:S02]  /*0190*/  PRMT R20, RZ, 0x7610, R20 ;  /* 0x00007610ff147816 */ /* 0x000fe40000000014 */
[C---:B------:R-:W-:Y:S01]  /*01a0*/  IADD3 R6, P1, R9.reuse, c[0x0][0x0], RZ ;  /* 0x0000000009067a10 */ /* 0x040fe20007f3e0ff */
[----:B------:R-:W-:Y:S01]  /*01b0*/  IMAD.X R21, RZ, RZ, R17, P0 ;  /* 0x000000ffff157224 */ /* 0x000fe200000e0611 */
[C---:B------:R-:W-:Y:S02]  /*01c0*/  ISETP.GE.U32.AND P5, PT, R9.reuse, 0x10000, PT ;  /* 0x000100000900780c */ /* 0x040fe40003fa6070 */
[----:B------:R-:W-:Y:S01]  /*01d0*/  LEA R10, P0, R14, R9, 0x1 ;  /* 0x000000090e0a7211 */ /* 0x000fe200078008ff */
[----:B------:R-:W-:Y:S01]  /*01e0*/  IMAD.X R7, RZ, RZ, R21, P1 ;  /* 0x000000ffff077224 */ /* 0x000fe200008e0615 */
[----:B------:R-:W-:-:S02]  /*01f0*/  ISETP.LT.U32.AND P2, PT, R9, R3, PT ;  /* 0x000000030900720c */ /* 0x000fc40003f41070 */
[----:B------:R-:W-:Y:S01]  /*0200*/  IADD3 R4, P4, R4, R9, RZ ;  /* 0x0000000904047210 */ /* 0x000fe20007f9e0ff */
[--C-:B------:R-:W-:Y:S01]  /*0210*/  IMAD.X R11, RZ, RZ, R21.reuse, P0 ;  /* 0x000000ffff0b7224 */ /* 0x100fe200000e0615 */
[C---:B------:R-:W-:Y:S02]  /*0220*/  ISETP.GE.U32.AND P3, PT, R6.reuse, 0x10000, PT ;  /* 0x000100000600780c */ /* 0x040fe40003f66070 */
[----:B------:R-:W-:Y:S01]  /*0230*/  ISETP.GE.U32.AND.EX P5, PT, R21, RZ, PT, P5 ;  /* 0x000000ff1500720c */ /* 0x000fe20003fa6150 */
[----:B------:R-:W-:Y:S01]  /*0240*/  IMAD.X R5, RZ, RZ, R21, P4 ;  /* 0x000000ffff057224 */ /* 0x000fe200020e0615 */
[----:B------:R-:W-:Y:S02]  /*0250*/  ISETP.LT.U32.AND P1, PT, R6, R3, PT ;  /* 0x000000030600720c */ /* 0x000fe40003f21070 */
[----:B------:R-:W-:Y:S02]  /*0260*/  ISETP.GE.U32.AND.EX P3, PT, R7, RZ, PT, P3 ;  /* 0x000000ff0700720c */ /* 0x000fe40003f66130 */
[----:B------:R-:W-:-:S02]  /*0270*/  ISETP.LT.AND.EX P2, PT, R21, R12, !P5, P2 ;  /* 0x0000000c1500720c */ /* 0x000fc40006f41320 */
[----:B------:R-:W-:Y:S02]  /*0280*/  ISETP.GE.U32.AND P5, PT, R10, 0x10000, PT ;  /* 0x000100000a00780c */ /* 0x000fe40003fa6070 */
[----:B------:R-:W-:Y:S02]  /*0290*/  IADD3 R6, P6, R6, R0, RZ ;  /* 0x0000000006067210 */ /* 0x000fe40007fde0ff */
[----:B------:R-:W-:Y:S02]  /*02a0*/  ISETP.GE.U32.AND P0, PT, R4, 0x10000, PT ;  /* 0x000100000400780c */ /* 0x000fe40003f06070 */
[C---:B------:R-:W-:Y:S01]  /*02b0*/  ISETP.LT.AND.EX P1, PT, R7.reuse, R12, !P3, P1 ;  /* 0x0000000c0700720c */ /* 0x040fe20005f21310 */
[----:B------:R-:W-:Y:S01]  /*02c0*/  IMAD.X R7, R7, 0x1, R2, P6 ;  /* 0x0000000107077824 */ /* 0x000fe200030e0602 */
[----:B------:R-:W-:Y:S02]  /*02d0*/  ISETP.LT.U32.AND P3, PT, R10, R3, PT ;  /* 0x000000030a00720c */ /* 0x000fe40003f61070 */
[----:B------:R-:W-:-:S02]  /*02e0*/  ISETP.GE.U32.AND.EX P5, PT, R11, RZ, PT, P5 ;  /* 0x000000ff0b00720c */ /* 0x000fc40003fa6150 */
[----:B------:R-:W-:Y:S02]  /*02f0*/  ISETP.LT.U32.AND P4, PT, R4, R3, PT ;  /* 0x000000030400720c */ /* 0x000fe40003f81070 */
[----:B------:R-:W-:Y:S02]  /*0300*/  ISETP.GE.U32.AND.EX P0, PT, R5, RZ, PT, P0 ;  /* 0x000000ff0500720c */ /* 0x000fe40003f06100 */
[----:B------:R-:W-:Y:S02]  /*0310*/  IADD3 R8, P6, R9, R0, RZ ;  /* 0x0000000009087210 */ /* 0x000fe40007fde0ff */
[-C--:B------:R-:W-:Y:S02]  /*0320*/  ISETP.LT.AND.EX P3, PT, R11, R12.reuse, !P5, P3 ;  /* 0x0000000c0b00720c */ /* 0x080fe40006f61330 */
[----:B------:R-:W-:Y:S01]  /*0330*/  ISETP.LT.AND.EX P0, PT, R5, R12, !P0, P4 ;  /* 0x0000000c0500720c */ /* 0x000fe20004701340 */
[----:B------:R-:W-:Y:S01]  /*0340*/  IMAD.X R9, R21, 0x1, R2, P6 ;  /* 0x0000000115097824 */ /* 0x000fe200030e0602 */
[----:B------:R-:W-:-:S02]  /*0350*/  IADD3 R10, P5, R10, R0, RZ ;  /* 0x000000000a0a7210 */ /* 0x000fc40007fbe0ff */
[----:B------:R-:W-:Y:S02]  /*0360*/  IADD3 R4, P4, R4, R0, RZ ;  /* 0x0000000004047210 */ /* 0x000fe40007f9e0ff */
[----:B------:R-:W-:Y:S01]  /*0370*/  PRMT R15, RZ, 0x7610, R15 ;  /* 0x00007610ff0f7816 */ /* 0x000fe2000000000f */
[--C-:B------:R-:W-:Y:S01]  /*0380*/  IMAD.X R11, R11, 0x1, R2.reuse, P5 ;  /* 0x000000010b0b7824 */ /* 0x100fe200028e0602 */
[----:B------:R-:W-:Y:S01]  /*0390*/  PRMT R19, RZ, 0x7610, R19 ;  /* 0x00007610ff137816 */ /* 0x000fe20000000013 */
[----:B------:R-:W-:Y:S01]  /*03a0*/  IMAD.X R5, R5, 0x1, R2, P4 ;  /* 0x0000000105057824 */ /* 0x000fe200020e0602 */
[----:B------:R-:W-:Y:S01]  /*03b0*/  PRMT R18, RZ, 0x7610, R18 ;  /* 0x00007610ff127816 */ /* 0x000fe20000000012 */
[----:B------:R-:W2:Y:S04]  /*03c0*/  @P2 LDG.E.U8 R20, [R8.64] ;  /* 0x0000000408142981 */ /* 0x000ea8000c1e1100 */
[----:B------:R-:W3:Y:S04]  /*03d0*/  @P1 LDG.E.U8 R15, [R6.64] ;  /* 0x00000004060f1981 */ /* 0x000ee8000c1e1100 */
[----:B------:R-:W4:Y:S04]  /*03e0*/  @P3 LDG.E.U8 R19, [R10.64] ;  /* 0x000000040a133981 */ /* 0x000f28000c1e1100 */
[----:B------:R-:W5:Y:S01]  /*03f0*/  @P0 LDG.E.U8 R18, [R4.64] ;  /* 0x0000000404120981 */ /* 0x000f62000c1e1100 */
[----:B------:R-:W-:-:S04]  /*0400*/  IMAD.MOV.U32 R25, RZ, RZ, c[0x0][0x0] ;  /* 0x00000000ff197624 */ /* 0x000fc800078e00ff */
[----:B------:R-:W-:Y:S01]  /*0410*/  IMAD.WIDE.U32 R16, R25, 0x4, R16 ;  /* 0x0000000419107825 */ /* 0x000fe200078e0010 */
[----:B--2---:R-:W-:Y:S02]  /*0420*/  @P2 LOP3.LUT P6, RZ, R20, 0xff, RZ, 0xc0, !PT ;  /* 0x000000ff14ff2812 */ /* 0x004fe400078cc0ff */
[----:B---3--:R-:W-:Y:S02]  /*0430*/  @P1 LOP3.LUT P5, RZ, R15, 0xff, RZ, 0xc0, !PT ;  /* 0x000000ff0fff1812 */ /* 0x008fe400078ac0ff */
[----:B------:R-:W-:Y:S02]  /*0440*/  @P2 SEL R15, RZ, 0x1, !P6 ;  /* 0x00000001ff0f2807 */ /* 0x000fe40007000000 */
[----:B----4-:R-:W-:Y:S02]  /*0450*/  @P3 LOP3.LUT P4, RZ, R19, 0xff, RZ, 0xc0, !PT ;  /* 0x000000ff13ff3812 */ /* 0x010fe4000788c0ff */
[----:B------:R-:W-:Y:S01]  /*0460*/  @P1 SEL R19, RZ, 0x1, !P5 ;  /* 0x00000001ff131807 */ /* 0x000fe20006800000 */
[----:B------:R0:W-:Y:S01]  /*0470*/  @P2 STG.E.U8 [R8.64], R15 ;  /* 0x0000000f08002986 */ /* 0x0001e2000c101104 */
[----:B-----5:R-:W-:-:S02]  /*0480*/  @P0 LOP3.LUT P6, RZ, R18, 0xff, RZ, 0xc0, !PT ;  /* 0x000000ff12ff0812 */ /* 0x020fc400078cc0ff */
[----:B------:R-:W-:Y:S01]  /*0490*/  @P3 SEL R21, RZ, 0x1, !P4 ;  /* 0x00000001ff153807 */ /* 0x000fe20006000000 */
[----:B------:R0:W-:Y:S01]  /*04a0*/  @P1 STG.E.U8 [R6.64], R19 ;  /* 0x0000001306001986 */ /* 0x0001e2000c101104 */
[----:B------:R-:W-:Y:S02]  /*04b0*/  @P0 SEL R23, RZ, 0x1, !P6 ;  /* 0x00000001ff170807 */ /* 0x000fe40007000000 */
[C---:B------:R-:W-:Y:S01]  /*04c0*/  ISETP.LT.U32.AND P1, PT, R16.reuse, R3, PT ;  /* 0x000000031000720c */ /* 0x040fe20003f21070 */
[----:B------:R0:W-:Y:S03]  /*04d0*/  @P3 STG.E.U8 [R10.64], R21 ;  /* 0x000000150a003986 */ /* 0x0001e6000c101104 */
[----:B------:R-:W-:Y:S01]  /*04e0*/  ISETP.LT.AND.EX P1, PT, R17, R12, PT, P1 ;  /* 0x0000000c1100720c */ /* 0x000fe20003f21310 */
[----:B------:R0:W-:Y:S01]  /*04f0*/  @P0 STG.E.U8 [R4.64], R23 ;  /* 0x0000001704000986 */ /* 0x0001e2000c101104 */
[----:B------:R-:W-:-:S04]  /*0500*/  ISETP.GE.U32.AND P0, PT, R16, 0x10000, PT ;  /* 0x000100001000780c */ /* 0x000fc80003f06070 */
[----:B------:R-:W-:-:S13]  /*0510*/  ISETP.GE.U32.AND.EX P0, PT, R17, RZ, PT, P0 ;  /* 0x000000ff1100720c */ /* 0x000fda0003f06100 */
[----:B0-----:R-:W-:Y:S05]  /*0520*/  @!P0 BRA P1, `(.L_x_167) ;  /* 0xfffffc4000008947 */ /* 0x001fea000083ffff */
[----:B------:R-:W-:Y:S05]  /*0530*/  EXIT ;  /* 0x000000000000794d */ /* 0x000fea0003800000 */
.L_x_166:
[----:B------:R-:W0:Y:S02]  /*0540*/  S2R R11, SR_TID.X ;  /* 0x00000000000b7919 */ /* 0x000e240000002100 */
[----:B0-----:R-:W-:-:S05]  /*0550*/  IMAD.WIDE.U32 R4, R11, 0x4, RZ ;  /* 0x000000040b047825 */ /* 0x001fca00078e00ff */
[----:B------:R-:W-:-:S04]  /*0560*/  ISETP.GE.U32.AND P0, PT, R4, R3, PT ;  /* 0x000000030400720c */ /* 0x000fc80003f06070 */
[----:B------:R-:W-:-:S04]  /*0570*/  ISETP.GE.AND.EX P0, PT, R5, R12, PT, P0 ;  /* 0x0000000c0500720c */ /* 0x000fc80003f06300 */
[----:B------:R-:W-:-:S13]  /*0580*/  ISETP.GT.U32.OR P0, PT, R11, 0x3fff, P0 ;  /* 0x00003fff0b00780c */ /* 0x000fda0000704470 */
[----:B------:R-:W-:Y:S05]  /*0590*/  @P0 EXIT ;  /* 0x000000000000094d */ /* 0x000fea0003800000 */
[----:B------:R-:W-:Y:S02]  /*05a0*/  IMAD.MOV.U32 R10, RZ, RZ, RZ ;  /* 0x000000ffff0a7224 */ /* 0x000fe400078e00ff */
.L_x_168:
[----:B------:R-:W-:-:S04]  /*05b0*/  LEA R4, P0, R11, R0, 0x2 ;  /* 0x000000000b047211 */ /* 0x000fc800078010ff */
[----:B------:R-:W-:-:S05]  /*05c0*/  LEA.HI.X R5, R11, R2, R10, 0x2, P0 ;  /* 0x000000020b057211 */ /* 0x000fca00000f140a */
[----:B------:R-:W2:Y:S02]  /*05d0*/  LDG.E R9, [R4.64] ;  /* 0x0000000404097981 */ /* 0x000ea4000c1e1900 */
[C---:B--2---:R-:W-:Y:S02]  /*05e0*/  PRMT R6, R9.reuse, 0x7770, RZ ;  /* 0x0000777009067816 */ /* 0x044fe400000000ff */
[C---:B------:R-:W-:Y:S02]  /*05f0*/  PRMT R7, R9.reuse, 0x7771, RZ ;  /* 0x0000777109077816 */ /* 0x040fe400000000ff */
[----:B------:R-:W-:Y:S02]  /*0600*/  PRMT R8, R9, 0x7772, RZ ;  /* 0x0000777209087816 */ /* 0x000fe400000000ff */
[----:B------:R-:W-:Y:S02]  /*0610*/  ISETP.NE.AND P0, PT, R6, RZ, PT ;  /* 0x000000ff0600720c */ /* 0x000fe40003f05270 */
[----:B------:R-:W-:-:S02]  /*0620*/  ISETP.NE.AND P1, PT, R7, RZ, PT ;  /* 0x000000ff0700720c */ /* 0x000fc40003f25270 */
[----:B------:R-:W-:Y:S02]  /*0630*/  ISETP.NE.AND P2, PT, R8, RZ, PT ;  /* 0x000000ff0800720c */ /* 0x000fe40003f45270 */
[----:B------:R-:W-:Y:S02]  /*0640*/  PRMT R6, R9, 0x7773, RZ ;  /* 0x0000777309067816 */ /* 0x000fe400000000ff */
[----:B------:R-:W-:Y:S02]  /*0650*/  SEL R7, RZ, 0x1, !P0 ;  /* 0x00000001ff077807 */ /* 0x000fe40004000000 */
[----:B------:R-:W-:Y:S02]  /*0660*/  SEL R8, RZ, 0x1, !P1 ;  /* 0x00000001ff087807 */ /* 0x000fe40004800000 */
[----:B------:R-:W-:Y:S02]  /*0670*/  ISETP.NE.AND P0, PT, R6, RZ, PT ;  /* 0x000000ff0600720c */ /* 0x000fe40003f05270 */
[----:B------:R-:W-:-:S02]  /*0680*/  SEL R6, RZ, 0x1, !P2 ;  /* 0x00000001ff067807 */ /* 0x000fc40005000000 */
[----:B------:R-:W-:Y:S02]  /*0690*/  PRMT R9, R8, 0x7604, R7 ;  /* 0x0000760408097816 */ /* 0x000fe40000000007 */
[----:B------:R-:W-:Y:S02]  /*06a0*/  SEL R7, RZ, 0x1, !P0 ;  /* 0x00000001ff077807 */ /* 0x000fe40004000000 */
[----:B------:R-:W-:Y:S02]  /*06b0*/  PRMT R6, R6, 0x7054, R9 ;  /* 0x0000705406067816 */ /* 0x000fe40000000009 */
[----:B------:R-:W-:Y:S02]  /*06c0*/  IADD3 R11, P0, R11, c[0x0][0x0], RZ ;  /* 0x000000000b0b7a10 */ /* 0x000fe40007f1e0ff */
[----:B------:R-:W-:Y:S02]  /*06d0*/  PRMT R7, R7, 0x654, R6 ;  /* 0x0000065407077816 */ /* 0x000fe40000000006 */
[C---:B------:R-:W-:Y:S01]  /*06e0*/  ISETP.LT.U32.AND P1, PT, R11.reuse, 0x4000, PT ;  /* 0x000040000b00780c */ /* 0x040fe20003f21070 */
[----:B------:R-:W-:-:S02]  /*06f0*/  IMAD.SHL.U32 R6, R11, 0x4, RZ ;  /* 0x000000040b067824 */ /* 0x000fc400078e00ff */
[----:B------:R-:W-:Y:S01]  /*0700*/  IMAD.X R10, RZ, RZ, R10, P0 ;  /* 0x000000ffff0a7224 */ /* 0x000fe200000e060a */
[----:B------:R0:W-:Y:S02]  /*0710*/  STG.E [R4.64], R7 ;  /* 0x0000000704007986 */ /* 0x0001e4000c101904 */
[----:B------:R-:W-:Y:S02]  /*0720*/  ISETP.GE.U32.AND P0, PT, R6, R3, PT ;  /* 0x000000030600720c */ /* 0x000fe40003f06070 */
[----:B------:R-:W-:Y:S02]  /*0730*/  SHF.L.U64.HI R9, R11, 0x2, R10 ;  /* 0x000000020b097819 */ /* 0x000fe4000001020a */
[----:B------:R-:W-:Y:S02]  /*0740*/  ISETP.LT.U32.AND.EX P1, PT, R10, RZ, PT, P1 ;  /* 0x000000ff0a00720c */ /* 0x000fe40003f21110 */
[----:B------:R-:W-:-:S13]  /*0750*/  ISETP.GE.AND.EX P0, PT, R9, R12, PT, P0 ;  /* 0x0000000c0900720c */ /* 0x000fda0003f06300 */
[----:B0-----:R-:W-:Y:S05]  /*0760*/  @!P0 BRA P1, `(.L_x_168) ;  /* 0xfffffe4000008947 */ /* 0x001fea000083ffff */
[----:B------:R-:W-:Y:S05]  /*0770*/  EXIT ;  /* 0x000000000000794d */ /* 0x000fea0003800000 */
.L_x_169:
        /* <DEDUP_REMOVED lines=16> */
.L_x_527:


//--------------------- .text._ZN2at6native63_GLOBAL__N__862fb238_30_ForeachBinaryOpScalarTensor_cu_64fe0ca525multi_tensor_apply_kernelINS1_18TensorListMetadataILi1EEENS1_27BinaryOpScalarTensorFunctorIN3c107complexIfEELi1ELi1ELi0EEEJSt7dividesIS8_EPS8_S8_EEEvT_T0_DpT1_ --------------------------
	.section	.text._ZN2at6native63_GLOBAL__N__862fb238_30_ForeachBinaryOpScalarTensor_cu_64fe0ca525multi_tensor_apply_kernelINS1_18TensorListMetadataILi1EEENS1_27BinaryOpScalarTensorFunctorIN3c107complexIfEELi1ELi1ELi0EEEJSt7dividesIS8_EPS8_S8_EEEvT_T0_DpT1_,"ax",@progbits
	.sectioninfo	@"SHI_REGISTERS=32"
	.align	128
.text._ZN2at6native63_GLOBAL__N__862fb238_30_ForeachBinaryOpScalarTensor_cu_64fe0ca525multi_tensor_apply_kernelINS1_18TensorListMetadataILi1EEENS1_27BinaryOpScalarTensorFunctorIN3c107complexIfEELi1ELi1ELi0EEEJSt7dividesIS8_EPS8_S8_EEEvT_T0_DpT1_:
        .type           _ZN2at6native63_GLOBAL__N__862fb238_30_ForeachBinaryOpScalarTensor_cu_64fe0ca525multi_tensor_apply_kernelINS1_18TensorListMetadataILi1EEENS1_27BinaryOpScalarTensorFunctorIN3c107complexIfEELi1ELi1ELi0EEEJSt7dividesIS8_EPS8_S8_EEEvT_T0_DpT1_,@function
        .size           _ZN2at6native63_GLOBAL__N__862fb238_30_ForeachBinaryOpScalarTensor_cu_64fe0ca525multi_tensor_apply_kernelINS1_18TensorListMetadataILi1EEENS1_27BinaryOpScalarTensorFunctorIN3c107complexIfEELi1ELi1ELi0EEEJSt7dividesIS8_EPS8_S8_EEEvT_T0_DpT1_,(.L_x_528 - _ZN2at6native63_GLOBAL__N__862fb238_30_ForeachBinaryOpScalarTensor_cu_64fe0ca525multi_tensor_apply_kernelINS1_18TensorListMetadataILi1EEENS1_27BinaryOpScalarTensorFunctorIN3c107complexIfEELi1ELi1ELi0EEEJSt7dividesIS8_EPS8_S8_EEEvT_T0_DpT1_)
        .other          _ZN2at6native63_GLOBAL__N__862fb238_30_ForeachBinaryOpScalarTensor_cu_64fe0ca525multi_tensor_apply_kernelINS1_18TensorListMetadataILi1EEENS1_27BinaryOpScalarTensorFunctorIN3c107complexIfEELi1ELi1ELi0EEEJSt7dividesIS8_EPS8_S8_EEEvT_T0_DpT1_,@"STO_CUDA_ENTRY STV_DEFAULT"
_ZN2at6native63_GLOBAL__N__862fb238_30_ForeachBinaryOpScalarTensor_cu_64fe0ca525multi_tensor_apply_kernelINS1_18TensorListMetadataILi1EEENS1_27BinaryOpScalarTensorFunctorIN3c107complexIfEELi1ELi1ELi0EEEJSt7dividesIS8_EPS8_S8_EEEvT_T0_DpT1_:
        /* <DEDUP_REMOVED lines=10> */
[----:B------:R-:W-:Y:S02]  /*00a0*/  UIADD3 UR12, UP1, -UR6, UR10, URZ ;  /* 0x0000000a060c7290 */ /* 0x000fe4000ff3e13f */
[----:B------:R-:W-:Y:S02]  /*00b0*/  ULDC.64 UR4, c[0x0][UR4+0x160] ;  /* 0x0000580004047abb */ /* 0x000fe40008000a00 */
[----:B------:R-:W-:Y:S02]  /*00c0*/  UIMAD.WIDE UR8, UR8, 0x80000, UR4 ;  /* 0x00080000080878a5 */ /* 0x000fe4000f8e0204 */
[----:B------:R-:W-:Y:S02]  /*00d0*/  ULOP3.LUT UR4, UR12, 0x3, URZ, 0xc0, !UPT ;  /* 0x000000030c047892 */ /* 0x000fe4000f8ec03f */
[----:B------:R-:W-:-:S02]  /*00e0*/  UIADD3.X UR6, ~UR7, UR11, URZ, UP1, !UPT ;  /* 0x0000000b07067290 */ /* 0x000fc40008ffe53f */
[----:B------:R-:W-:Y:S02]  /*00f0*/  ULOP3.LUT UP0, URZ, UR4, 0x1f, UR8, 0xf8, !UPT ;  /* 0x0000001f043f7892 */ /* 0x000fe4000f80f808 */
[----:B------:R-:W-:Y:S02]  /*0100*/  ULDC.64 UR10, c[0x0][0x118] ;  /* 0x00004600000a7ab9 */ /* 0x000fe40000000a00 */
        /* <DEDUP_REMOVED lines=8> */
[----:B------:R-:W-:Y:S02]  /*0190*/  ULDC UR7, c[0x0][0x0] ;  /* 0x0000000000077ab9 */ /* 0x000fe40000000800 */
[----:B------:R-:W-:Y:S02]  /*01a0*/  UMOV UR4, URZ ;  /* 0x0000003f00047c82 */ /* 0x000fe40008000000 */
[----:B------:R-:W-:Y:S02]  /*01b0*/  UMOV UR5, URZ ;  /* 0x0000003f00057c82 */ /* 0x000fe40008000000 */
.L_x_174:
[----:B0-----:R-:W-:Y:S01]  /*01c0*/  IADD3 R0, P0, R2, UR4, RZ ;  /* 0x0000000402007c10 */ /* 0x001fe2000ff1e0ff */
[----:B------:R-:W-:Y:S01]  /*01d0*/  CS2R R8, SRZ ;  /* 0x0000000000087805 */ /* 0x000fe2000001ff00 */
[----:B------:R-:W-:Y:S02]  /*01e0*/  MOV R7, UR7 ;  /* 0x0000000700077c02 */ /* 0x000fe40008000f00 */
[----:B------:R-:W-:Y:S02]  /*01f0*/  IADD3 R3, P1, R0, c[0x0][0x0], RZ ;  /* 0x0000000000037a10 */ /* 0x000fe40007f3e0ff */
[----:B------:R-:W-:-:S02]  /*0200*/  IADD3.X R5, RZ, UR5, RZ, P0, !PT ;  /* 0x00000005ff057c10 */ /* 0x000fc400087fe4ff */
[----:B------:R-:W-:Y:S02]  /*0210*/  ISETP.GT.U32.AND P2, PT, R3, 0xffff, PT ;  /* 0x0000ffff0300780c */ /* 0x000fe40003f44070 */
[----:B------:R-:W-:Y:S02]  /*0220*/  IADD3.X R4, RZ, R5, RZ, P1, !PT ;  /* 0x00000005ff047210 */ /* 0x000fe40000ffe4ff */
[----:B------:R-:W-:Y:S02]  /*0230*/  MOV R11, UR7 ;  /* 0x00000007000b7c02 */ /* 0x000fe40008000f00 */
[----:B------:R-:W-:Y:S02]  /*0240*/  ISETP.GE.U32.AND P3, PT, R0, 0x10000, PT ;  /* 0x000100000000780c */ /* 0x000fe40003f66070 */
[----:B------:R-:W-:Y:S02]  /*0250*/  LEA R7, R7, R7, 0x1 ;  /* 0x0000000707077211 */ /* 0x000fe400078e08ff */
[----:B------:R-:W-:-:S02]  /*0260*/  ISETP.GE.U32.AND P1, PT, R3, UR12, PT ;  /* 0x0000000c03007c0c */ /* 0x000fc4000bf26070 */
[----:B------:R-:W-:Y:S02]  /*0270*/  ISETP.GT.U32.AND.EX P2, PT, R4, RZ, PT, P2 ;  /* 0x000000ff0400720c */ /* 0x000fe40003f44120 */
[----:B------:R-:W-:Y:S02]  /*0280*/  ISETP.LT.U32.AND P0, PT, R0, UR12, PT ;  /* 0x0000000c00007c0c */ /* 0x000fe4000bf01070 */
[----:B------:R-:W-:Y:S02]  /*0290*/  ISETP.GE.U32.AND.EX P3, PT, R5, RZ, PT, P3 ;  /* 0x000000ff0500720c */ /* 0x000fe40003f66130 */
[----:B------:R-:W-:Y:S02]  /*02a0*/  LEA R6, P4, R11, R0, 0x1 ;  /* 0x000000000b067211 */ /* 0x000fe400078808ff */
[----:B------:R-:W-:Y:S02]  /*02b0*/  MOV R16, c[0x0][0xe90] ;  /* 0x0003a40000107a02 */ /* 0x000fe40000000f00 */
[----:B------:R-:W-:-:S02]  /*02c0*/  MOV R17, c[0x0][0xe94] ;  /* 0x0003a50000117a02 */ /* 0x000fc40000000f00 */
[----:B------:R-:W-:Y:S02]  /*02d0*/  IADD3 R7, P5, R7, R0, RZ ;  /* 0x0000000007077210 */ /* 0x000fe40007fbe0ff */
[----:B------:R-:W-:Y:S02]  /*02e0*/  ISETP.GE.OR.EX P1, PT, R4, UR6, P2, P1 ;  /* 0x0000000604007c0c */ /* 0x000fe40009726710 */
[----:B------:R-:W-:Y:S01]  /*02f0*/  ISETP.LT.AND.EX P0, PT, R5, UR6, !P3, P0 ;  /* 0x0000000605007c0c */ /* 0x000fe2000df01300 */
[----:B------:R-:W2:Y:S01]  /*0300*/  LDG.E.64 R16, [R16.64] ;  /* 0x0000000a10107981 */ /* 0x000ea2000c1e1b00 */
[----:B------:R-:W-:Y:S02]  /*0310*/  ISETP.GT.U32.AND P2, PT, R6, 0xffff, PT ;  /* 0x0000ffff0600780c */ /* 0x000fe40003f44070 */
[----:B------:R-:W-:Y:S02]  /*0320*/  IADD3.X R21, RZ, R5, RZ, P4, !PT ;  /* 0x00000005ff157210 */ /* 0x000fe400027fe4ff */
[----:B------:R-:W-:-:S02]  /*0330*/  ISETP.GT.U32.AND P3, PT, R7, 0xffff, PT ;  /* 0x0000ffff0700780c */ /* 0x000fc40003f64070 */
[----:B------:R-:W-:Y:S02]  /*0340*/  IADD3.X R22, RZ, R5, RZ, P5, !PT ;  /* 0x00000005ff167210 */ /* 0x000fe40002ffe4ff */
[----:B------:R-:W-:Y:S02]  /*0350*/  ISETP.GT.U32.AND.EX P5, PT, R21, RZ, PT, P2 ;  /* 0x000000ff1500720c */ /* 0x000fe40003fa4120 */
[----:B------:R-:W-:Y:S02]  /*0360*/  ISETP.GE.U32.AND P4, PT, R6, UR12, PT ;  /* 0x0000000c06007c0c */ /* 0x000fe4000bf86070 */
[----:B------:R-:W-:Y:S02]  /*0370*/  ISETP.GE.U32.AND P2, PT, R7, UR12, PT ;  /* 0x0000000c07007c0c */ /* 0x000fe4000bf46070 */
[----:B------:R-:W-:Y:S02]  /*0380*/  ISETP.GT.U32.AND.EX P3, PT, R22, RZ, PT, P3 ;  /* 0x000000ff1600720c */ /* 0x000fe40003f64130 */
[----:B------:R-:W-:-:S02]  /*0390*/  ISETP.GE.OR.EX P4, PT, R21, UR6, P5, P4 ;  /* 0x0000000615007c0c */ /* 0x000fc4000af86740 */
[----:B------:R-:W-:Y:S02]  /*03a0*/  ISETP.GE.OR.EX P2, PT, R22, UR6, P3, P2 ;  /* 0x0000000616007c0c */ /* 0x000fe40009f46720 */
[C---:B------:R-:W-:Y:S02]  /*03b0*/  @P0 LEA R26, P5, R0.reuse, UR8, 0x3 ;  /* 0x00000008001a0c11 */ /* 0x040fe4000f8a18ff */
[C---:B------:R-:W-:Y:S02]  /*03c0*/  @!P1 LEA R28, P3, R3.reuse, UR8, 0x3 ;  /* 0x00000008031c9c11 */ /* 0x040fe4000f8618ff */
[----:B------:R-:W-:Y:S02]  /*03d0*/  @P0 LEA.HI.X R27, R0, UR9, R5, 0x3, P5 ;  /* 0x00000009001b0c11 */ /* 0x000fe4000a8f1c05 */
[----:B------:R-:W-:-:S03]  /*03e0*/  @!P1 LEA.HI.X R29, R3, UR9, R4, 0x3, P3 ;  /* 0x00000009031d9c11 */ /* 0x000fc600098f1c04 */
[C---:B------:R-:W-:Y:S01]  /*03f0*/  @!P4 LEA R24, P3, R6.reuse, UR8, 0x3 ;  /* 0x000000080618cc11 */ /* 0x040fe2000f8618ff */
[----:B------:R-:W-:Y:S01]  /*0400*/  CS2R R10, SRZ ;  /* 0x00000000000a7805 */ /* 0x000fe2000001ff00 */
[C---:B------:R-:W-:Y:S01]  /*0410*/  @!P2 LEA R18, P5, R7.reuse, UR8, 0x3 ;  /* 0x000000080712ac11 */ /* 0x040fe2000f8a18ff */
[----:B------:R-:W-:Y:S01]  /*0420*/  CS2R R12, SRZ ;  /* 0x00000000000c7805 */ /* 0x000fe2000001ff00 */
[----:B------:R-:W-:Y:S01]  /*0430*/  CS2R R14, SRZ ;  /* 0x00000000000e7805 */ /* 0x000fe2000001ff00 */
[----:B------:R-:W-:Y:S01]  /*0440*/  @!P4 LEA.HI.X R25, R6, UR9, R21, 0x3, P3 ;  /* 0x000000090619cc11 */ /* 0x000fe200098f1c15 */
[----:B------:R0:W5:Y:S01]  /*0450*/  @P0 LDG.E.64 R8, [R26.64] ;  /* 0x0000000a1a080981 */ /* 0x000162000c1e1b00 */
[----:B------:R-:W-:-:S03]  /*0460*/  @!P2 LEA.HI.X R19, R7, UR9, R22, 0x3, P5 ;  /* 0x000000090713ac11 */ /* 0x000fc6000a8f1c16 */
[----:B------:R0:W5:Y:S04]  /*0470*/  @!P1 LDG.E.64 R10, [R28.64] ;  /* 0x0000000a1c0a9981 */ /* 0x000168000c1e1b00 */
[----:B------:R0:W5:Y:S04]  /*0480*/  @!P4 LDG.E.64 R12, [R24.64] ;  /* 0x0000000a180cc981 */ /* 0x000168000c1e1b00 */
[----:B------:R0:W5:Y:S01]  /*0490*/  @!P2 LDG.E.64 R14, [R18.64] ;  /* 0x0000000a120ea981 */ /* 0x000162000c1e1b00 */
[----:B--2---:R-:W-:Y:S02]  /*04a0*/  FMUL.FTZ R23, R17, c[0x0][0xe9c] ;  /* 0x0003a70011177a20 */ /* 0x004fe40000410000 */
[----:B------:R-:W-:-:S02]  /*04b0*/  FMUL.FTZ R20, R16, c[0x0][0xe9c] ;  /* 0x0003a70010147a20 */ /* 0x000fc40000410000 */
        /* <DEDUP_REMOVED lines=13> */
[C---:B------:R-:W-:Y:S02]  /*0590*/  FFMA.FTZ R25, R17.reuse, R11, R10 ;  /* 0x0000000b11197223 */ /* 0x040fe4000001000a */
[----:B------:R-:W0:Y:S01]  /*05a0*/  MUFU.RCP R16, R16 ;  /* 0x0000001000107308 */ /* 0x000e220000001000 */
        /* <DEDUP_REMOVED lines=15> */
.L_x_172:
        /* <DEDUP_REMOVED lines=11> */
.L_x_171:
        /* <DEDUP_REMOVED lines=20> */
.L_x_173:
[----:B------:R-:W-:Y:S01]  /*0890*/  @P0 LEA R16, P6, R0, UR8, 0x3 ;  /* 0x0000000800100c11 */ /* 0x000fe2000f8c18ff */
[----:B------:R-:W-:Y:S01]  /*08a0*/  ULEA UR4, UP0, UR7, UR4, 0x2 ;  /* 0x0000000407047291 */ /* 0x000fe2000f80103f */
[----:B------:R-:W-:-:S02]  /*08b0*/  @!P1 LEA R18, P5, R3, UR8, 0x3 ;  /* 0x0000000803129c11 */ /* 0x000fc4000f8a18ff */
[----:B------:R-:W-:Y:S01]  /*08c0*/  @!P4 LEA R20, P3, R6, UR8, 0x3 ;  /* 0x000000080614cc11 */ /* 0x000fe2000f8618ff */
[----:B------:R-:W-:Y:S01]  /*08d0*/  ULEA.HI.X UR5, UR7, UR5, URZ, 0x2, UP0 ;  /* 0x0000000507057291 */ /* 0x000fe200080f143f */
[----:B------:R-:W-:Y:S01]  /*08e0*/  @P0 LEA.HI.X R17, R0, UR9, R5, 0x3, P6 ;  /* 0x0000000900110c11 */ /* 0x000fe2000b0f1c05 */
[----:B------:R-:W-:Y:S01]  /*08f0*/  UISETP.LT.U32.AND UP1, UPT, UR4, UR12, UPT ;  /* 0x0000000c0400728c */ /* 0x000fe2000bf21070 */
[----:B------:R-:W-:Y:S01]  /*0900*/  @!P2 LEA R24, P6, R7, UR8, 0x3 ;  /* 0x000000080718ac11 */ /* 0x000fe2000f8c18ff */
[----:B------:R-:W-:Y:S01]  /*0910*/  UISETP.GE.U32.AND UP0, UPT, UR4, 0x10000, UPT ;  /* 0x000100000400788c */ /* 0x000fe2000bf06070 */
[----:B------:R-:W-:Y:S01]  /*0920*/  @!P1 LEA.HI.X R19, R3, UR9, R4, 0x3, P5 ;  /* 0x0000000903139c11 */ /* 0x000fe2000a8f1c04 */
[----:B------:R0:W-:Y:S01]  /*0930*/  @P0 STG.E.64 [R16.64], R8 ;  /* 0x0000000810000986 */ /* 0x0001e2000c101b0a */
[----:B------:R-:W-:Y:S01]  /*0940*/  @!P4 LEA.HI.X R21, R6, UR9, R21, 0x3, P3 ;  /* 0x000000090615cc11 */ /* 0x000fe200098f1c15 */
[----:B------:R-:W-:Y:S01]  /*0950*/  UISETP.GE.U32.AND.EX UP0, UPT, UR5, URZ, UPT, UP0 ;  /* 0x0000003f0500728c */ /* 0x000fe2000bf06100 */
[----:B------:R-:W-:Y:S01]  /*0960*/  @!P2 LEA.HI.X R25, R7, UR9, R22, 0x3, P6 ;  /* 0x000000090719ac11 */ /* 0x000fe2000b0f1c16 */
[----:B------:R0:W-:Y:S01]  /*0970*/  @!P1 STG.E.64 [R18.64], R10 ;  /* 0x0000000a12009986 */ /* 0x0001e2000c101b0a */
[----:B------:R-:W-:-:S02]  /*0980*/  PLOP3.LUT P0, PT, PT, PT, UP1, 0x80, 0x0 ;  /* 0x000000000000781c */ /* 0x000fc40003f0f018 */
[----:B------:R-:W-:Y:S01]  /*0990*/  MOV R0, UR5 ;  /* 0x0000000500007c02 */ /* 0x000fe20008000f00 */
[----:B------:R0:W-:Y:S01]  /*09a0*/  @!P4 STG.E.64 [R20.64], R12 ;  /* 0x0000000c1400c986 */ /* 0x0001e2000c101b0a */
[----:B------:R-:W-:Y:S02]  /*09b0*/  PLOP3.LUT P1, PT, PT, PT, UP0, 0x80, 0x0 ;  /* 0x000000000000781c */ /* 0x000fe40003f2f008 */
[----:B------:R-:W-:Y:S01]  /*09c0*/  ISETP.LT.AND.EX P0, PT, R0, UR6, PT, P0 ;  /* 0x0000000600007c0c */ /* 0x000fe2000bf01300 */
[----:B------:R0:W-:-:S12]  /*09d0*/  @!P2 STG.E.64 [R24.64], R14 ;  /* 0x0000000e1800a986 */ /* 0x0001d8000c101b0a */
[----:B------:R-:W-:Y:S05]  /*09e0*/  @!P1 BRA P0, `(.L_x_174) ;  /* 0xfffff7d000009947 */ /* 0x000fea000003ffff */
[----:B------:R-:W-:Y:S05]  /*09f0*/  EXIT ;  /* 0x000000000000794d */ /* 0x000fea0003800000 */
.L_x_170:
        /* <DEDUP_REMOVED lines=9> */
.L_x_178:
[----:B------:R-:W2:Y:S01]  /*0a90*/  LDG.E.64 R16, [R12.64] ;  /* 0x0000000a0c107981 */ /* 0x000ea2000c1e1b00 */
[----:B------:R-:W-:-:S04]  /*0aa0*/  LEA R2, P0, R15, UR8, 0x5 ;  /* 0x000000080f027c11 */ /* 0x000fc8000f8028ff */
[----:B------:R-:W-:-:S05]  /*0ab0*/  LEA.HI.X R3, R15, UR9, R0, 0x5, P0 ;  /* 0x000000090f037c11 */ /* 0x000fca00080f2c00 */
        /* <DEDUP_REMOVED lines=19> */
[-C--:B------:R-:W-:Y:S02]  /*0bf0*/  FFMA.FTZ R25, R5, R17.reuse, R4 ;  /* 0x0000001105197223 */ /* 0x080fe40000010004 */
[-C--:B------:R-:W-:Y:S02]  /*0c00*/  FFMA.FTZ R27, R7, R17.reuse, R6 ;  /* 0x00000011071b7223 */ /* 0x080fe40000010006 */
[----:B------:R-:W-:-:S02]  /*0c10*/  FFMA.FTZ R9, -R8, R17, R9 ;  /* 0x0000001108097223 */ /* 0x000fc40000010109 */
[-C--:B------:R-:W-:Y:S02]  /*0c20*/  FFMA.FTZ R11, -R10, R17.reuse, R11 ;  /* 0x000000110a0b7223 */ /* 0x080fe4000001010b */
[-C--:B------:R-:W-:Y:S02]  /*0c30*/  FFMA.FTZ R5, -R4, R17.reuse, R5 ;  /* 0x0000001104057223 */ /* 0x080fe40000010105 */
        /* <DEDUP_REMOVED lines=10> */
.L_x_176:
        /* <DEDUP_REMOVED lines=11> */
.L_x_175:
[----:B0-----:R-:W0:Y:S02]  /*0d90*/  MUFU.RCP R14, R16 ;  /* 0x00000010000e7308 */ /* 0x001e240000001000 */
[----:B0-----:R-:W-:-:S04]  /*0da0*/  FMUL.FTZ R17, R19, R14 ;  /* 0x0000000e13117220 */ /* 0x001fc80000410000 */
[-C--:B------:R-:W-:Y:S02]  /*0db0*/  FFMA.FTZ R14, R19, R17.reuse, R16 ;  /* 0x00000011130e7223 */ /* 0x080fe40000010010 */
[-C--:B-----5:R-:W-:Y:S02]  /*0dc0*/  FFMA.FTZ R19, R8, R17.reuse, R9 ;  /* 0x0000001108137223 */ /* 0x0a0fe40000010009 */
[-C--:B------:R-:W-:Y:S02]  /*0dd0*/  FFMA.FTZ R21, R10, R17.reuse, R11 ;  /* 0x000000110a157223 */ /* 0x080fe4000001000b */
[----:B------:R-:W0:Y:S01]  /*0de0*/  MUFU.RCP R14, R14 ;  /* 0x0000000e000e7308 */ /* 0x000e220000001000 */
[-C--:B------:R-:W-:Y:S02]  /*0df0*/  FFMA.FTZ R23, R4, R17.reuse, R5 ;  /* 0x0000001104177223 */ /* 0x080fe40000010005 */
[-C--:B------:R-:W-:Y:S02]  /*0e00*/  FFMA.FTZ R25, R6, R17.reuse, R7 ;  /* 0x0000001106197223 */ /* 0x080fe40000010007 */
[----:B------:R-:W-:-:S02]  /*0e10*/  FFMA.FTZ R9, R9, R17, -R8 ;  /* 0x0000001109097223 */ /* 0x000fc40000010808 */
[-C--:B------:R-:W-:Y:S02]  /*0e20*/  FFMA.FTZ R11, R11, R17.reuse, -R10 ;  /* 0x000000110b0b7223 */ /* 0x080fe4000001080a */
[-C--:B------:R-:W-:Y:S02]  /*0e30*/  FFMA.FTZ R5, R5, R17.reuse, -R4 ;  /* 0x0000001105057223 */ /* 0x080fe40000010804 */
        /* <DEDUP_REMOVED lines=9> */
.L_x_177:
[----:B------:R-:W-:Y:S01]  /*0ed0*/  IADD3 R15, P0, R15, c[0x0][0x0], RZ ;  /* 0x000000000f0f7a10 */ /* 0x000fe20007f1e0ff */
[----:B------:R0:W-:Y:S03]  /*0ee0*/  STG.E.128 [R2.64], R8 ;  /* 0x0000000802007986 */ /* 0x0001e6000c101d0a */
[----:B------:R-:W-:Y:S01]  /*0ef0*/  SHF.L.U32 R14, R15, 0x2, RZ ;  /* 0x000000020f0e7819 */ /* 0x000fe200000006ff */
[----:B------:R0:W-:Y:S01]  /*0f00*/  STG.E.128 [R2.64+0x10], R4 ;  /* 0x0000100402007986 */ /* 0x0001e2000c101d0a */
[----:B------:R-:W-:-:S02]  /*0f10*/  IADD3.X R0, RZ, R0, RZ, P0, !PT ;  /* 0x00000000ff007210 */ /* 0x000fc400007fe4ff */
[----:B------:R-:W-:Y:S02]  /*0f20*/  ISETP.GE.U32.AND P0, PT, R14, UR12, PT ;  /* 0x0000000c0e007c0c */ /* 0x000fe4000bf06070 */
[C---:B------:R-:W-:Y:S02]  /*0f30*/  SHF.L.U64.HI R14, R15.reuse, 0x2, R0 ;  /* 0x000000020f0e7819 */ /* 0x040fe40000010200 */
[----:B------:R-:W-:Y:S02]  /*0f40*/  ISETP.LT.U32.AND P1, PT, R15, 0x4000, PT ;  /* 0x000040000f00780c */ /* 0x000fe40003f21070 */
[----:B------:R-:W-:Y:S02]  /*0f50*/  ISETP.GE.AND.EX P0, PT, R14, UR6, PT, P0 ;  /* 0x000000060e007c0c */ /* 0x000fe4000bf06300 */
[----:B------:R-:W-:-:S13]  /*0f60*/  ISETP.LT.U32.AND.EX P1, PT, R0, RZ, PT, P1 ;  /* 0x000000ff0000720c */ /* 0x000fda0003f21110 */
[----:B0-----:R-:W-:Y:S05]  /*0f70*/  @!P0 BRA P1, `(.L_x_178) ;  /* 0xfffffb1000008947 */ /* 0x001fea000083ffff */
[----:B------:R-:W-:Y:S05]  /*0f80*/  EXIT ;  /* 0x000000000000794d */ /* 0x000fea0003800000 */
.L_x_179:
        /* <DEDUP_REMOVED lines=15> */
.L_x_528:


//--------------------- .text._ZN2at6native63_GLOBAL__N__862fb238_30_ForeachBinaryOpScalarTensor_cu_64fe0ca525multi_tensor_apply_kernelINS1_18TensorListMetadataILi1EEENS1_27BinaryOpScalarTensorFunctorIN3c107complexIdEELi1ELi1ELi0EEEJSt7dividesIS8_EPS8_S8_EEEvT_T0_DpT1_ --------------------------
	.section	.text._ZN2at6native63_GLOBAL__N__862fb238_30_ForeachBinaryOpScalarTensor_cu_64fe0ca525multi_tensor_apply_kernelINS1_18TensorListMetadataILi1EEENS1_27BinaryOpScalarTensorFunctorIN3c107complexIdEELi1ELi1ELi0EEEJSt7dividesIS8_EPS8_S8_EEEvT_T0_DpT1_,"ax",@progbits
	.sectioninfo	@"SHI_REGISTERS=62"
	.align	128
.text._ZN2at6native63_GLOBAL__N__862fb238_30_ForeachBinaryOpScalarTensor_cu_64fe0ca525multi_tensor_apply_kernelINS1_18TensorListMetadataILi1EEENS1_27BinaryOpScalarTensorFunctorIN3c107complexIdEELi1ELi1ELi0EEEJSt7dividesIS8_EPS8_S8_EEEvT_T0_DpT1_:
        .type           _ZN2at6native63_GLOBAL__N__862fb238_30_ForeachBinaryOpScalarTensor_cu_64fe0ca525multi_tensor_apply_kernelINS1_18TensorListMetadataILi1EEENS1_27BinaryOpScalarTensorFunctorIN3c107complexIdEELi1ELi1ELi0EEEJSt7dividesIS8_EPS8_S8_EEEvT_T0_DpT1_,@function
        .size           _ZN2at6native63_GLOBAL__N__862fb238_30_ForeachBinaryOpScalarTensor_cu_64fe0ca525multi_tensor_apply_kernelINS1_18TensorListMetadataILi1EEENS1_27BinaryOpScalarTensorFunctorIN3c107complexIdEELi1ELi1ELi0EEEJSt7dividesIS8_EPS8_S8_EEEvT_T0_DpT1_,(.L_x_529 - _ZN2at6native63_GLOBAL__N__862fb238_30_ForeachBinaryOpScalarTensor_cu_64fe0ca525multi_tensor_apply_kernelINS1_18TensorListMetadataILi1EEENS1_27BinaryOpScalarTensorFunctorIN3c107complexIdEELi1ELi1ELi0EEEJSt7dividesIS8_EPS8_S8_EEEvT_T0_DpT1_)
        .other          _ZN2at6native63_GLOBAL__N__862fb238_30_ForeachBinaryOpScalarTensor_cu_64fe0ca525multi_tensor_apply_kernelINS1_18TensorListMetadataILi1EEENS1_27BinaryOpScalarTensorFunctorIN3c107complexIdEELi1ELi1ELi0EEEJSt7dividesIS8_EPS8_S8_EEEvT_T0_DpT1_,@"STO_CUDA_ENTRY STV_DEFAULT"
_ZN2at6native63_GLOBAL__N__862fb238_30_ForeachBinaryOpScalarTensor_cu_64fe0ca525multi_tensor_apply_kernelINS1_18TensorListMetadataILi1EEENS1_27BinaryOpScalarTensorFunctorIN3c107complexIdEELi1ELi1ELi0EEEJSt7dividesIS8_EPS8_S8_EEEvT_T0_DpT1_:
        /* <DEDUP_REMOVED lines=27> */
.L_x_206:
[----:B------:R-:W-:Y:S02]  /*01b0*/  IMAD.MOV.U32 R4, RZ, RZ, c[0x0][0xe90] ;  /* 0x0003a400ff047624 */ /* 0x000fe400078e00ff */
[----:B------:R-:W-:-:S06]  /*01c0*/  IMAD.MOV.U32 R5, RZ, RZ, c[0x0][0xe94] ;  /* 0x0003a500ff057624 */ /* 0x000fcc00078e00ff */
[----:B------:R-:W2:Y:S01]  /*01d0*/  LDG.E.128 R4, [R4.64] ;  /* 0x0000000604047981 */ /* 0x000ea2000c1e1d00 */
[----:B0-----:R-:W-:Y:S01]  /*01e0*/  IADD3 R3, P1, R34, R35, RZ ;  /* 0x0000002322037210 */ /* 0x001fe20007f3e0ff */
[----:B------:R-:W-:Y:S01]  /*01f0*/  CS2R R22, SRZ ;  /* 0x0000000000167805 */ /* 0x000fe2000001ff00 */
[--C-:B------:R-:W-:Y:S01]  /*0200*/  IADD3 R32, P2, P3, R35, c[0x0][0x0], R34.reuse ;  /* 0x0000000023207a10 */ /* 0x100fe20007b5e022 */
        /* <DEDUP_REMOVED lines=9> */
[----:B------:R-:W-:Y:S02]  /*02a0*/  ISETP.GT.U32.AND P3, PT, R32, 0xffff, PT ;  /* 0x0000ffff2000780c */ /* 0x000fe40003f64070 */
[----:B------:R-:W-:Y:S02]  /*02b0*/  ISETP.GT.U32.AND P6, PT, R28, 0xffff, PT ;  /* 0x0000ffff1c00780c */ /* 0x000fe40003fc4070 */
[----:B------:R-:W-:-:S02]  /*02c0*/  ISETP.GE.U32.AND P2, PT, R32, R2, PT ;  /* 0x000000022000720c */ /* 0x000fc40003f46070 */
[----:B------:R-:W-:Y:S02]  /*02d0*/  ISETP.GT.U32.AND.EX P3, PT, R31, RZ, PT, P3 ;  /* 0x000000ff1f00720c */ /* 0x000fe40003f64130 */
[----:B------:R-:W-:Y:S02]  /*02e0*/  ISETP.GE.U32.AND P4, PT, R28, R2, PT ;  /* 0x000000021c00720c */ /* 0x000fe40003f86070 */
[----:B------:R-:W-:Y:S02]  /*02f0*/  @P0 LEA R8, P1, R3, R36, 0x4 ;  /* 0x0000002403080211 */ /* 0x000fe400078220ff */
[----:B------:R-:W-:Y:S02]  /*0300*/  ISETP.GT.U32.AND.EX P6, PT, R11, RZ, PT, P6 ;  /* 0x000000ff0b00720c */ /* 0x000fe40003fc4160 */
[----:B------:R-:W-:Y:S02]  /*0310*/  @P0 LEA.HI.X R9, R3, R37, R9, 0x4, P1 ;  /* 0x0000002503090211 */ /* 0x000fe400008f2409 */
[----:B------:R-:W-:-:S02]  /*0320*/  IADD3 R30, P1, P5, R35, UR5, R34 ;  /* 0x00000005231e7c10 */ /* 0x000fc4000fd3e022 */
[----:B------:R-:W-:Y:S01]  /*0330*/  ISETP.GE.OR.EX P2, PT, R31, R0, P3, P2 ;  /* 0x000000001f00720c */ /* 0x000fe20001f46720 */
[----:B------:R-:W-:Y:S01]  /*0340*/  CS2R R26, SRZ ;  /* 0x00000000001a7805 */ /* 0x000fe2000001ff00 */
[----:B------:R-:W-:Y:S01]  /*0350*/  IADD3.X R29, RZ, R33, RZ, P1, P5 ;  /* 0x00000021ff1d7210 */ /* 0x000fe20000fea4ff */
[----:B------:R-:W-:Y:S01]  /*0360*/  CS2R R24, SRZ ;  /* 0x0000000000187805 */ /* 0x000fe2000001ff00 */
[C---:B------:R-:W-:Y:S01]  /*0370*/  ISETP.GT.U32.AND P5, PT, R30.reuse, 0xffff, PT ;  /* 0x0000ffff1e00780c */ /* 0x040fe20003fa4070 */
[----:B------:R-:W-:Y:S01]  /*0380*/  CS2R R14, SRZ ;  /* 0x00000000000e7805 */ /* 0x000fe2000001ff00 */
[----:B------:R-:W-:Y:S01]  /*0390*/  ISETP.GE.U32.AND P1, PT, R30, R2, PT ;  /* 0x000000021e00720c */ /* 0x000fe20003f26070 */
[----:B------:R-:W-:Y:S01]  /*03a0*/  CS2R R12, SRZ ;  /* 0x00000000000c7805 */ /* 0x000fe2000001ff00 */
[----:B------:R-:W-:Y:S01]  /*03b0*/  ISETP.GT.U32.AND.EX P5, PT, R29, RZ, PT, P5 ;  /* 0x000000ff1d00720c */ /* 0x000fe20003fa4150 */
[----:B------:R-:W-:Y:S01]  /*03c0*/  CS2R R18, SRZ ;  /* 0x0000000000127805 */ /* 0x000fe2000001ff00 */
[-C--:B------:R-:W-:Y:S01]  /*03d0*/  ISETP.GE.OR.EX P4, PT, R11, R0.reuse, P6, P4 ;  /* 0x000000000b00720c */ /* 0x080fe20003786740 */
[----:B------:R-:W-:Y:S01]  /*03e0*/  CS2R R16, SRZ ;  /* 0x0000000000107805 */ /* 0x000fe2000001ff00 */
[----:B------:R-:W-:Y:S01]  /*03f0*/  ISETP.GE.OR.EX P1, PT, R29, R0, P5, P1 ;  /* 0x000000001d00720c */ /* 0x000fe20002f26710 */
[----:B------:R0:W5:Y:S01]  /*0400*/  @P0 LDG.E.128 R20, [R8.64] ;  /* 0x0000000608140981 */ /* 0x000162000c1e1d00 */
[----:B------:R-:W-:-:S04]  /*0410*/  @!P2 LEA R40, P3, R32, R36, 0x4 ;  /* 0x000000242028a211 */ /* 0x000fc800078620ff */
[----:B------:R-:W-:-:S05]  /*0420*/  @!P2 LEA.HI.X R41, R32, R37, R31, 0x4, P3 ;  /* 0x000000252029a211 */ /* 0x000fca00018f241f */
[-C--:B------:R-:W-:Y:S01]  /*0430*/  @!P4 LEA R46, P6, R28, R36.reuse, 0x4 ;  /* 0x000000241c2ec211 */ /* 0x080fe200078c20ff */
[----:B------:R1:W5:Y:S01]  /*0440*/  @!P2 LDG.E.128 R24, [R40.64] ;  /* 0x000000062818a981 */ /* 0x000362000c1e1d00 */
[----:B------:R-:W-:Y:S02]  /*0450*/  @!P1 LEA R44, P5, R30, R36, 0x4 ;  /* 0x000000241e2c9211 */ /* 0x000fe400078a20ff */
[-C--:B------:R-:W-:Y:S02]  /*0460*/  @!P4 LEA.HI.X R47, R28, R37.reuse, R11, 0x4, P6 ;  /* 0x000000251c2fc211 */ /* 0x080fe400030f240b */
[----:B------:R-:W-:-:S03]  /*0470*/  @!P1 LEA.HI.X R45, R30, R37, R29, 0x4, P5 ;  /* 0x000000251e2d9211 */ /* 0x000fc600028f241d */
[----:B------:R1:W5:Y:S04]  /*0480*/  @!P4 LDG.E.128 R16, [R46.64] ;  /* 0x000000062e10c981 */ /* 0x000368000c1e1d00 */
[----:B------:R1:W5:Y:S01]  /*0490*/  @!P1 LDG.E.128 R12, [R44.64] ;  /* 0x000000062c0c9981 */ /* 0x000362000c1e1d00 */
        /* <DEDUP_REMOVED lines=19> */
[----:B01----:R-:W-:Y:S01]  /*05d0*/  IMAD.MOV.U32 R8, RZ, RZ, R48 ;  /* 0x000000ffff087224 */ /* 0x003fe200078e0030 */
[----:B------:R-:W-:Y:S01]  /*05e0*/  MOV R3, R49 ;  /* 0x0000003100037202 */ /* 0x000fe20000000f00 */
[----:B------:R-:W-:Y:S01]  /*05f0*/  IMAD.MOV.U32 R6, RZ, RZ, R42 ;  /* 0x000000ffff067224 */ /* 0x000fe200078e002a */
[----:B------:R-:W-:Y:S01]  /*0600*/  MOV R4, 0x630 ;  /* 0x0000063000047802 */ /* 0x000fe20000000f00 */
[----:B------:R-:W-:Y:S02]  /*0610*/  IMAD.MOV.U32 R7, RZ, RZ, R43 ;  /* 0x000000ffff077224 */ /* 0x000fe400078e002b */
[----:B-----5:R-:W-:Y:S05]  /*0620*/  CALL.REL.NOINC `($__internal_6_$__cuda_sm20_div_rn_f64_full) ;  /* 0x00002ca000007944 */ /* 0x020fea0003c00000 */
[----:B------:R-:W-:Y:S02]  /*0630*/  IMAD.MOV.U32 R56, RZ, RZ, R6 ;  /* 0x000000ffff387224 */ /* 0x000fe400078e0006 */
[----:B------:R-:W-:-:S03]  /*0640*/  IMAD.MOV.U32 R57, RZ, RZ, R3 ;  /* 0x000000ffff397224 */ /* 0x000fc600078e0003 */
.L_x_181:
        /* <DEDUP_REMOVED lines=20> */
[----:B-----5:R-:W-:Y:S05]  /*0790*/  CALL.REL.NOINC `($__internal_6_$__cuda_sm20_div_rn_f64_full) ;  /* 0x00002b3000007944 */ /* 0x020fea0003c00000 */
[----:B------:R-:W-:Y:S01]  /*07a0*/  IMAD.MOV.U32 R40, RZ, RZ, R6 ;  /* 0x000000ffff287224 */ /* 0x000fe200078e0006 */
[----:B------:R-:W-:Y:S02]  /*07b0*/  MOV R41, R3 ;  /* 0x0000000300297202 */ /* 0x000fe40000000f00 */
.L_x_182:
[----:B------:R-:W-:Y:S05]  /*07c0*/  @!P5 BRA `(.L_x_183) ;  /* 0x00000ed00000d947 */ /* 0x000fea0003800000 */
[----:B------:R-:W-:-:S04]  /*07d0*/  DSETP.NEU.AND P3, PT, |R42|, RZ, PT ;  /* 0x000000ff2a00722a */ /* 0x000fc80003f6d200 */
[----:B------:R-:W0:-:S04]  /*07e0*/  DSETP.EQ.AND P5, PT, |R48|, RZ, PT ;  /* 0x000000ff3000722a */ /* 0x000e080003fa2200 */
[----:B------:R2:W3:-:S10]  /*07f0*/  DFMA R4, R42, R40, R48 ;  /* 0x000000282a04722b */ /* 0x0004d40000000030 */
[----:B0-----:R-:W-:Y:S05]  /*0800*/  @!P3 BRA P5, `(.L_x_184) ;  /* 0x000002000000b947 */ /* 0x001fea0002800000 */
[----:B--23--:R-:W0:Y:S01]  /*0810*/  MUFU.RCP64H R7, R5 ;  /* 0x0000000500077308 */ /* 0x00ce220000001800 */
[----:B------:R-:W-:Y:S01]  /*0820*/  IADD3 R6, R5, 0x300402, RZ ;  /* 0x0030040205067810 */ /* 0x000fe20007ffe0ff */
[----:B------:R-:W-:Y:S03]  /*0830*/  BSSY B0, `(.L_x_185) ;  /* 0x000000c000007945 */ /* 0x000fe60003800000 */
[----:B------:R-:W-:Y:S02]  /*0840*/  FSETP.GEU.AND P3, PT, |R6|, 5.8789094863358348022e-39, PT ;  /* 0x004004020600780b */ /* 0x000fe40003f6e200 */
[----:B0-----:R-:W0:-:S06]  /*0850*/  DFMA R8, -R4, R6, 1 ;  /* 0x3ff000000408742b */ /* 0x001e0c0000000106 */
[----:B0-----:R-:W0:-:S06]  /*0860*/  DFMA R8, R8, R8, R8 ;  /* 0x000000080808722b */ /* 0x001e0c0000000008 */
[----:B0-----:R-:W0:-:S06]  /*0870*/  DFMA R8, R6, R8, R6 ;  /* 0x000000080608722b */ /* 0x001e0c0000000006 */
[----:B0-----:R-:W0:-:S06]  /*0880*/  DFMA R38, -R4, R8, 1 ;  /* 0x3ff000000426742b */ /* 0x001e0c0000000108 */
[----:B0-----:R0:W2:Y:S01]  /*0890*/  DFMA R6, R8, R38, R8 ;  /* 0x000000260806722b */ /* 0x0010a20000000008 */
[----:B------:R-:W-:Y:S05]  /*08a0*/  @P3 BRA `(.L_x_186) ;  /* 0x0000004000003947 */ /* 0x000fea0003800000 */
[----:B0-----:R-:W-:Y:S02]  /*08b0*/  LOP3.LUT R8, R5, 0x7fffffff, RZ, 0xc0, !PT ;  /* 0x7fffffff05087812 */ /* 0x001fe400078ec0ff */
[----:B------:R-:W-:Y:S02]  /*08c0*/  MOV R10, 0x8f0 ;  /* 0x000008f0000a7802 */ /* 0x000fe40000000f00 */
[----:B------:R-:W-:Y:S02]  /*08d0*/  IADD3 R8, R8, -0x100000, RZ ;  /* 0xfff0000008087810 */ /* 0x000fe40007ffe0ff */
[----:B-12--5:R-:W-:Y:S05]  /*08e0*/  CALL.REL.NOINC `($__internal_5_$__cuda_sm20_dblrcp_rn_slowpath_v3) ;  /* 0x0000277000007944 */ /* 0x026fea0003c00000 */
.L_x_186:
[----:B------:R-:W-:Y:S05]  /*08f0*/  BSYNC B0 ;  /* 0x0000000000007941 */ /* 0x000fea0003800000 */
.L_x_185:
[----:B-----5:R-:W3:-:S04]  /*0900*/  DFMA R4, R40, R22, R20 ;  /* 0x000000162804722b */ /* 0x020ec80000000014 */
[----:B0-----:R-:W-:-:S04]  /*0910*/  DFMA R8, R40, R26, R24 ;  /* 0x0000001a2808722b */ /* 0x001fc80000000018 */
[----:B------:R-:W-:-:S04]  /*0920*/  DFMA R38, R40, R14, R12 ;  /* 0x0000000e2826722b */ /* 0x000fc8000000000c */
[----:B------:R-:W-:-:S04]  /*0930*/  DFMA R42, R40, R18, R16 ;  /* 0x00000012282a722b */ /* 0x000fc80000000010 */
[----:B------:R-:W0:-:S04]  /*0940*/  DFMA R22, R40, -R20, R22 ;  /* 0x800000142816722b */ /* 0x000e080000000016 */
[----:B------:R-:W4:-:S04]  /*0950*/  DFMA R26, R40, -R24, R26 ;  /* 0x80000018281a722b */ /* 0x000f08000000001a */
[----:B------:R-:W2:-:S04]  /*0960*/  DFMA R14, R40, -R12, R14 ;  /* 0x8000000c280e722b */ /* 0x000e88000000000e */
[----:B------:R-:W1:-:S04]  /*0970*/  DFMA R18, R40, -R16, R18 ;  /* 0x800000102812722b */ /* 0x000e480000000012 */
[----:B-123--:R1:W2:-:S04]  /*0980*/  DMUL R20, R4, R6 ;  /* 0x0000000604147228 */ /* 0x00e2880000000000 */
[----:B0-----:R1:W0:-:S04]  /*0990*/  DMUL R22, R22, R6 ;  /* 0x0000000616167228 */ /* 0x0012080000000000 */
[----:B------:R1:W3:-:S04]  /*09a0*/  DMUL R24, R8, R6 ;  /* 0x0000000608187228 */ /* 0x0002c80000000000 */
[----:B----4-:R1:W4:-:S04]  /*09b0*/  DMUL R26, R26, R6 ;  /* 0x000000061a1a7228 */ /* 0x0103080000000000 */
[----:B------:R1:W0:-:S04]  /*09c0*/  DMUL R12, R38, R6 ;  /* 0x00000006260c7228 */ /* 0x0002080000000000 */
[----:B------:R1:W0:-:S04]  /*09d0*/  DMUL R14, R14, R6 ;  /* 0x000000060e0e7228 */ /* 0x0002080000000000 */
[----:B------:R1:W0:-:S04]  /*09e0*/  DMUL R16, R42, R6 ;  /* 0x000000062a107228 */ /* 0x0002080000000000 */
[----:B------:R1:W0:Y:S01]  /*09f0*/  DMUL R18, R18, R6 ;  /* 0x0000000612127228 */ /* 0x0002220000000000 */
[----:B------:R-:W-:Y:S05]  /*0a00*/  BRA `(.L_x_187) ;  /* 0x00000ea000007947 */ /* 0x000fea0003800000 */
.L_x_184:
[----:B--23--:R-:W0:Y:S01]  /*0a10*/  DADD R6, -RZ, |R48| ;  /* 0x00000000ff067229 */ /* 0x00ce220000000530 */
        /* <DEDUP_REMOVED lines=18> */
[----:B-1----:R-:W-:Y:S05]  /*0b40*/  CALL.REL.NOINC `($__internal_6_$__cuda_sm20_div_rn_f64_full) ;  /* 0x0000278000007944 */ /* 0x002fea0003c00000 */
[----:B------:R-:W-:Y:S02]  /*0b50*/  IMAD.MOV.U32 R4, RZ, RZ, R6 ;  /* 0x000000ffff047224 */ /* 0x000fe400078e0006 */
[----:B------:R-:W-:Y:S02]  /*0b60*/  IMAD.MOV.U32 R5, RZ, RZ, R3 ;  /* 0x000000ffff057224 */ /* 0x000fe400078e0003 */
.L_x_189:
[----:B------:R-:W-:Y:S05]  /*0b70*/  BSYNC B1 ;  /* 0x0000000000017941 */ /* 0x000fea0003800000 */
.L_x_188:
        /* <DEDUP_REMOVED lines=12> */
[----:B0-----:R0:W2:Y:S02]  /*0c40*/  DFMA R8, R8, R38, R20 ;  /* 0x000000260808722b */ /* 0x0010a40000000014 */
[----:B0-----:R-:W-:Y:S02]  /*0c50*/  IMAD.MOV.U32 R20, RZ, RZ, R4 ;  /* 0x000000ffff147224 */ /* 0x001fe400078e0004 */
[----:B------:R-:W-:-:S06]  /*0c60*/  IMAD.MOV.U32 R21, RZ, RZ, R5 ;  /* 0x000000ffff157224 */ /* 0x000fcc00078e0005 */
[----:B--2---:R-:W-:-:S05]  /*0c70*/  FFMA R3, RZ, R7, R9 ;  /* 0x00000007ff037223 */ /* 0x004fca0000000009 */
[----:B------:R-:W-:-:S13]  /*0c80*/  FSETP.GT.AND P3, PT, |R3|, 1.469367938527859385e-39, PT ;  /* 0x001000000300780b */ /* 0x000fda0003f64200 */
[----:B------:R-:W-:Y:S05]  /*0c90*/  @P3 BRA P5, `(.L_x_191) ;  /* 0x0000006000003947 */ /* 0x000fea0002800000 */
[----:B------:R-:W-:Y:S01]  /*0ca0*/  IMAD.MOV.U32 R8, RZ, RZ, R22 ;  /* 0x000000ffff087224 */ /* 0x000fe200078e0016 */
[----:B------:R-:W-:Y:S01]  /*0cb0*/  MOV R4, 0xce0 ;  /* 0x00000ce000047802 */ /* 0x000fe20000000f00 */
[----:B------:R-:W-:Y:S02]  /*0cc0*/  IMAD.MOV.U32 R3, RZ, RZ, R23 ;  /* 0x000000ffff037224 */ /* 0x000fe400078e0017 */
[----:B-1----:R-:W-:Y:S05]  /*0cd0*/  CALL.REL.NOINC `($__internal_6_$__cuda_sm20_div_rn_f64_full) ;  /* 0x000025f000007944 */ /* 0x002fea0003c00000 */
[----:B------:R-:W-:Y:S01]  /*0ce0*/  MOV R8, R6 ;  /* 0x0000000600087202 */ /* 0x000fe20000000f00 */
[----:B------:R-:W-:Y:S02]  /*0cf0*/  IMAD.MOV.U32 R9, RZ, RZ, R3 ;  /* 0x000000ffff097224 */ /* 0x000fe400078e0003 */
.L_x_191:
[----:B------:R-:W-:Y:S05]  /*0d00*/  BSYNC B1 ;  /* 0x0000000000017941 */ /* 0x000fea0003800000 */
.L_x_190:
        /* <DEDUP_REMOVED lines=24> */
.L_x_193:
[----:B------:R-:W-:Y:S05]  /*0e90*/  BSYNC B1 ;  /* 0x0000000000017941 */ /* 0x000fea0003800000 */
.L_x_192:
        /* <DEDUP_REMOVED lines=13> */
[----:B0-----:R-:W-:Y:S01]  /*0f70*/  IMAD.MOV.U32 R24, RZ, RZ, R4 ;  /* 0x000000ffff187224 */ /* 0x001fe200078e0004 */
[----:B------:R-:W-:-:S07]  /*0f80*/  MOV R25, R5 ;  /* 0x0000000500197202 */ /* 0x000fce0000000f00 */
        /* <DEDUP_REMOVED lines=9> */
.L_x_195:
[----:B------:R-:W-:Y:S05]  /*1020*/  BSYNC B1 ;  /* 0x0000000000017941 */ /* 0x000fea0003800000 */
.L_x_194:
        /* <DEDUP_REMOVED lines=22> */
[----:B------:R-:W-:Y:S01]  /*1190*/  IMAD.MOV.U32 R4, RZ, RZ, R6 ;  /* 0x000000ffff047224 */ /* 0x000fe200078e0006 */
[----:B------:R-:W-:Y:S02]  /*11a0*/  MOV R5, R3 ;  /* 0x0000000300057202 */ /* 0x000fe40000000f00 */
.L_x_197:
[----:B------:R-:W-:Y:S05]  /*11b0*/  BSYNC B1 ;  /* 0x0000000000017941 */ /* 0x000fea0003800000 */
.L_x_196:
        /* <DEDUP_REMOVED lines=24> */
.L_x_199:
[----:B------:R-:W-:Y:S05]  /*1340*/  BSYNC B1 ;  /* 0x0000000000017941 */ /* 0x000fea0003800000 */
.L_x_198:
        /* <DEDUP_REMOVED lines=18> */
[----:B------:R-:W-:Y:S01]  /*1470*/  MOV R8, R16 ;  /* 0x0000001000087202 */ /* 0x000fe20000000f00 */
[----:B------:R-:W-:Y:S01]  /*1480*/  IMAD.MOV.U32 R3, RZ, RZ, R17 ;  /* 0x000000ffff037224 */ /* 0x000fe200078e0011 */
[----:B------:R-:W-:Y:S02]  /*1490*/  MOV R4, 0x14b0 ;  /* 0x000014b000047802 */ /* 0x000fe40000000f00 */
[----:B-1----:R-:W-:Y:S05]  /*14a0*/  CALL.REL.NOINC `($__internal_6_$__cuda_sm20_div_rn_f64_full) ;  /* 0x00001e2000007944 */ /* 0x002fea0003c00000 */
[----:B------:R-:W-:Y:S02]  /*14b0*/  IMAD.MOV.U32 R4, RZ, RZ, R6 ;  /* 0x000000ffff047224 */ /* 0x000fe400078e0006 */
[----:B------:R-:W-:Y:S02]  /*14c0*/  IMAD.MOV.U32 R5, RZ, RZ, R3 ;  /* 0x000000ffff057224 */ /* 0x000fe400078e0003 */
.L_x_201:
[----:B------:R-:W-:Y:S05]  /*14d0*/  BSYNC B1 ;  /* 0x0000000000017941 */ /* 0x000fea0003800000 */
.L_x_200:
        /* <DEDUP_REMOVED lines=24> */
.L_x_203:
[----:B------:R-:W-:Y:S05]  /*1660*/  BSYNC B1 ;  /* 0x0000000000017941 */ /* 0x000fea0003800000 */
.L_x_202:
[----:B------:R-:W-:Y:S01]  /*1670*/  MOV R18, R8 ;  /* 0x0000000800127202 */ /* 0x000fe20000000f00 */
[----:B------:R-:W-:Y:S01]  /*1680*/  IMAD.MOV.U32 R19, RZ, RZ, R9 ;  /* 0x000000ffff137224 */ /* 0x000fe200078e0009 */
[----:B------:R-:W-:Y:S05]  /*1690*/  BRA `(.L_x_187) ;  /* 0x0000021000007947 */ /* 0x000fea0003800000 */
.L_x_183:
        /* <DEDUP_REMOVED lines=8> */
[----:B0-----:R0:W2:Y:S01]  /*1720*/  DFMA R6, R6, R8, R6 ;  /* 0x000000080606722b */ /* 0x0010a20000000006 */
[----:B------:R-:W-:Y:S05]  /*1730*/  @P3 BRA `(.L_x_205) ;  /* 0x0000006000003947 */ /* 0x000fea0003800000 */
[----:B0-----:R-:W-:Y:S01]  /*1740*/  LOP3.LUT R8, R53, 0x7fffffff, RZ, 0xc0, !PT ;  /* 0x7fffffff35087812 */ /* 0x001fe200078ec0ff */
[----:B------:R-:W-:Y:S01]  /*1750*/  IMAD.MOV.U32 R4, RZ, RZ, R52 ;  /* 0x000000ffff047224 */ /* 0x000fe200078e0034 */
[----:B------:R-:W-:Y:S01]  /*1760*/  MOV R10, 0x17a0 ;  /* 0x000017a0000a7802 */ /* 0x000fe20000000f00 */
[----:B------:R-:W-:Y:S01]  /*1770*/  IMAD.MOV.U32 R5, RZ, RZ, R53 ;  /* 0x000000ffff057224 */ /* 0x000fe200078e0035 */
[----:B------:R-:W-:Y:S02]  /*1780*/  IADD3 R8, R8, -0x100000, RZ ;  /* 0xfff0000008087810 */ /* 0x000fe40007ffe0ff */
[----:B-12--5:R-:W-:Y:S05]  /*1790*/  CALL.REL.NOINC `($__internal_5_$__cuda_sm20_dblrcp_rn_slowpath_v3) ;  /* 0x000018c000007944 */ /* 0x026fea0003c00000 */
.L_x_205:
[----:B------:R-:W-:Y:S05]  /*17a0*/  BSYNC B0 ;  /* 0x0000000000007941 */ /* 0x000fea0003800000 */
.L_x_204:
[----:B-----5:R-:W3:-:S04]  /*17b0*/  DFMA R4, R56, R20, R22 ;  /* 0x000000143804722b */ /* 0x020ec80000000016 */
[----:B0-----:R-:W-:-:S04]  /*17c0*/  DFMA R8, R56, R24, R26 ;  /* 0x000000183808722b */ /* 0x001fc8000000001a */
[----:B------:R-:W-:-:S04]  /*17d0*/  DFMA R38, R56, R12, R14 ;  /* 0x0000000c3826722b */ /* 0x000fc8000000000e */
[----:B------:R-:W-:-:S04]  /*17e0*/  DFMA R40, R56, R16, R18 ;  /* 0x000000103828722b */ /* 0x000fc80000000012 */
[----:B------:R-:W0:-:S04]  /*17f0*/  DFMA R22, R56, R22, -R20 ;  /* 0x000000163816722b */ /* 0x000e080000000814 */
[----:B------:R-:W4:-:S04]  /*1800*/  DFMA R26, R56, R26, -R24 ;  /* 0x0000001a381a722b */ /* 0x000f080000000818 */
[----:B------:R-:W2:-:S04]  /*1810*/  DFMA R14, R56, R14, -R12 ;  /* 0x0000000e380e722b */ /* 0x000e88000000080c */
[----:B------:R-:W1:-:S04]  /*1820*/  DFMA R18, R56, R18, -R16 ;  /* 0x000000123812722b */ /* 0x000e480000000810 */
[----:B-123--:R1:W2:-:S04]  /*1830*/  DMUL R20, R4, R6 ;  /* 0x0000000604147228 */ /* 0x00e2880000000000 */
[----:B0-----:R1:W0:-:S04]  /*1840*/  DMUL R22, R22, R6 ;  /* 0x0000000616167228 */ /* 0x0012080000000000 */
[----:B------:R1:W3:-:S04]  /*1850*/  DMUL R24, R8, R6 ;  /* 0x0000000608187228 */ /* 0x0002c80000000000 */
[----:B----4-:R1:W4:-:S04]  /*1860*/  DMUL R26, R26, R6 ;  /* 0x000000061a1a7228 */ /* 0x0103080000000000 */
[----:B------:R1:W0:-:S04]  /*1870*/  DMUL R12, R38, R6 ;  /* 0x00000006260c7228 */ /* 0x0002080000000000 */
[----:B------:R1:W0:-:S04]  /*1880*/  DMUL R14, R14, R6 ;  /* 0x000000060e0e7228 */ /* 0x0002080000000000 */
[----:B------:R1:W0:-:S04]  /*1890*/  DMUL R16, R40, R6 ;  /* 0x0000000628107228 */ /* 0x0002080000000000 */
[----:B------:R1:W0:-:S04]  /*18a0*/  DMUL R18, R18, R6 ;  /* 0x0000000612127228 */ /* 0x0002080000000000 */
.L_x_187:
[----:B--234-:R-:W-:Y:S02]  /*18b0*/  @P0 IADD3 R3, P3, R34, R35, RZ ;  /* 0x0000002322030210 */ /* 0x01cfe40007f7e0ff */
[-C--:B-1----:R-:W-:Y:S02]  /*18c0*/  @!P2 LEA R6, P5, R32, R36.reuse, 0x4 ;  /* 0x000000242006a211 */ /* 0x082fe400078a20ff */
[CC--:B------:R-:W-:Y:S01]  /*18d0*/  @P0 LEA R4, P6, R3.reuse, R36.reuse, 0x4 ;  /* 0x0000002403040211 */ /* 0x0c0fe200078c20ff */
[----:B------:R-:W-:Y:S01]  /*18e0*/  @P0 IMAD.X R5, RZ, RZ, R33, P3 ;  /* 0x000000ffff050224 */ /* 0x000fe200018e0621 */
[----:B------:R-:W-:Y:S02]  /*18f0*/  @!P1 LEA R8, P3, R30, R36, 0x4 ;  /* 0x000000241e089211 */ /* 0x000fe400078620ff */
[-C--:B------:R-:W-:Y:S02]  /*1900*/  @!P2 LEA.HI.X R7, R32, R37.reuse, R31, 0x4, P5 ;  /* 0x000000252007a211 */ /* 0x080fe400028f241f */
[----:B------:R-:W-:-:S02]  /*1910*/  @P0 LEA.HI.X R5, R3, R37, R5, 0x4, P6 ;  /* 0x0000002503050211 */ /* 0x000fc400030f2405 */
[----:B------:R-:W-:Y:S02]  /*1920*/  @!P4 LEA R10, P6, R28, R36, 0x4 ;  /* 0x000000241c0ac211 */ /* 0x000fe400078c20ff */
[-C--:B------:R-:W-:Y:S01]  /*1930*/  @!P1 LEA.HI.X R9, R30, R37.reuse, R29, 0x4, P3 ;  /* 0x000000251e099211 */ /* 0x080fe200018f241d */
[----:B0-----:R0:W-:Y:S01]  /*1940*/  @P0 STG.E.128 [R4.64], R20 ;  /* 0x0000001404000986 */ /* 0x0011e2000c101d06 */
[----:B------:R-:W-:Y:S01]  /*1950*/  @!P4 LEA.HI.X R11, R28, R37, R11, 0x4, P6 ;  /* 0x000000251c0bc211 */ /* 0x000fe200030f240b */
[----:B------:R-:W-:Y:S02]  /*1960*/  IMAD.MOV.U32 R28, RZ, RZ, c[0x0][0x0] ;  /* 0x00000000ff1c7624 */ /* 0x000fe400078e00ff */
[----:B------:R0:W-:Y:S03]  /*1970*/  @!P2 STG.E.128 [R6.64], R24 ;  /* 0x000000180600a986 */ /* 0x0001e6000c101d06 */
[C---:B------:R-:W-:Y:S01]  /*1980*/  LEA R35, P0, R28.reuse, R35, 0x2 ;  /* 0x000000231c237211 */ /* 0x040fe200078010ff */
[----:B------:R0:W-:Y:S03]  /*1990*/  @!P1 STG.E.128 [R8.64], R12 ;  /* 0x0000000c08009986 */ /* 0x0001e6000c101d06 */
[----:B------:R-:W-:Y:S01]  /*19a0*/  LEA.HI.X R33, R28, R33, RZ, 0x2, P0 ;  /* 0x000000211c217211 */ /* 0x000fe200000f14ff */
[----:B------:R0:W-:Y:S01]  /*19b0*/  @!P4 STG.E.128 [R10.64], R16 ;  /* 0x000000100a00c986 */ /* 0x0001e2000c101d06 */
[----:B------:R-:W-:-:S02]  /*19c0*/  ISETP.GE.U32.AND P0, PT, R35, 0x10000, PT ;  /* 0x000100002300780c */ /* 0x000fc40003f06070 */
[----:B------:R-:W-:Y:S02]  /*19d0*/  ISETP.LT.U32.AND P1, PT, R35, R2, PT ;  /* 0x000000022300720c */ /* 0x000fe40003f21070 */
[C---:B------:R-:W-:Y:S02]  /*19e0*/  ISETP.GE.U32.AND.EX P0, PT, R33.reuse, RZ, PT, P0 ;  /* 0x000000ff2100720c */ /* 0x040fe40003f06100 */
[----:B------:R-:W-:-:S13]  /*19f0*/  ISETP.LT.AND.EX P1, PT, R33, R0, PT, P1 ;  /* 0x000000002100720c */ /* 0x000fda0003f21310 */
[----:B0-----:R-:W-:Y:S05]  /*1a00*/  @!P0 BRA P1, `(.L_x_206) ;  /* 0xffffe7a000008947 */ /* 0x001fea000083ffff */
[----:B------:R-:W-:Y:S05]  /*1a10*/  EXIT ;  /* 0x000000000000794d */ /* 0x000fea0003800000 */
.L_x_180:
[----:B------:R-:W0:Y:S02]  /*1a20*/  S2R R28, SR_TID.X ;  /* 0x00000000001c7919 */ /* 0x000e240000002100 */
[----:B0-----:R-:W-:-:S05]  /*1a30*/  IMAD.WIDE.U32 R4, R28, 0x4, RZ ;  /* 0x000000041c047825 */ /* 0x001fca00078e00ff */
[----:B------:R-:W-:-:S04]  /*1a40*/  ISETP.GE.U32.AND P0, PT, R4, R2, PT ;  /* 0x000000020400720c */ /* 0x000fc80003f06070 */
[----:B------:R-:W-:-:S04]  /*1a50*/  ISETP.GE.AND.EX P0, PT, R5, R0, PT, P0 ;  /* 0x000000000500720c */ /* 0x000fc80003f06300 */
[----:B------:R-:W-:-:S13]  /*1a60*/  ISETP.GT.U32.OR P0, PT, R28, 0x3fff, P0 ;  /* 0x00003fff1c00780c */ /* 0x000fda0000704470 */
[----:B------:R-:W-:Y:S05]  /*1a70*/  @P0 EXIT ;  /* 0x000000000000094d */ /* 0x000fea0003800000 */
[----:B------:R-:W-:Y:S02]  /*1a80*/  IMAD.MOV.U32 R11, RZ, RZ, RZ ;  /* 0x000000ffff0b7224 */ /* 0x000fe400078e00ff */
.L_x_232:
[----:B-1----:R-:W-:Y:S02]  /*1a90*/  IMAD.MOV.U32 R4, RZ, RZ, c[0x0][0xe90] ;  /* 0x0003a400ff047624 */ /* 0x002fe400078e00ff */
[----:B------:R-:W-:-:S06]  /*1aa0*/  IMAD.MOV.U32 R5, RZ, RZ, c[0x0][0xe94] ;  /* 0x0003a500ff057624 */ /* 0x000fcc00078e00ff */
[----:B------:R-:W2:Y:S01]  /*1ab0*/  LDG.E.128 R4, [R4.64] ;  /* 0x0000000604047981 */ /* 0x000ea2000c1e1d00 */
[----:B0-----:R-:W-:-:S04]  /*1ac0*/  LEA R30, P0, R28, R36, 0x6 ;  /* 0x000000241c1e7211 */ /* 0x001fc800078030ff */
[----:B------:R-:W-:-:S05]  /*1ad0*/  LEA.HI.X R31, R28, R37, R11, 0x6, P0 ;  /* 0x000000251c1f7211 */ /* 0x000fca00000f340b */
[----:B------:R0:W5:Y:S04]  /*1ae0*/  LDG.E.128 R20, [R30.64] ;  /* 0x000000061e147981 */ /* 0x000168000c1e1d00 */
[----:B------:R0:W5:Y:S04]  /*1af0*/  LDG.E.128 R24, [R30.64+0x10] ;  /* 0x000010061e187981 */ /* 0x000168000c1e1d00 */
[----:B------:R0:W5:Y:S04]  /*1b00*/  LDG.E.128 R12, [R30.64+0x20] ;  /* 0x000020061e0c7981 */ /* 0x000168000c1e1d00 */
[----:B------:R0:W5:Y:S01]  /*1b10*/  LDG.E.128 R16, [R30.64+0x30] ;  /* 0x000030061e107981 */ /* 0x000162000c1e1d00 */
[----:B------:R-:W-:Y:S01]  /*1b20*/  IMAD.MOV.U32 R8, RZ, RZ, 0x1 ;  /* 0x00000001ff087424 */ /* 0x000fe200078e00ff */
        /* <DEDUP_REMOVED lines=19> */
[----:B------:R-:W-:Y:S01]  /*1c60*/  MOV R3, R35 ;  /* 0x0000002300037202 */ /* 0x000fe20000000f00 */
[----:B------:R-:W-:Y:S01]  /*1c70*/  IMAD.MOV.U32 R6, RZ, RZ, R32 ;  /* 0x000000ffff067224 */ /* 0x000fe200078e0020 */
[----:B------:R-:W-:Y:S01]  /*1c80*/  MOV R4, 0x1cb0 ;  /* 0x00001cb000047802 */ /* 0x000fe20000000f00 */
[----:B------:R-:W-:Y:S02]  /*1c90*/  IMAD.MOV.U32 R7, RZ, RZ, R33 ;  /* 0x000000ffff077224 */ /* 0x000fe400078e0021 */
[----:B-----5:R-:W-:Y:S05]  /*1ca0*/  CALL.REL.NOINC `($__internal_6_$__cuda_sm20_div_rn_f64_full) ;  /* 0x0000162000007944 */ /* 0x020fea0003c00000 */
[----:B------:R-:W-:Y:S02]  /*1cb0*/  IMAD.MOV.U32 R48, RZ, RZ, R6 ;  /* 0x000000ffff307224 */ /* 0x000fe400078e0006 */
[----:B------:R-:W-:-:S03]  /*1cc0*/  IMAD.MOV.U32 R49, RZ, RZ, R3 ;  /* 0x000000ffff317224 */ /* 0x000fc600078e0003 */
.L_x_207:
        /* <DEDUP_REMOVED lines=20> */
[----:B-1---5:R-:W-:Y:S05]  /*1e10*/  CALL.REL.NOINC `($__internal_6_$__cuda_sm20_div_rn_f64_full) ;  /* 0x000014b000007944 */ /* 0x022fea0003c00000 */
[----:B------:R-:W-:Y:S01]  /*1e20*/  IMAD.MOV.U32 R40, RZ, RZ, R6 ;  /* 0x000000ffff287224 */ /* 0x000fe200078e0006 */
[----:B------:R-:W-:Y:S02]  /*1e30*/  MOV R41, R3 ;  /* 0x0000000300297202 */ /* 0x000fe40000000f00 */
.L_x_208:
        /* <DEDUP_REMOVED lines=21> */
.L_x_212:
[----:B------:R-:W-:Y:S05]  /*1f90*/  BSYNC B0 ;  /* 0x0000000000007941 */ /* 0x000fea0003800000 */
.L_x_211:
[----:B-----5:R-:W3:-:S04]  /*1fa0*/  DFMA R4, R22, R40, R20 ;  /* 0x000000281604722b */ /* 0x020ec80000000014 */
[----:B0-----:R-:W-:-:S04]  /*1fb0*/  DFMA R8, R26, R40, R24 ;  /* 0x000000281a08722b */ /* 0x001fc80000000018 */
[----:B------:R-:W-:-:S04]  /*1fc0*/  DFMA R32, R14, R40, R12 ;  /* 0x000000280e20722b */ /* 0x000fc8000000000c */
[----:B------:R-:W-:-:S04]  /*1fd0*/  DFMA R34, R18, R40, R16 ;  /* 0x000000281222722b */ /* 0x000fc80000000010 */
[----:B------:R-:W0:-:S04]  /*1fe0*/  DFMA R22, -R20, R40, R22 ;  /* 0x000000281416722b */ /* 0x000e080000000116 */
[----:B------:R-:W4:-:S04]  /*1ff0*/  DFMA R26, -R24, R40, R26 ;  /* 0x00000028181a722b */ /* 0x000f08000000011a */
[----:B------:R-:W2:-:S04]  /*2000*/  DFMA R14, -R12, R40, R14 ;  /* 0x000000280c0e722b */ /* 0x000e88000000010e */
[----:B------:R-:W1:-:S04]  /*2010*/  DFMA R18, -R16, R40, R18 ;  /* 0x000000281012722b */ /* 0x000e480000000112 */
        /* <DEDUP_REMOVED lines=9> */
.L_x_210:
        /* <DEDUP_REMOVED lines=21> */
[----:B-1----:R-:W-:Y:S05]  /*2200*/  CALL.REL.NOINC `($__internal_6_$__cuda_sm20_div_rn_f64_full) ;  /* 0x000010c000007944 */ /* 0x002fea0003c00000 */
[----:B------:R-:W-:Y:S02]  /*2210*/  IMAD.MOV.U32 R8, RZ, RZ, R6 ;  /* 0x000000ffff087224 */ /* 0x000fe400078e0006 */
[----:B------:R-:W-:Y:S02]  /*2220*/  IMAD.MOV.U32 R9, RZ, RZ, R3 ;  /* 0x000000ffff097224 */ /* 0x000fe400078e0003 */
.L_x_215:
[----:B------:R-:W-:Y:S05]  /*2230*/  BSYNC B1 ;  /* 0x0000000000017941 */ /* 0x000fea0003800000 */
.L_x_214:
        /* <DEDUP_REMOVED lines=13> */
[----:B0-----:R-:W-:Y:S01]  /*2310*/  MOV R20, R8 ;  /* 0x0000000800147202 */ /* 0x001fe20000000f00 */
[----:B------:R-:W-:-:S07]  /*2320*/  IMAD.MOV.U32 R21, RZ, RZ, R9 ;  /* 0x000000ffff157224 */ /* 0x000fce00078e0009 */
        /* <DEDUP_REMOVED lines=9> */
.L_x_217:
[----:B------:R-:W-:Y:S05]  /*23c0*/  BSYNC B1 ;  /* 0x0000000000017941 */ /* 0x000fea0003800000 */
.L_x_216:
        /* <DEDUP_REMOVED lines=24> */
.L_x_219:
[----:B------:R-:W-:Y:S05]  /*2550*/  BSYNC B1 ;  /* 0x0000000000017941 */ /* 0x000fea0003800000 */
.L_x_218:
        /* <DEDUP_REMOVED lines=24> */
.L_x_221:
[----:B------:R-:W-:Y:S05]  /*26e0*/  BSYNC B1 ;  /* 0x0000000000017941 */ /* 0x000fea0003800000 */
.L_x_220:
        /* <DEDUP_REMOVED lines=24> */
.L_x_223:
[----:B------:R-:W-:Y:S05]  /*2870*/  BSYNC B1 ;  /* 0x0000000000017941 */ /* 0x000fea0003800000 */
.L_x_222:
        /* <DEDUP_REMOVED lines=24> */
.L_x_225:
[----:B------:R-:W-:Y:S05]  /*2a00*/  BSYNC B1 ;  /* 0x0000000000017941 */ /* 0x000fea0003800000 */
.L_x_224:
        /* <DEDUP_REMOVED lines=24> */
.L_x_227:
[----:B------:R-:W-:Y:S05]  /*2b90*/  BSYNC B1 ;  /* 0x0000000000017941 */ /* 0x000fea0003800000 */
.L_x_226:
[----:B------:R-:W0:Y:S01]  /*2ba0*/  DADD R34, -RZ, |R32| ;  /* 0x00000000ff227229 */ /* 0x000e220000000520 */
[----:B------:R-:W-:Y:S01]  /*2bb0*/  IMAD.MOV.U32 R4, RZ, RZ, 0x1 ;  /* 0x00000001ff047424 */ /* 0x000fe200078e00ff */
[----:B------:R-:W-:Y:S01]  /*2bc0*/  FSETP.GEU.AND P1, PT, |R19|, 6.5827683646048100446e-37, PT ;  /* 0x036000001300780b */ /* 0x000fe20003f2e200 */
[----:B------:R-:W-:Y:S01]  /*2bd0*/  BSSY B1, `(.L_x_228) ;  /* 0x0000016000017945 */ /* 0x000fe20003800000 */
[----:B------:R-:W-:Y:S01]  /*2be0*/  MOV R16, R8 ;  /* 0x0000000800107202 */ /* 0x000fe20000000f00 */
[----:B------:R-:W-:Y:S01]  /*2bf0*/  IMAD.MOV.U32 R17, RZ, RZ, R9 ;  /* 0x000000ffff117224 */ /* 0x000fe200078e0009 */
        /* <DEDUP_REMOVED lines=19> */
.L_x_229:
[----:B------:R-:W-:Y:S05]  /*2d30*/  BSYNC B1 ;  /* 0x0000000000017941 */ /* 0x000fea0003800000 */
.L_x_228:
[----:B------:R-:W-:Y:S02]  /*2d40*/  IMAD.MOV.U32 R18, RZ, RZ, R6 ;  /* 0x000000ffff127224 */ /* 0x000fe400078e0006 */
[----:B------:R-:W-:Y:S01]  /*2d50*/  IMAD.MOV.U32 R19, RZ, RZ, R7 ;  /* 0x000000ffff137224 */ /* 0x000fe200078e0007 */
[----:B------:R-:W-:Y:S05]  /*2d60*/  BRA `(.L_x_213) ;  /* 0x0000021000007947 */ /* 0x000fea0003800000 */
.L_x_209:
        /* <DEDUP_REMOVED lines=12> */
[----:B------:R-:W-:Y:S02]  /*2e30*/  MOV R5, R43 ;  /* 0x0000002b00057202 */ /* 0x000fe40000000f00 */
[----:B------:R-:W-:Y:S02]  /*2e40*/  IADD3 R8, R8, -0x100000, RZ ;  /* 0xfff0000008087810 */ /* 0x000fe40007ffe0ff */
[----:B------:R-:W-:Y:S02]  /*2e50*/  MOV R10, 0x2e70 ;  /* 0x00002e70000a7802 */ /* 0x000fe40000000f00 */
[----:B-12--5:R-:W-:Y:S05]  /*2e60*/  CALL.REL.NOINC `($__internal_5_$__cuda_sm20_dblrcp_rn_slowpath_v3) ;  /* 0x000001f000007944 */ /* 0x026fea0003c00000 */
.L_x_231:
[----:B------:R-:W-:Y:S05]  /*2e70*/  BSYNC B0 ;  /* 0x0000000000007941 */ /* 0x000fea0003800000 */
.L_x_230:
        /* <DEDUP_REMOVED lines=16> */
.L_x_213:
[----:B--234-:R-:W-:Y:S01]  /*2f80*/  IADD3 R28, P0, R28, c[0x0][0x0], RZ ;  /* 0x000000001c1c7a10 */ /* 0x01cfe20007f1e0ff */
[----:B0-----:R0:W-:Y:S03]  /*2f90*/  STG.E.128 [R30.64], R20 ;  /* 0x000000141e007986 */ /* 0x0011e6000c101d06 */
[C---:B------:R-:W-:Y:S01]  /*2fa0*/  ISETP.LT.U32.AND P1, PT, R28.reuse, 0x4000, PT ;  /* 0x000040001c00780c */ /* 0x040fe20003f21070 */
[----:B------:R-:W-:Y:S01]  /*2fb0*/  IMAD.SHL.U32 R3, R28, 0x4, RZ ;  /* 0x000000041c037824 */ /* 0x000fe200078e00ff */
[----:B------:R0:W-:Y:S01]  /*2fc0*/  STG.E.128 [R30.64+0x10], R24 ;  /* 0x000010181e007986 */ /* 0x0001e2000c101d06 */
[----:B------:R-:W-:-:S03]  /*2fd0*/  IMAD.X R11, RZ, RZ, R11, P0 ;  /* 0x000000ffff0b7224 */ /* 0x000fc600000e060b */
[----:B------:R0:W-:Y:S01]  /*2fe0*/  STG.E.128 [R30.64+0x20], R12 ;  /* 0x0000200c1e007986 */ /* 0x0001e2000c101d06 */
[----:B------:R-:W-:Y:S02]  /*2ff0*/  ISETP.GE.U32.AND P0, PT, R3, R2, PT ;  /* 0x000000020300720c */ /* 0x000fe40003f06070 */
[----:B------:R-:W-:Y:S01]  /*3000*/  SHF.L.U64.HI R3, R28, 0x2, R11 ;  /* 0x000000021c037819 */ /* 0x000fe2000001020b */
[----:B------:R0:W-:Y:S01]  /*3010*/  STG.E.128 [R30.64+0x30], R16 ;  /* 0x000030101e007986 */ /* 0x0001e2000c101d06 */
[----:B------:R-:W-:Y:S02]  /*3020*/  ISETP.LT.U32.AND.EX P1, PT, R11, RZ, PT, P1 ;  /* 0x000000ff0b00720c */ /* 0x000fe40003f21110 */
[----:B------:R-:W-:-:S13]  /*3030*/  ISETP.GE.AND.EX P0, PT, R3, R0, PT, P0 ;  /* 0x000000000300720c */ /* 0x000fda0003f06300 */
[----:B------:R-:W-:Y:S05]  /*3040*/  @!P0 BRA P1, `(.L_x_232) ;  /* 0xffffea4000008947 */ /* 0x000fea000083ffff */
[----:B------:R-:W-:Y:S05]  /*3050*/  EXIT ;  /* 0x000000000000794d */ /* 0x000fea0003800000 */
        .weak           $__internal_5_$__cuda_sm20_dblrcp_rn_slowpath_v3
        .type           $__internal_5_$__cuda_sm20_dblrcp_rn_slowpath_v3,@function
        .size           $__internal_5_$__cuda_sm20_dblrcp_rn_slowpath_v3,($__internal_6_$__cuda_sm20_div_rn_f64_full - $__internal_5_$__cuda_sm20_dblrcp_rn_slowpath_v3)
$__internal_5_$__cuda_sm20_dblrcp_rn_slowpath_v3:
[----:B------:R-:W0:Y:S01]  /*3060*/  DSETP.GTU.AND P3, PT, |R4|, +INF , PT ;  /* 0x7ff000000400742a */ /* 0x000e220003f6c200 */
[----:B------:R-:W-:-:S13]  /*3070*/  BSSY B1, `(.L_x_233) ;  /* 0x0000022000017945 */ /* 0x000fda0003800000 */
[----:B0-----:R-:W-:Y:S05]  /*3080*/  @P3 BRA `(.L_x_234) ;  /* 0x000001e000003947 */ /* 0x001fea0003800000 */
[----:B------:R-:W-:-:S04]  /*3090*/  LOP3.LUT R3, R5, 0x7fffffff, RZ, 0xc0, !PT ;  /* 0x7fffffff05037812 */ /* 0x000fc800078ec0ff */
[----:B------:R-:W-:-:S04]  /*30a0*/  IADD3 R6, R3, -0x1, RZ ;  /* 0xffffffff03067810 */ /* 0x000fc80007ffe0ff */
[----:B------:R-:W-:-:S13]  /*30b0*/  ISETP.GE.U32.AND P3, PT, R6, 0x7fefffff, PT ;  /* 0x7fefffff0600780c */ /* 0x000fda0003f66070 */
[----:B------:R-:W-:Y:S01]  /*30c0*/  @P3 LOP3.LUT R7, R5, 0x7ff00000, RZ, 0x3c, !PT ;  /* 0x7ff0000005073812 */ /* 0x000fe200078e3cff */
[----:B------:R-:W-:Y:S01]  /*30d0*/  @P3 IMAD.MOV.U32 R6, RZ, RZ, RZ ;  /* 0x000000ffff063224 */ /* 0x000fe200078e00ff */
        /* <DEDUP_REMOVED lines=16> */
.L_x_236:
[----:B------:R-:W0:-:S06]  /*31e0*/  DMUL R4, R4, 8.11296384146066816958e+31 ;  /* 0x4690000004047828 */ /* 0x000e0c0000000000 */
[----:B0-----:R-:W0:Y:S02]  /*31f0*/  MUFU.RCP64H R9, R5 ;  /* 0x0000000500097308 */ /* 0x001e240000001800 */
[----:B0-----:R-:W0:-:S06]  /*3200*/  DFMA R6, -R4, R8, 1 ;  /* 0x3ff000000406742b */ /* 0x001e0c0000000108 */
[----:B0-----:R-:W0:-:S06]  /*3210*/  DFMA R6, R6, R6, R6 ;  /* 0x000000060606722b */ /* 0x001e0c0000000006 */
[----:B0-----:R-:W0:-:S06]  /*3220*/  DFMA R6, R8, R6, R8 ;  /* 0x000000060806722b */ /* 0x001e0c0000000008 */
[----:B0-----:R-:W0:-:S06]  /*3230*/  DFMA R8, -R4, R6, 1 ;  /* 0x3ff000000408742b */ /* 0x001e0c0000000106 */
[----:B0-----:R-:W0:-:S06]  /*3240*/  DFMA R6, R6, R8, R6 ;  /* 0x000000080606722b */ /* 0x001e0c0000000006 */
[----:B0-----:R-:W0:Y:S01]  /*3250*/  DMUL R6, R6, 8.11296384146066816958e+31 ;  /* 0x4690000006067828 */ /* 0x001e220000000000 */
[----:B------:R-:W-:Y:S05]  /*3260*/  BRA `(.L_x_235) ;  /* 0x0000002000007947 */ /* 0x000fea0003800000 */
.L_x_234:
[----:B------:R-:W-:Y:S01]  /*3270*/  LOP3.LUT R7, R5, 0x80000, RZ, 0xfc, !PT ;  /* 0x0008000005077812 */ /* 0x000fe200078efcff */
[----:B------:R-:W-:Y:S02]  /*3280*/  IMAD.MOV.U32 R6, RZ, RZ, R4 ;  /* 0x000000ffff067224 */ /* 0x000fe400078e0004 */
.L_x_235:
[----:B------:R-:W-:Y:S05]  /*3290*/  BSYNC B1 ;  /* 0x0000000000017941 */ /* 0x000fea0003800000 */
.L_x_233:
[----:B0-----:R-:W-:Y:S02]  /*32a0*/  IMAD.MOV.U32 R4, RZ, RZ, R10 ;  /* 0x000000ffff047224 */ /* 0x001fe400078e000a */
[----:B------:R-:W-:-:S04]  /*32b0*/  IMAD.MOV.U32 R5, RZ, RZ, 0x0 ;  /* 0x00000000ff057424 */ /* 0x000fc800078e00ff */
[----:B------:R-:W-:Y:S05]  /*32c0*/  RET.REL.NODEC R4 `(_ZN2at6native63_GLOBAL__N__862fb238_30_ForeachBinaryOpScalarTensor_cu_64fe0ca525multi_tensor_apply_kernelINS1_18TensorListMetadataILi1EEENS1_27BinaryOpScalarTensorFunctorIN3c107complexIdEELi1ELi1ELi0EEEJSt7dividesIS8_EPS8_S8_EEEvT_T0_DpT1_) ;  /* 0xffffcd3004007950 */ /* 0x000fea0003c3ffff */
        .weak           $__internal_6_$__cuda_sm20_div_rn_f64_full
        .type           $__internal_6_$__cuda_sm20_div_rn_f64_full,@function
        .size           $__internal_6_$__cuda_sm20_div_rn_f64_full,(.L_x_529 - $__internal_6_$__cuda_sm20_div_rn_f64_full)
$__internal_6_$__cuda_sm20_div_rn_f64_full:
        /* <DEDUP_REMOVED lines=30> */
[----:B0-----:R0:W1:Y:S02]  /*34b0*/  DFMA R50, R6, R50, R6 ;  /* 0x000000320632722b */ /* 0x0010640000000006 */
[----:B0-----:R-:W-:Y:S01]  /*34c0*/  IMAD.MOV.U32 R6, RZ, RZ, R3 ;  /* 0x000000ffff067224 */ /* 0x001fe200078e0003 */
[----:B------:R-:W-:-:S03]  /*34d0*/  @!P3 LOP3.LUT R6, R47, 0x7ff00000, RZ, 0xc0, !PT ;  /* 0x7ff000002f06b812 */ /* 0x000fc600078ec0ff */
[----:B-1----:R-:W0:Y:S01]  /*34e0*/  DFMA R54, R50, -R40, 1 ;  /* 0x3ff000003236742b */ /* 0x002e220000000828 */
[----:B------:R-:W-:-:S04]  /*34f0*/  IADD3 R7, R6, -0x1, RZ ;  /* 0xffffffff06077810 */ /* 0x000fc80007ffe0ff */
[----:B------:R-:W-:Y:S01]  /*3500*/  ISETP.GT.U32.AND P3, PT, R7, 0x7feffffe, PT ;  /* 0x7feffffe0700780c */ /* 0x000fe20003f64070 */
[----:B0-----:R-:W0:Y:S01]  /*3510*/  DFMA R50, R50, R54, R50 ;  /* 0x000000363232722b */ /* 0x001e220000000032 */
[----:B------:R-:W-:-:S04]  /*3520*/  IADD3 R7, R8, -0x1, RZ ;  /* 0xffffffff08077810 */ /* 0x000fc80007ffe0ff */
[----:B------:R-:W-:Y:S01]  /*3530*/  ISETP.GT.U32.OR P3, PT, R7, 0x7feffffe, P3 ;  /* 0x7feffffe0700780c */ /* 0x000fe20001f64470 */
[----:B0-----:R-:W0:-:S06]  /*3540*/  DMUL R54, R50, R46 ;  /* 0x0000002e32367228 */ /* 0x001e0c0000000000 */
[----:B0-----:R-:W0:-:S06]  /*3550*/  DFMA R58, R54, -R40, R46 ;  /* 0x80000028363a722b */ /* 0x001e0c000000002e */
[----:B0-----:R0:W1:Y:S01]  /*3560*/  DFMA R50, R50, R58, R54 ;  /* 0x0000003a3232722b */ /* 0x0010620000000036 */
[----:B------:R-:W-:Y:S05]  /*3570*/  @P3 BRA `(.L_x_238) ;  /* 0x000001e000003947 */ /* 0x000fea0003800000 */
[----:B------:R-:W-:-:S04]  /*3580*/  LOP3.LUT R6, R39, 0x7ff00000, RZ, 0xc0, !PT ;  /* 0x7ff0000027067812 */ /* 0x000fc800078ec0ff */
[C---:B------:R-:W-:Y:S01]  /*3590*/  ISETP.GE.U32.AND P3, PT, R3.reuse, R6, PT ;  /* 0x000000060300720c */ /* 0x040fe20003f66070 */
[----:B------:R-:W-:-:S03]  /*35a0*/  IMAD.IADD R7, R3, 0x1, -R6 ;  /* 0x0000000103077824 */ /* 0x000fc600078e0a06 */
[----:B------:R-:W-:Y:S02]  /*35b0*/  SEL R5, R5, 0x63400000, !P3 ;  /* 0x6340000005057807 */ /* 0x000fe40005800000 */
[----:B------:R-:W-:-:S04]  /*35c0*/  IMNMX R7, R7, -0x46a00000, !PT ;  /* 0xb960000007077817 */ /* 0x000fc80007800200 */
[----:B------:R-:W-:-:S05]  /*35d0*/  IMNMX R6, R7, 0x46a00000, PT ;  /* 0x46a0000007067817 */ /* 0x000fca0003800200 */
[----:B------:R-:W-:Y:S01]  /*35e0*/  IMAD.IADD R5, R6, 0x1, -R5 ;  /* 0x0000000106057824 */ /* 0x000fe200078e0a05 */
[----:B------:R-:W-:-:S04]  /*35f0*/  MOV R6, RZ ;  /* 0x000000ff00067202 */ /* 0x000fc80000000f00 */
[----:B------:R-:W-:-:S06]  /*3600*/  IADD3 R7, R5, 0x7fe00000, RZ ;  /* 0x7fe0000005077810 */ /* 0x000fcc0007ffe0ff */
[----:B01----:R-:W0:-:S10]  /*3610*/  DMUL R54, R50, R6 ;  /* 0x0000000632367228 */ /* 0x003e140000000000 */
        /* <DEDUP_REMOVED lines=9> */
[----:B------:R-:W0:Y:S01]  /*36b0*/  DMUL.RP R6, R50, R6 ;  /* 0x0000000632067228 */ /* 0x000e220000008000 */
[----:B------:R-:W-:Y:S01]  /*36c0*/  IMAD.MOV.U32 R8, RZ, RZ, RZ ;  /* 0x000000ffff087224 */ /* 0x000fe200078e00ff */
[----:B------:R-:W-:-:S05]  /*36d0*/  IADD3 R5, -R5, -0x43300000, RZ ;  /* 0xbcd0000005057810 */ /* 0x000fca0007ffe1ff */
[----:B------:R-:W1:-:S03]  /*36e0*/  DFMA R8, R54, -R8, R50 ;  /* 0x800000083608722b */ /* 0x000e460000000032 */
[----:B0-----:R-:W-:-:S07]  /*36f0*/  LOP3.LUT R3, R7, R3, RZ, 0x3c, !PT ;  /* 0x0000000307037212 */ /* 0x001fce00078e3cff */
[----:B-1----:R-:W-:-:S04]  /*3700*/  FSETP.NEU.AND P3, PT, |R9|, R5, PT ;  /* 0x000000050900720b */ /* 0x002fc80003f6d200 */
[----:B------:R-:W-:Y:S02]  /*3710*/  FSEL R6, R6, R54, !P3 ;  /* 0x0000003606067208 */ /* 0x000fe40005800000 */
[----:B------:R-:W-:-:S03]  /*3720*/  FSEL R7, R3, R55, !P3 ;  /* 0x0000003703077208 */ /* 0x000fc60005800000 */
[----:B------:R-:W-:Y:S02]  /*3730*/  IMAD.MOV.U32 R54, RZ, RZ, R6 ;  /* 0x000000ffff367224 */ /* 0x000fe400078e0006 */
[----:B------:R-:W-:Y:S01]  /*3740*/  IMAD.MOV.U32 R55, RZ, RZ, R7 ;  /* 0x000000ffff377224 */ /* 0x000fe200078e0007 */
[----:B------:R-:W-:Y:S05]  /*3750*/  BRA `(.L_x_239) ;  /* 0x0000018000007947 */ /* 0x000fea0003800000 */
.L_x_238:
[----:B------:R-:W2:-:S14]  /*3760*/  DSETP.NAN.AND P3, PT, R44, R44, PT ;  /* 0x0000002c2c00722a */ /* 0x000e9c0003f68000 */
[----:B--2---:R-:W-:Y:S05]  /*3770*/  @P3 BRA `(.L_x_240) ;  /* 0x0000013000003947 */ /* 0x004fea0003800000 */
[----:B------:R-:W2:-:S14]  /*3780*/  DSETP.NAN.AND P3, PT, R38, R38, PT ;  /* 0x000000262600722a */ /* 0x000e9c0003f68000 */
[----:B--2---:R-:W-:Y:S05]  /*3790*/  @P3 BRA `(.L_x_241) ;  /* 0x000000d000003947 */ /* 0x004fea0003800000 */
[----:B------:R-:W-:Y:S01]  /*37a0*/  ISETP.NE.AND P3, PT, R6, R8, PT ;  /* 0x000000080600720c */ /* 0x000fe20003f65270 */
[----:B0-----:R-:W-:Y:S02]  /*37b0*/  IMAD.MOV.U32 R54, RZ, RZ, 0x0 ;  /* 0x00000000ff367424 */ /* 0x001fe400078e00ff */
[----:B------:R-:W-:-:S10]  /*37c0*/  IMAD.MOV.U32 R55, RZ, RZ, -0x80000 ;  /* 0xfff80000ff377424 */ /* 0x000fd400078e00ff */
[----:B------:R-:W-:Y:S05]  /*37d0*/  @!P3 BRA `(.L_x_239) ;  /* 0x000001000000b947 */ /* 0x000fea0003800000 */
[----:B------:R-:W-:Y:S02]  /*37e0*/  ISETP.NE.AND P3, PT, R6, 0x7ff00000, PT ;  /* 0x7ff000000600780c */ /* 0x000fe40003f65270 */
[----:B------:R-:W-:Y:S02]  /*37f0*/  LOP3.LUT R3, R45, 0x80000000, R39, 0x48, !PT ;  /* 0x800000002d037812 */ /* 0x000fe400078e4827 */
[----:B------:R-:W-:-:S13]  /*3800*/  ISETP.EQ.OR P3, PT, R8, RZ, !P3 ;  /* 0x000000ff0800720c */ /* 0x000fda0005f62670 */
[----:B------:R-:W-:Y:S01]  /*3810*/  @P3 LOP3.LUT R5, R3, 0x7ff00000, RZ, 0xfc, !PT ;  /* 0x7ff0000003053812 */ /* 0x000fe200078efcff */
[----:B------:R-:W-:Y:S01]  /*3820*/  @!P3 IMAD.MOV.U32 R54, RZ, RZ, RZ ;  /* 0x000000ffff36b224 */ /* 0x000fe200078e00ff */
[----:B------:R-:W-:Y:S01]  /*3830*/  @P3 MOV R54, RZ ;  /* 0x000000ff00363202 */ /* 0x000fe20000000f00 */
[----:B------:R-:W-:Y:S02]  /*3840*/  @!P3 IMAD.MOV.U32 R55, RZ, RZ, R3 ;  /* 0x000000ffff37b224 */ /* 0x000fe400078e0003 */
[----:B------:R-:W-:Y:S01]  /*3850*/  @P3 IMAD.MOV.U32 R55, RZ, RZ, R5 ;  /* 0x000000ffff373224 */ /* 0x000fe200078e0005 */
[----:B------:R-:W-:Y:S05]  /*3860*/  BRA `(.L_x_239) ;  /* 0x0000007000007947 */ /* 0x000fea0003800000 */
.L_x_241:
[----:B------:R-:W-:Y:S01]  /*3870*/  LOP3.LUT R3, R39, 0x80000, RZ, 0xfc, !PT ;  /* 0x0008000027037812 */ /* 0x000fe200078efcff */
[----:B0-----:R-:W-:-:S04]  /*3880*/  IMAD.MOV.U32 R54, RZ, RZ, R38 ;  /* 0x000000ffff367224 */ /* 0x001fc800078e0026 */
[----:B------:R-:W-:Y:S01]  /*3890*/  IMAD.MOV.U32 R55, RZ, RZ, R3 ;  /* 0x000000ffff377224 */ /* 0x000fe200078e0003 */
[----:B------:R-:W-:Y:S05]  /*38a0*/  BRA `(.L_x_239) ;  /* 0x0000003000007947 */ /* 0x000fea0003800000 */
.L_x_240:
[----:B------:R-:W-:Y:S01]  /*38b0*/  LOP3.LUT R3, R45, 0x80000, RZ, 0xfc, !PT ;  /* 0x000800002d037812 */ /* 0x000fe200078efcff */
[----:B0-----:R-:W-:-:S04]  /*38c0*/  IMAD.MOV.U32 R54, RZ, RZ, R44 ;  /* 0x000000ffff367224 */ /* 0x001fc800078e002c */
[----:B------:R-:W-:Y:S02]  /*38d0*/  IMAD.MOV.U32 R55, RZ, RZ, R3 ;  /* 0x000000ffff377224 */ /* 0x000fe400078e0003 */
.L_x_239:
[----:B------:R-:W-:Y:S05]  /*38e0*/  BSYNC B0 ;  /* 0x0000000000007941 */ /* 0x000fea0003800000 */
.L_x_237:
[----:B------:R-:W-:Y:S02]  /*38f0*/  IMAD.MOV.U32 R5, RZ, RZ, 0x0 ;  /* 0x00000000ff057424 */ /* 0x000fe400078e00ff */
[----:B------:R-:W-:Y:S02]  /*3900*/  IMAD.MOV.U32 R6, RZ, RZ, R54 ;  /* 0x000000ffff067224 */ /* 0x000fe400078e0036 */
[----:B------:R-:W-:Y:S01]  /*3910*/  IMAD.MOV.U32 R3, RZ, RZ, R55 ;  /* 0x000000ffff037224 */ /* 0x000fe200078e0037 */
[----:B------:R-:W-:Y:S06]  /*3920*/  RET.REL.NODEC R4 `(_ZN2at6native63_GLOBAL__N__862fb238_30_ForeachBinaryOpScalarTensor_cu_64fe0ca525multi_tensor_apply_kernelINS1_18TensorListMetadataILi1EEENS1_27BinaryOpScalarTensorFunctorIN3c107complexIdEELi1ELi1ELi0EEEJSt7dividesIS8_EPS8_S8_EEEvT_T0_DpT1_) ;  /* 0xffffc6d004007950 */ /* 0x000fec0003c3ffff */
.L_x_242:
        /* <DEDUP_REMOVED lines=13> */
.L_x_529:


//--------------------- .text._ZN2at6native63_GLOBAL__N__862fb238_30_ForeachBinaryOpScalarTensor_cu_64fe0ca525multi_tensor_apply_kernelINS1_18TensorListMetadataILi1EEENS1_27BinaryOpScalarTensorFunctorIfLi1ELi1ELi0EEEJSt7dividesIfEPffEEEvT_T0_DpT1_ --------------------------
	.section	.text._ZN2at6native63_GLOBAL__N__862fb238_30_ForeachBinaryOpScalarTensor_cu_64fe0ca525multi_tensor_apply_kernelINS1_18TensorListMetadataILi1EEENS1_27BinaryOpScalarTensorFunctorIfLi1ELi1ELi0EEEJSt7dividesIfEPffEEEvT_T0_DpT1_,"ax",@progbits
	.sectioninfo	@"SHI_REGISTERS=30"
	.align	128
.text._ZN2at6native63_GLOBAL__N__862fb238_30_ForeachBinaryOpScalarTensor_cu_64fe0ca525multi_tensor_apply_kernelINS1_18TensorListMetadataILi1EEENS1_27BinaryOpScalarTensorFunctorIfLi1ELi1ELi0EEEJSt7dividesIfEPffEEEvT_T0_DpT1_:
        .type           _ZN2at6native63_GLOBAL__N__862fb238_30_ForeachBinaryOpScalarTensor_cu_64fe0ca525multi_tensor_apply_kernelINS1_18TensorListMetadataILi1EEENS1_27BinaryOpScalarTensorFunctorIfLi1ELi1ELi0EEEJSt7dividesIfEPffEEEvT_T0_DpT1_,@function
        .size           _ZN2at6native63_GLOBAL__N__862fb238_30_ForeachBinaryOpScalarTensor_cu_64fe0ca525multi_tensor_apply_kernelINS1_18TensorListMetadataILi1EEENS1_27BinaryOpScalarTensorFunctorIfLi1ELi1ELi0EEEJSt7dividesIfEPffEEEvT_T0_DpT1_,(.L_x_532 - _ZN2at6native63_GLOBAL__N__862fb238_30_ForeachBinaryOpScalarTensor_cu_64fe0ca525multi_tensor_apply_kernelINS1_18TensorListMetadataILi1EEENS1_27BinaryOpScalarTensorFunctorIfLi1ELi1ELi0EEEJSt7dividesIfEPffEEEvT_T0_DpT1_)
        .other          _ZN2at6native63_GLOBAL__N__862fb238_30_ForeachBinaryOpScalarTensor_cu_64fe0ca525multi_tensor_apply_kernelINS1_18TensorListMetadataILi1EEENS1_27BinaryOpScalarTensorFunctorIfLi1ELi1ELi0EEEJSt7dividesIfEPffEEEvT_T0_DpT1_,@"STO_CUDA_ENTRY STV_DEFAULT"
_ZN2at6native63_GLOBAL__N__862fb238_30_ForeachBinaryOpScalarTensor_cu_64fe0ca525multi_tensor_apply_kernelINS1_18TensorListMetadataILi1EEENS1_27BinaryOpScalarTensorFunctorIfLi1ELi1ELi0EEEJSt7dividesIfEPffEEEvT_T0_DpT1_:
        /* <DEDUP_REMOVED lines=24> */
.L_x_244:
[----:B0-----:R-:W-:Y:S01]  /*0180*/  IADD3 R23, P0, R5, R16, RZ ;  /* 0x0000001005177210 */ /* 0x001fe20007f1e0ff */
[----:B------:R-:W-:Y:S02]  /*0190*/  IMAD.MOV.U32 R8, RZ, RZ, c[0x0][0xe90] ;  /* 0x0003a400ff087624 */ /* 0x000fe400078e00ff */
[----:B------:R-:W-:Y:S01]  /*01a0*/  IMAD.MOV.U32 R9, RZ, RZ, c[0x0][0xe94] ;  /* 0x0003a500ff097624 */ /* 0x000fe200078e00ff */
[----:B------:R-:W-:Y:S01]  /*01b0*/  IADD3 R7, P2, R23, c[0x0][0x0], RZ ;  /* 0x0000000017077a10 */ /* 0x000fe20007f5e0ff */
[----:B------:R-:W-:Y:S01]  /*01c0*/  IMAD.X R25, RZ, RZ, R17, P0 ;  /* 0x000000ffff197224 */ /* 0x000fe200000e0611 */
[C---:B------:R-:W-:Y:S02]  /*01d0*/  LEA R11, P3, R14.reuse, R23, 0x1 ;  /* 0x000000170e0b7211 */ /* 0x040fe400078608ff */
[C---:B------:R-:W-:Y:S01]  /*01e0*/  ISETP.GE.U32.AND P1, PT, R7.reuse, 0x10000, PT ;  /* 0x000100000700780c */ /* 0x040fe20003f26070 */
[--C-:B------:R-:W-:Y:S01]  /*01f0*/  IMAD.X R13, RZ, RZ, R25.reuse, P2 ;  /* 0x000000ffff0d7224 */ /* 0x100fe200010e0619 */
[C---:B------:R-:W-:Y:S01]  /*0200*/  ISETP.LT.U32.AND P0, PT, R7.reuse, R0, PT ;  /* 0x000000000700720c */ /* 0x040fe20003f01070 */
[----:B------:R-:W-:Y:S01]  /*0210*/  IMAD.X R21, RZ, RZ, R25, P3 ;  /* 0x000000ffff157224 */ /* 0x000fe200018e0619 */
[----:B------:R-:W-:Y:S01]  /*0220*/  LEA R6, P2, R7, R2, 0x2 ;  /* 0x0000000207067211 */ /* 0x000fe200078410ff */
[----:B------:R-:W-:Y:S01]  /*0230*/  IMAD R10, R14, 0x3, RZ ;  /* 0x000000030e0a7824 */ /* 0x000fe200078e02ff */
[----:B------:R-:W-:Y:S01]  /*0240*/  ISETP.GE.U32.AND.EX P1, PT, R13, RZ, PT, P1 ;  /* 0x000000ff0d00720c */ /* 0x000fe20003f26110 */
[----:B------:R0:W2:Y:S01]  /*0250*/  LDG.E R15, [R8.64] ;  /* 0x00000004080f7981 */ /* 0x0000a2000c1e1900 */
[----:B------:R-:W-:-:S02]  /*0260*/  LEA.HI.X R7, R7, R3, R13, 0x2, P2 ;  /* 0x0000000307077211 */ /* 0x000fc400010f140d */
[----:B------:R-:W-:Y:S02]  /*0270*/  ISETP.LT.AND.EX P1, PT, R13, R4, !P1, P0 ;  /* 0x000000040d00720c */ /* 0x000fe40004f21300 */
[C---:B------:R-:W-:Y:S02]  /*0280*/  ISETP.GE.U32.AND P0, PT, R11.reuse, 0x10000, PT ;  /* 0x000100000b00780c */ /* 0x040fe40003f06070 */
[C---:B------:R-:W-:Y:S02]  /*0290*/  ISETP.LT.U32.AND P3, PT, R11.reuse, R0, PT ;  /* 0x000000000b00720c */ /* 0x040fe40003f61070 */
[----:B------:R-:W-:Y:S02]  /*02a0*/  LEA R12, P4, R11, R2, 0x2 ;  /* 0x000000020b0c7211 */ /* 0x000fe400078810ff */
[----:B------:R-:W-:Y:S02]  /*02b0*/  ISETP.GE.U32.AND.EX P0, PT, R21, RZ, PT, P0 ;  /* 0x000000ff1500720c */ /* 0x000fe40003f06100 */
[----:B------:R-:W-:-:S02]  /*02c0*/  IADD3 R19, P5, R10, R23, RZ ;  /* 0x000000170a137210 */ /* 0x000fc40007fbe0ff */
[----:B------:R-:W-:Y:S02]  /*02d0*/  ISETP.GE.U32.AND P2, PT, R23, 0x10000, PT ;  /* 0x000100001700780c */ /* 0x000fe40003f46070 */
[----:B------:R-:W-:Y:S01]  /*02e0*/  LEA.HI.X R13, R11, R3, R21, 0x2, P4 ;  /* 0x000000030b0d7211 */ /* 0x000fe200020f1415 */
[----:B0-----:R-:W-:Y:S01]  /*02f0*/  IMAD.X R9, RZ, RZ, R25, P5 ;  /* 0x000000ffff097224 */ /* 0x001fe200028e0619 */
[----:B------:R-:W-:Y:S02]  /*0300*/  ISETP.LT.AND.EX P0, PT, R21, R4, !P0, P3 ;  /* 0x000000041500720c */ /* 0x000fe40004701330 */
[----:B------:R-:W-:Y:S01]  /*0310*/  ISETP.LT.U32.AND P3, PT, R23, R0, PT ;  /* 0x000000001700720c */ /* 0x000fe20003f61070 */
[----:B------:R-:W-:Y:S01]  /*0320*/  CS2R R20, SRZ ;  /* 0x0000000000147805 */ /* 0x000fe2000001ff00 */
[----:B------:R-:W-:Y:S02]  /*0330*/  ISETP.GE.U32.AND.EX P4, PT, R25, RZ, PT, P2 ;  /* 0x000000ff1900720c */ /* 0x000fe40003f86120 */
[----:B------:R-:W-:-:S02]  /*0340*/  ISETP.GE.U32.AND P2, PT, R19, 0x10000, PT ;  /* 0x000100001300780c */ /* 0x000fc40003f46070 */
[----:B------:R-:W-:Y:S02]  /*0350*/  ISETP.LT.AND.EX P3, PT, R25, R4, !P4, P3 ;  /* 0x000000041900720c */ /* 0x000fe40006761330 */
[----:B------:R-:W-:Y:S02]  /*0360*/  ISETP.LT.U32.AND P4, PT, R19, R0, PT ;  /* 0x000000001300720c */ /* 0x000fe40003f81070 */
[----:B------:R-:W-:Y:S01]  /*0370*/  ISETP.GE.U32.AND.EX P2, PT, R9, RZ, PT, P2 ;  /* 0x000000ff0900720c */ /* 0x000fe20003f46120 */
[----:B------:R-:W3:Y:S01]  /*0380*/  @P0 LDG.E R21, [R12.64] ;  /* 0x000000040c150981 */ /* 0x000ee2000c1e1900 */
[----:B------:R-:W-:Y:S02]  /*0390*/  LEA R8, P6, R19, R2, 0x2 ;  /* 0x0000000213087211 */ /* 0x000fe400078c10ff */
[----:B------:R-:W-:Y:S02]  /*03a0*/  ISETP.LT.AND.EX P2, PT, R9, R4, !P2, P4 ;  /* 0x000000040900720c */ /* 0x000fe40005741340 */
[----:B------:R-:W-:-:S02]  /*03b0*/  LEA R10, P5, R23, R2, 0x2 ;  /* 0x00000002170a7211 */ /* 0x000fc400078a10ff */
[-C--:B------:R-:W-:Y:S02]  /*03c0*/  LEA.HI.X R9, R19, R3.reuse, R9, 0x2, P6 ;  /* 0x0000000313097211 */ /* 0x080fe400030f1409 */
[----:B------:R-:W-:Y:S01]  /*03d0*/  CS2R R18, SRZ ;  /* 0x0000000000127805 */ /* 0x000fe2000001ff00 */
[----:B------:R-:W-:-:S05]  /*03e0*/  LEA.HI.X R11, R23, R3, R25, 0x2, P5 ;  /* 0x00000003170b7211 */ /* 0x000fca00028f1419 */
[----:B------:R-:W4:Y:S04]  /*03f0*/  @P3 LDG.E R19, [R10.64] ;  /* 0x000000040a133981 */ /* 0x000f28000c1e1900 */
[----:B------:R-:W5:Y:S04]  /*0400*/  @P1 LDG.E R18, [R6.64] ;  /* 0x0000000406121981 */ /* 0x000f68000c1e1900 */
[----:B------:R-:W5:Y:S01]  /*0410*/  @P2 LDG.E R20, [R8.64] ;  /* 0x0000000408142981 */ /* 0x000f62000c1e1900 */
[----:B------:R-:W-:-:S04]  /*0420*/  IMAD.MOV.U32 R27, RZ, RZ, c[0x0][0x0] ;  /* 0x00000000ff1b7624 */ /* 0x000fc800078e00ff */
[----:B------:R-:W-:-:S04]  /*0430*/  IMAD.WIDE.U32 R16, R27, 0x4, R16 ;  /* 0x000000041b107825 */ /* 0x000fc800078e0010 */
[----:B--2---:R-:W-:-:S06]  /*0440*/  FMUL.FTZ R15, R15, c[0x0][0xe98] ;  /* 0x0003a6000f0f7a20 */ /* 0x004fcc0000410000 */
[----:B------:R-:W3:Y:S02]  /*0450*/  MUFU.RCP R15, R15 ;  /* 0x0000000f000f7308 */ /* 0x000ee40000001000 */
[C---:B---3--:R-:W-:Y:S02]  /*0460*/  FMUL.FTZ R21, R15.reuse, R21 ;  /* 0x000000150f157220 */ /* 0x048fe40000410000 */
[C---:B----4-:R-:W-:Y:S02]  /*0470*/  FMUL.FTZ R19, R15.reuse, R19 ;  /* 0x000000130f137220 */ /* 0x050fe40000410000 */
[----:B-----5:R-:W-:-:S03]  /*0480*/  FMUL.FTZ R23, R15, R18 ;  /* 0x000000120f177220 */ /* 0x020fc60000410000 */
[----:B------:R0:W-:Y:S01]  /*0490*/  @P3 STG.E [R10.64], R19 ;  /* 0x000000130a003986 */ /* 0x0001e2000c101904 */
[----:B------:R-:W-:-:S03]  /*04a0*/  FMUL.FTZ R25, R15, R20 ;  /* 0x000000140f197220 */ /* 0x000fc60000410000 */
[----:B------:R0:W-:Y:S01]  /*04b0*/  @P1 STG.E [R6.64], R23 ;  /* 0x0000001706001986 */ /* 0x0001e2000c101904 */
[----:B------:R-:W-:-:S03]  /*04c0*/  ISETP.LT.U32.AND P1, PT, R16, R0, PT ;  /* 0x000000001000720c */ /* 0x000fc60003f21070 */
[----:B------:R0:W-:Y:S01]  /*04d0*/  @P0 STG.E [R12.64], R21 ;  /* 0x000000150c000986 */ /* 0x0001e2000c101904 */
[----:B------:R-:W-:-:S03]  /*04e0*/  ISETP.GE.U32.AND P0, PT, R16, 0x10000, PT ;  /* 0x000100001000780c */ /* 0x000fc60003f06070 */
[----:B------:R0:W-:Y:S01]  /*04f0*/  @P2 STG.E [R8.64], R25 ;  /* 0x0000001908002986 */ /* 0x0001e2000c101904 */
[C---:B------:R-:W-:Y:S02]  /*0500*/  ISETP.GE.U32.AND.EX P0, PT, R17.reuse, RZ, PT, P0 ;  /* 0x000000ff1100720c */ /* 0x040fe40003f06100 */
[----:B------:R-:W-:-:S13]  /*0510*/  ISETP.LT.AND.EX P1, PT, R17, R4, PT, P1 ;  /* 0x000000041100720c */ /* 0x000fda0003f21310 */
[----:B0-----:R-:W-:Y:S05]  /*0520*/  @!P0 BRA P1, `(.L_x_244) ;  /* 0xfffffc5000008947 */ /* 0x001fea000083ffff */
[----:B------:R-:W-:Y:S05]  /*0530*/  EXIT ;  /* 0x000000000000794d */ /* 0x000fea0003800000 */
.L_x_243:
        /* <DEDUP_REMOVED lines=9> */
.L_x_245:
[----:B------:R-:W2:Y:S01]  /*05d0*/  LDG.E R5, [R6.64] ;  /* 0x0000000406057981 */ /* 0x000ea2000c1e1900 */
[----:B0-----:R-:W-:-:S04]  /*05e0*/  LEA R12, P0, R17, R2, 0x4 ;  /* 0x00000002110c7211 */ /* 0x001fc800078020ff */
[----:B------:R-:W-:-:S05]  /*05f0*/  LEA.HI.X R13, R17, R3, R14, 0x4, P0 ;  /* 0x00000003110d7211 */ /* 0x000fca00000f240e */
[----:B------:R-:W3:Y:S01]  /*0600*/  LDG.E.128 R8, [R12.64] ;  /* 0x000000040c087981 */ /* 0x000ee2000c1e1d00 */
[----:B------:R-:W-:-:S04]  /*0610*/  IADD3 R17, P0, R17, c[0x0][0x0], RZ ;  /* 0x0000000011117a10 */ /* 0x000fc80007f1e0ff */
[C---:B------:R-:W-:Y:S01]  /*0620*/  ISETP.LT.U32.AND P1, PT, R17.reuse, 0x4000, PT ;  /* 0x000040001100780c */ /* 0x040fe20003f21070 */
[----:B------:R-:W-:Y:S02]  /*0630*/  IMAD.SHL.U32 R15, R17, 0x4, RZ ;  /* 0x00000004110f7824 */ /* 0x000fe400078e00ff */
        /* <DEDUP_REMOVED lines=14> */
.L_x_246:
        /* <DEDUP_REMOVED lines=14> */
.L_x_532:


//--------------------- .text._ZN2at6native63_GLOBAL__N__862fb238_30_ForeachBinaryOpScalarTensor_cu_64fe0ca525multi_tensor_apply_kernelINS1_18TensorListMetadataILi1EEENS1_27BinaryOpScalarTensorFunctorIdLi1ELi1ELi0EEEJSt7dividesIdEPddEEEvT_T0_DpT1_ --------------------------
	.section	.text._ZN2at6native63_GLOBAL__N__862fb238_30_ForeachBinaryOpScalarTensor_cu_64fe0ca525multi_tensor_apply_kernelINS1_18TensorListMetadataILi1EEENS1_27BinaryOpScalarTensorFunctorIdLi1ELi1ELi0EEEJSt7dividesIdEPddEEEvT_T0_DpT1_,"ax",@progbits
	.sectioninfo	@"SHI_REGISTERS=40"
	.align	128
.text._ZN2at6native63_GLOBAL__N__862fb238_30_ForeachBinaryOpScalarTensor_cu_64fe0ca525multi_tensor_apply_kernelINS1_18TensorListMetadataILi1EEENS1_27BinaryOpScalarTensorFunctorIdLi1ELi1ELi0EEEJSt7dividesIdEPddEEEvT_T0_DpT1_:
        .type           _ZN2at6native63_GLOBAL__N__862fb238_30_ForeachBinaryOpScalarTensor_cu_64fe0ca525multi_tensor_apply_kernelINS1_18TensorListMetadataILi1EEENS1_27BinaryOpScalarTensorFunctorIdLi1ELi1ELi0EEEJSt7dividesIdEPddEEEvT_T0_DpT1_,@function
        .size           _ZN2at6native63_GLOBAL__N__862fb238_30_ForeachBinaryOpScalarTensor_cu_64fe0ca525multi_tensor_apply_kernelINS1_18TensorListMetadataILi1EEENS1_27BinaryOpScalarTensorFunctorIdLi1ELi1ELi0EEEJSt7dividesIdEPddEEEvT_T0_DpT1_,(.L_x_533 - _ZN2at6native63_GLOBAL__N__862fb238_30_ForeachBinaryOpScalarTensor_cu_64fe0ca525multi_tensor_apply_kernelINS1_18TensorListMetadataILi1EEENS1_27BinaryOpScalarTensorFunctorIdLi1ELi1ELi0EEEJSt7dividesIdEPddEEEvT_T0_DpT1_)
        .other          _ZN2at6native63_GLOBAL__N__862fb238_30_ForeachBinaryOpScalarTensor_cu_64fe0ca525multi_tensor_apply_kernelINS1_18TensorListMetadataILi1EEENS1_27BinaryOpScalarTensorFunctorIdLi1ELi1ELi0EEEJSt7dividesIdEPddEEEvT_T0_DpT1_,@"STO_CUDA_ENTRY STV_DEFAULT"
_ZN2at6native63_GLOBAL__N__862fb238_30_ForeachBinaryOpScalarTensor_cu_64fe0ca525multi_tensor_apply_kernelINS1_18TensorListMetadataILi1EEENS1_27BinaryOpScalarTensorFunctorIdLi1ELi1ELi0EEEJSt7dividesIdEPddEEEvT_T0_DpT1_:
        /* <DEDUP_REMOVED lines=26> */
.L_x_256:
[----:B------:R-:W-:Y:S01]  /*01a0*/  IMAD.MOV.U32 R2, RZ, RZ, c[0x0][0xe90] ;  /* 0x0003a400ff027624 */ /* 0x000fe200078e00ff */
[----:B------:R-:W0:Y:S01]  /*01b0*/  S2R R0, SR_TID.X ;  /* 0x0000000000007919 */ /* 0x000e220000002100 */
[----:B------:R-:W-:-:S06]  /*01c0*/  IMAD.MOV.U32 R3, RZ, RZ, c[0x0][0xe94] ;  /* 0x0003a500ff037624 */ /* 0x000fcc00078e00ff */
[----:B------:R-:W2:Y:S01]  /*01d0*/  LDG.E.64 R2, [R2.64] ;  /* 0x0000000c02027981 */ /* 0x000ea2000c1e1b00 */
[----:B------:R-:W-:Y:S01]  /*01e0*/  CS2R R12, SRZ ;  /* 0x00000000000c7805 */ /* 0x000fe2000001ff00 */
[----:B0-----:R-:W-:-:S04]  /*01f0*/  IADD3 R0, P0, R0, UR4, RZ ;  /* 0x0000000400007c10 */ /* 0x001fc8000ff1e0ff */
[C---:B------:R-:W-:Y:S01]  /*0200*/  ISETP.GE.U32.AND P2, PT, R0.reuse, 0x10000, PT ;  /* 0x000100000000780c */ /* 0x040fe20003f46070 */
[----:B------:R-:W-:Y:S01]  /*0210*/  IMAD.X R9, RZ, RZ, UR5, P0 ;  /* 0x00000005ff097e24 */ /* 0x000fe200080e06ff */
[----:B------:R-:W-:-:S04]  /*0220*/  ISETP.LT.U32.AND P0, PT, R0, UR14, PT ;  /* 0x0000000e00007c0c */ /* 0x000fc8000bf01070 */
[----:B------:R-:W-:-:S04]  /*0230*/  ISETP.GE.U32.AND.EX P2, PT, R9, RZ, PT, P2 ;  /* 0x000000ff0900720c */ /* 0x000fc80003f46120 */
[----:B------:R-:W-:Y:S02]  /*0240*/  ISETP.LT.AND.EX P2, PT, R9, UR6, !P2, P0 ;  /* 0x0000000609007c0c */ /* 0x000fe4000d741300 */
[----:B------:R-:W-:-:S04]  /*0250*/  LEA R32, P0, R0, UR8, 0x3 ;  /* 0x0000000800207c11 */ /* 0x000fc8000f8018ff */
[----:B------:R-:W-:-:S07]  /*0260*/  LEA.HI.X R33, R0, UR9, R9, 0x3, P0 ;  /* 0x0000000900217c11 */ /* 0x000fce00080f1c09 */
[----:B------:R-:W3:Y:S01]  /*0270*/  @P2 LDG.E.64 R12, [R32.64] ;  /* 0x0000000c200c2981 */ /* 0x000ee2000c1e1b00 */
[----:B------:R-:W-:Y:S01]  /*0280*/  IADD3 R4, P0, R0, c[0x0][0x0], RZ ;  /* 0x0000000000047a10 */ /* 0x000fe20007f1e0ff */
[----:B------:R-:W-:Y:S01]  /*0290*/  IMAD.MOV.U32 R6, RZ, RZ, c[0x0][0x0] ;  /* 0x00000000ff067624 */ /* 0x000fe200078e00ff */
[----:B------:R-:W-:Y:S02]  /*02a0*/  CS2R R16, SRZ ;  /* 0x0000000000107805 */ /* 0x000fe4000001ff00 */
[C---:B------:R-:W-:Y:S01]  /*02b0*/  ISETP.GE.U32.AND P1, PT, R4.reuse, 0x10000, PT ;  /* 0x000100000400780c */ /* 0x040fe20003f26070 */
[----:B------:R-:W-:Y:S01]  /*02c0*/  IMAD.X R5, RZ, RZ, R9, P0 ;  /* 0x000000ffff057224 */ /* 0x000fe200000e0609 */
[----:B------:R-:W-:Y:S01]  /*02d0*/  ISETP.LT.U32.AND P0, PT, R4, UR14, PT ;  /* 0x0000000e04007c0c */ /* 0x000fe2000bf01070 */
[C---:B------:R-:W-:Y:S01]  /*02e0*/  IMAD R7, R6.reuse, 0x3, RZ ;  /* 0x0000000306077824 */ /* 0x040fe200078e02ff */
[----:B------:R-:W-:Y:S02]  /*02f0*/  LEA R6, P3, R6, R0, 0x1 ;  /* 0x0000000006067211 */ /* 0x000fe400078608ff */
[----:B------:R-:W-:-:S02]  /*0300*/  LEA R28, P5, R4, UR8, 0x3 ;  /* 0x00000008041c7c11 */ /* 0x000fc4000f8a18ff */
[----:B------:R-:W-:Y:S02]  /*0310*/  ISETP.GE.U32.AND.EX P1, PT, R5, RZ, PT, P1 ;  /* 0x000000ff0500720c */ /* 0x000fe40003f26110 */
[----:B------:R-:W-:Y:S01]  /*0320*/  IADD3 R0, P4, R7, R0, RZ ;  /* 0x0000000007007210 */ /* 0x000fe20007f9e0ff */
[----:B------:R-:W-:Y:S01]  /*0330*/  IMAD.X R7, RZ, RZ, R9, P3 ;  /* 0x000000ffff077224 */ /* 0x000fe200018e0609 */
[----:B------:R-:W-:Y:S02]  /*0340*/  LEA.HI.X R29, R4, UR9, R5, 0x3, P5 ;  /* 0x00000009041d7c11 */ /* 0x000fe4000a8f1c05 */
[----:B------:R-:W-:Y:S01]  /*0350*/  ISETP.LT.AND.EX P1, PT, R5, UR6, !P1, P0 ;  /* 0x0000000605007c0c */ /* 0x000fe2000cf21300 */
[----:B------:R-:W-:Y:S01]  /*0360*/  IMAD.X R5, RZ, RZ, R9, P4 ;  /* 0x000000ffff057224 */ /* 0x000fe200020e0609 */
[----:B------:R-:W-:Y:S01]  /*0370*/  ISETP.GE.U32.AND P6, PT, R6, 0x10000, PT ;  /* 0x000100000600780c */ /* 0x000fe20003fc6070 */
[----:B------:R-:W-:Y:S01]  /*0380*/  CS2R R8, SRZ ;  /* 0x0000000000087805 */ /* 0x000fe2000001ff00 */
[----:B------:R-:W-:-:S02]  /*0390*/  ISETP.GE.U32.AND P4, PT, R0, 0x10000, PT ;  /* 0x000100000000780c */ /* 0x000fc40003f86070 */
[----:B------:R-:W-:Y:S02]  /*03a0*/  ISETP.LT.U32.AND P0, PT, R6, UR14, PT ;  /* 0x0000000e06007c0c */ /* 0x000fe4000bf01070 */
[----:B------:R-:W-:Y:S02]  /*03b0*/  ISETP.GE.U32.AND.EX P6, PT, R7, RZ, PT, P6 ;  /* 0x000000ff0700720c */ /* 0x000fe40003fc6160 */
[----:B------:R-:W-:Y:S02]  /*03c0*/  ISETP.LT.U32.AND P3, PT, R0, UR14, PT ;  /* 0x0000000e00007c0c */ /* 0x000fe4000bf61070 */
[----:B------:R-:W-:Y:S01]  /*03d0*/  ISETP.GE.U32.AND.EX P4, PT, R5, RZ, PT, P4 ;  /* 0x000000ff0500720c */ /* 0x000fe20003f86140 */
[----:B------:R0:W5:Y:S01]  /*03e0*/  @P1 LDG.E.64 R16, [R28.64] ;  /* 0x0000000c1c101981 */ /* 0x000162000c1e1b00 */
[----:B------:R-:W-:Y:S02]  /*03f0*/  ISETP.LT.AND.EX P0, PT, R7, UR6, !P6, P0 ;  /* 0x0000000607007c0c */ /* 0x000fe4000f701300 */
[----:B------:R-:W-:-:S02]  /*0400*/  ISETP.LT.AND.EX P3, PT, R5, UR6, !P4, P3 ;  /* 0x0000000605007c0c */ /* 0x000fc4000e761330 */
[----:B------:R-:W-:Y:S02]  /*0410*/  LEA R18, P5, R6, UR8, 0x3 ;  /* 0x0000000806127c11 */ /* 0x000fe4000f8a18ff */
[----:B------:R-:W-:Y:S02]  /*0420*/  LEA R4, P6, R0, UR8, 0x3 ;  /* 0x0000000800047c11 */ /* 0x000fe4000f8c18ff */
[----:B------:R-:W-:Y:S02]  /*0430*/  LEA.HI.X R19, R6, UR9, R7, 0x3, P5 ;  /* 0x0000000906137c11 */ /* 0x000fe4000a8f1c07 */
[----:B------:R-:W-:Y:S01]  /*0440*/  CS2R R6, SRZ ;  /* 0x0000000000067805 */ /* 0x000fe2000001ff00 */
[----:B------:R-:W-:-:S05]  /*0450*/  LEA.HI.X R5, R0, UR9, R5, 0x3, P6 ;  /* 0x0000000900057c11 */ /* 0x000fca000b0f1c05 */
[----:B------:R0:W5:Y:S04]  /*0460*/  @P0 LDG.E.64 R6, [R18.64] ;  /* 0x0000000c12060981 */ /* 0x000168000c1e1b00 */
[----:B------:R0:W5:Y:S01]  /*0470*/  @P3 LDG.E.64 R8, [R4.64] ;  /* 0x0000000c04083981 */ /* 0x000162000c1e1b00 */
[----:B------:R-:W-:Y:S01]  /*0480*/  BSSY B0, `(.L_x_248) ;  /* 0x000001f000007945 */ /* 0x000fe20003800000 */
[----:B--2---:R-:W1:-:S06]  /*0490*/  DMUL R14, R2, c[0x0][0xe98] ;  /* 0x0003a600020e7a28 */ /* 0x004e4c0000000000 */
[----:B-1----:R-:W1:Y:S08]  /*04a0*/  R2UR UR11, R15 ;  /* 0x000000000f0b73c2 */ /* 0x002e7000000e0000 */
[----:B------:R-:W2:Y:S01]  /*04b0*/  R2UR UR10, R14 ;  /* 0x000000000e0a73c2 */ /* 0x000ea200000e0000 */
[----:B------:R-:W-:Y:S01]  /*04c0*/  IMAD.MOV.U32 R2, RZ, RZ, 0x1 ;  /* 0x00000001ff027424 */ /* 0x000fe200078e00ff */
[----:B-1----:R-:W1:Y:S01]  /*04d0*/  MUFU.RCP64H R3, UR11 ;  /* 0x0000000b00037d08 */ /* 0x002e620008001800 */
[----:B------:R-:W-:Y:S01]  /*04e0*/  IMAD.U32 R11, RZ, RZ, UR11 ;  /* 0x0000000bff0b7e24 */ /* 0x000fe2000f8e00ff */
[----:B--2---:R-:W-:-:S06]  /*04f0*/  MOV R10, UR10 ;  /* 0x0000000a000a7c02 */ /* 0x004fcc0008000f00 */
[----:B-1----:R-:W1:-:S06]  /*0500*/  DFMA R10, R2, -R10, 1 ;  /* 0x3ff00000020a742b */ /* 0x002e4c000000080a */
[----:B-1----:R-:W1:-:S06]  /*0510*/  DFMA R10, R10, R10, R10 ;  /* 0x0000000a0a0a722b */ /* 0x002e4c000000000a */
[----:B-1----:R1:W2:Y:S02]  /*0520*/  DFMA R10, R2, R10, R2 ;  /* 0x0000000a020a722b */ /* 0x0022a40000000002 */
[----:B-1----:R-:W-:Y:S02]  /*0530*/  IMAD.U32 R2, RZ, RZ, UR10 ;  /* 0x0000000aff027e24 */ /* 0x002fe4000f8e00ff */
[----:B------:R-:W-:-:S06]  /*0540*/  IMAD.U32 R3, RZ, RZ, UR11 ;  /* 0x0000000bff037e24 */ /* 0x000fcc000f8e00ff */
[----:B--2---:R-:W1:-:S06]  /*0550*/  DFMA R2, R10, -R2, 1 ;  /* 0x3ff000000a02742b */ /* 0x004e4c0000000802 */
[----:B-1----:R-:W3:-:S06]  /*0560*/  DFMA R2, R10, R2, R10 ;  /* 0x000000020a02722b */ /* 0x002ecc000000000a */
[----:B---3--:R-:W1:-:S06]  /*0570*/  DMUL R10, R2, R12 ;  /* 0x0000000c020a7228 */ /* 0x008e4c0000000000 */
[----:B-1----:R-:W1:-:S06]  /*0580*/  DFMA R14, R10, -UR10, R12 ;  /* 0x8000000a0a0e7c2b */ /* 0x002e4c000800000c */
[----:B-1----:R-:W1:Y:S01]  /*0590*/  DFMA R10, R2, R14, R10 ;  /* 0x0000000e020a722b */ /* 0x002e62000000000a */
[----:B------:R-:W-:-:S09]  /*05a0*/  FSETP.GEU.AND P5, PT, |R13|, 6.5827683646048100446e-37, PT ;  /* 0x036000000d00780b */ /* 0x000fd20003fae200 */
[----:B-1----:R-:W-:-:S05]  /*05b0*/  FFMA R0, RZ, UR11, R11 ;  /* 0x0000000bff007c23 */ /* 0x002fca000800000b */
[----:B------:R-:W-:-:S13]  /*05c0*/  FSETP.GT.AND P4, PT, |R0|, 1.469367938527859385e-39, PT ;  /* 0x001000000000780b */ /* 0x000fda0003f84200 */
[----:B------:R-:W-:Y:S05]  /*05d0*/  @P4 BRA P5, `(.L_x_249) ;  /* 0x0000009000004947 */ /* 0x000fea0002800000 */
[----:B0-----:R-:W-:Y:S01]  /*05e0*/  IMAD.U32 R11, RZ, RZ, UR11 ;  /* 0x0000000bff0b7e24 */ /* 0x001fe2000f8e00ff */
[----:B------:R-:W-:Y:S01]  /*05f0*/  MOV R30, 0x650 ;  /* 0x00000650001e7802 */ /* 0x000fe20000000f00 */
[----:B------:R-:W-:Y:S02]  /*0600*/  IMAD.U32 R2, RZ, RZ, UR10 ;  /* 0x0000000aff027e24 */ /* 0x000fe4000f8e00ff */
[----:B------:R-:W-:Y:S01]  /*0610*/  IMAD.U32 R3, RZ, RZ, UR11 ;  /* 0x0000000bff037e24 */ /* 0x000fe2000f8e00ff */
[----:B------:R-:W-:Y:S01]  /*0620*/  MOV R0, R11 ;  /* 0x0000000b00007202 */ /* 0x000fe20000000f00 */
[----:B------:R-:W-:Y:S02]  /*0630*/  IMAD.U32 R10, RZ, RZ, UR10 ;  /* 0x0000000aff0a7e24 */ /* 0x000fe4000f8e00ff */
[----:B-----5:R-:W-:Y:S05]  /*0640*/  CALL.REL.NOINC `($__internal_7_$__cuda_sm20_div_rn_f64_full) ;  /* 0x00000e9000007944 */ /* 0x020fea0003c00000 */
[----:B------:R-:W-:Y:S02]  /*0650*/  IMAD.MOV.U32 R10, RZ, RZ, R0 ;  /* 0x000000ffff0a7224 */ /* 0x000fe400078e0000 */
[----:B------:R-:W-:Y:S02]  /*0660*/  IMAD.MOV.U32 R11, RZ, RZ, R13 ;  /* 0x000000ffff0b7224 */ /* 0x000fe400078e000d */
.L_x_249:
[----:B0-----:R-:W-:Y:S05]  /*0670*/  BSYNC B0 ;  /* 0x0000000000007941 */ /* 0x001fea0003800000 */
.L_x_248:
        /* <DEDUP_REMOVED lines=20> */
[----:B------:R-:W-:Y:S01]  /*07c0*/  MOV R3, UR11 ;  /* 0x0000000b00037c02 */ /* 0x000fe20008000f00 */
[----:B------:R-:W-:Y:S01]  /*07d0*/  IMAD.U32 R2, RZ, RZ, UR10 ;  /* 0x0000000aff027e24 */ /* 0x000fe2000f8e00ff */
[----:B------:R-:W-:Y:S01]  /*07e0*/  MOV R30, 0x840 ;  /* 0x00000840001e7802 */ /* 0x000fe20000000f00 */
[----:B------:R-:W-:Y:S02]  /*07f0*/  IMAD.U32 R14, RZ, RZ, UR10 ;  /* 0x0000000aff0e7e24 */ /* 0x000fe4000f8e00ff */
[----:B------:R-:W-:Y:S02]  /*0800*/  IMAD.MOV.U32 R12, RZ, RZ, R16 ;  /* 0x000000ffff0c7224 */ /* 0x000fe400078e0010 */
[----:B------:R-:W-:Y:S02]  /*0810*/  IMAD.MOV.U32 R13, RZ, RZ, R17 ;  /* 0x000000ffff0d7224 */ /* 0x000fe400078e0011 */
[----:B------:R-:W-:-:S02]  /*0820*/  IMAD.MOV.U32 R0, RZ, RZ, R15 ;  /* 0x000000ffff007224 */ /* 0x000fc400078e000f */
[----:B------:R-:W-:Y:S05]  /*0830*/  CALL.REL.NOINC `($__internal_7_$__cuda_sm20_div_rn_f64_full) ;  /* 0x00000ca000007944 */ /* 0x000fea0003c00000 */
[----:B------:R-:W-:Y:S02]  /*0840*/  IMAD.MOV.U32 R14, RZ, RZ, R0 ;  /* 0x000000ffff0e7224 */ /* 0x000fe400078e0000 */
[----:B------:R-:W-:-:S02]  /*0850*/  IMAD.MOV.U32 R15, RZ, RZ, R13 ;  /* 0x000000ffff0f7224 */ /* 0x000fc400078e000d */
.L_x_251:
[----:B------:R-:W-:Y:S05]  /*0860*/  BSYNC B0 ;  /* 0x0000000000007941 */ /* 0x000fea0003800000 */
.L_x_250:
[----:B------:R-:W0:Y:S01]  /*0870*/  MUFU.RCP64H R3, UR11 ;  /* 0x0000000b00037d08 */ /* 0x000e220008001800 */
[----:B------:R-:W-:Y:S01]  /*0880*/  IMAD.U32 R12, RZ, RZ, UR10 ;  /* 0x0000000aff0c7e24 */ /* 0x000fe2000f8e00ff */
[----:B------:R-:W-:Y:S01]  /*0890*/  MOV R13, UR11 ;  /* 0x0000000b000d7c02 */ /* 0x000fe20008000f00 */
[----:B------:R-:W-:Y:S01]  /*08a0*/  IMAD.MOV.U32 R2, RZ, RZ, 0x1 ;  /* 0x00000001ff027424 */ /* 0x000fe200078e00ff */
[----:B------:R-:W-:Y:S01]  /*08b0*/  FSETP.GEU.AND P5, PT, |R7|, 6.5827683646048100446e-37, PT ;  /* 0x036000000700780b */ /* 0x000fe20003fae200 */
[----:B------:R-:W-:Y:S01]  /*08c0*/  IMAD.U32 R16, RZ, RZ, UR10 ;  /* 0x0000000aff107e24 */ /* 0x000fe2000f8e00ff */
[----:B------:R-:W-:Y:S01]  /*08d0*/  BSSY B0, `(.L_x_252) ;  /* 0x0000018000007945 */ /* 0x000fe20003800000 */
[----:B------:R-:W-:-:S02]  /*08e0*/  IMAD.U32 R17, RZ, RZ, UR11 ;  /* 0x0000000bff117e24 */ /* 0x000fc4000f8e00ff */
        /* <DEDUP_REMOVED lines=19> */
[----:B------:R-:W-:Y:S05]  /*0a20*/  CALL.REL.NOINC `($__internal_7_$__cuda_sm20_div_rn_f64_full) ;  /* 0x00000ab000007944 */ /* 0x000fea0003c00000 */
[----:B------:R-:W-:Y:S02]  /*0a30*/  IMAD.MOV.U32 R16, RZ, RZ, R0 ;  /* 0x000000ffff107224 */ /* 0x000fe400078e0000 */
[----:B------:R-:W-:-:S02]  /*0a40*/  IMAD.MOV.U32 R17, RZ, RZ, R13 ;  /* 0x000000ffff117224 */ /* 0x000fc400078e000d */
.L_x_253:
[----:B------:R-:W-:Y:S05]  /*0a50*/  BSYNC B0 ;  /* 0x0000000000007941 */ /* 0x000fea0003800000 */
.L_x_252:
[----:B------:R-:W0:Y:S01]  /*0a60*/  MUFU.RCP64H R3, UR11 ;  /* 0x0000000b00037d08 */ /* 0x000e220008001800 */
[----:B------:R-:W-:Y:S01]  /*0a70*/  IMAD.U32 R6, RZ, RZ, UR10 ;  /* 0x0000000aff067e24 */ /* 0x000fe2000f8e00ff */
[----:B------:R-:W-:Y:S01]  /*0a80*/  FSETP.GEU.AND P5, PT, |R9|, 6.5827683646048100446e-37, PT ;  /* 0x036000000900780b */ /* 0x000fe20003fae200 */
        /* <DEDUP_REMOVED lines=26> */
.L_x_255:
[----:B------:R-:W-:Y:S05]  /*0c30*/  BSYNC B0 ;  /* 0x0000000000007941 */ /* 0x000fea0003800000 */
.L_x_254:
[----:B------:R-:W-:Y:S01]  /*0c40*/  ULDC UR7, c[0x0][0x0] ;  /* 0x0000000000077ab9 */ /* 0x000fe20000000800 */
[----:B------:R0:W-:Y:S01]  /*0c50*/  @P2 STG.E.64 [R32.64], R10 ;  /* 0x0000000a20002986 */ /* 0x0001e2000c101b0c */
[----:B------:R-:W-:-:S03]  /*0c60*/  UIMAD.WIDE.U32 UR4, UR7, 0x4, UR4 ;  /* 0x00000004070478a5 */ /* 0x000fc6000f8e0004 */
[----:B------:R0:W-:Y:S01]  /*0c70*/  @P1 STG.E.64 [R28.64], R14 ;  /* 0x0000000e1c001986 */ /* 0x0001e2000c101b0c */
[----:B------:R-:W-:Y:S02]  /*0c80*/  UISETP.LT.U32.AND UP1, UPT, UR4, UR14, UPT ;  /* 0x0000000e0400728c */ /* 0x000fe4000bf21070 */
[----:B------:R-:W-:Y:S01]  /*0c90*/  UISETP.GE.U32.AND UP0, UPT, UR4, 0x10000, UPT ;  /* 0x000100000400788c */ /* 0x000fe2000bf06070 */
[----:B------:R0:W-:Y:S01]  /*0ca0*/  @P0 STG.E.64 [R18.64], R16 ;  /* 0x0000001012000986 */ /* 0x0001e2000c101b0c */
[----:B------:R-:W-:Y:S01]  /*0cb0*/  MOV R3, UR5 ;  /* 0x0000000500037c02 */ /* 0x000fe20008000f00 */
[----:B------:R-:W-:Y:S01]  /*0cc0*/  IMAD.U32 R2, RZ, RZ, UR4 ;  /* 0x00000004ff027e24 */ /* 0x000fe2000f8e00ff */
[----:B------:R-:W-:Y:S01]  /*0cd0*/  UISETP.GE.U32.AND.EX UP0, UPT, UR5, URZ, UPT, UP0 ;  /* 0x0000003f0500728c */ /* 0x000fe2000bf06100 */
[----:B------:R0:W-:Y:S01]  /*0ce0*/  @P3 STG.E.64 [R4.64], R12 ;  /* 0x0000000c04003986 */ /* 0x0001e2000c101b0c */
[----:B------:R-:W-:-:S04]  /*0cf0*/  PLOP3.LUT P0, PT, PT, PT, UP1, 0x80, 0x0 ;  /* 0x000000000000781c */ /* 0x000fc80003f0f018 */
[----:B------:R-:W-:Y:S02]  /*0d00*/  ISETP.LT.AND.EX P0, PT, R3, UR6, PT, P0 ;  /* 0x0000000603007c0c */ /* 0x000fe4000bf01300 */
[----:B------:R-:W-:-:S13]  /*0d10*/  PLOP3.LUT P1, PT, PT, PT, UP0, 0x80, 0x0 ;  /* 0x000000000000781c */ /* 0x000fda0003f2f008 */
[----:B0-----:R-:W-:Y:S05]  /*0d20*/  @!P1 BRA P0, `(.L_x_256) ;  /* 0xfffff47000009947 */ /* 0x001fea000003ffff */
[----:B------:R-:W-:Y:S05]  /*0d30*/  EXIT ;  /* 0x000000000000794d */ /* 0x000fea0003800000 */
.L_x_247:
[----:B------:R-:W0:Y:S02]  /*0d40*/  S2R R28, SR_TID.X ;  /* 0x00000000001c7919 */ /* 0x000e240000002100 */
[----:B0-----:R-:W-:-:S05]  /*0d50*/  IMAD.WIDE.U32 R2, R28, 0x4, RZ ;  /* 0x000000041c027825 */ /* 0x001fca00078e00ff */
[----:B------:R-:W-:-:S04]  /*0d60*/  ISETP.GE.U32.AND P0, PT, R2, UR14, PT ;  /* 0x0000000e02007c0c */ /* 0x000fc8000bf06070 */
[----:B------:R-:W-:-:S04]  /*0d70*/  ISETP.GE.AND.EX P0, PT, R3, UR6, PT, P0 ;  /* 0x0000000603007c0c */ /* 0x000fc8000bf06300 */
[----:B------:R-:W-:-:S13]  /*0d80*/  ISETP.GT.U32.OR P0, PT, R28, 0x3fff, P0 ;  /* 0x00003fff1c00780c */ /* 0x000fda0000704470 */
[----:B------:R-:W-:Y:S05]  /*0d90*/  @P0 EXIT ;  /* 0x000000000000094d */ /* 0x000fea0003800000 */
[----:B------:R-:W-:Y:S02]  /*0da0*/  IMAD.MOV.U32 R29, RZ, RZ, RZ ;  /* 0x000000ffff1d7224 */ /* 0x000fe400078e00ff */
.L_x_265:
[----:B------:R-:W-:Y:S02]  /*0db0*/  IMAD.MOV.U32 R14, RZ, RZ, c[0x0][0xe90] ;  /* 0x0003a400ff0e7624 */ /* 0x000fe400078e00ff */
[----:B------:R-:W-:-:S05]  /*0dc0*/  IMAD.MOV.U32 R15, RZ, RZ, c[0x0][0xe94] ;  /* 0x0003a500ff0f7624 */ /* 0x000fca00078e00ff */
[----:B------:R-:W2:Y:S01]  /*0dd0*/  LDG.E.64 R4, [R14.64] ;  /* 0x0000000c0e047981 */ /* 0x000ea2000c1e1b00 */
[----:B------:R-:W-:-:S04]  /*0de0*/  LEA R6, P0, R28, UR8, 0x5 ;  /* 0x000000081c067c11 */ /* 0x000fc8000f8028ff */
[----:B------:R-:W-:-:S05]  /*0df0*/  LEA.HI.X R7, R28, UR9, R29, 0x5, P0 ;  /* 0x000000091c077c11 */ /* 0x000fca00080f2c1d */
[----:B------:R-:W3:Y:S04]  /*0e00*/  LDG.E.128 R16, [R6.64] ;  /* 0x0000000c06107981 */ /* 0x000ee8000c1e1d00 */
[----:B------:R0:W5:Y:S01]  /*0e10*/  LDG.E.128 R8, [R6.64+0x10] ;  /* 0x0000100c06087981 */ /* 0x000162000c1e1d00 */
[----:B------:R-:W-:Y:S01]  /*0e20*/  IMAD.MOV.U32 R2, RZ, RZ, 0x1 ;  /* 0x00000001ff027424 */ /* 0x000fe200078e00ff */
[----:B------:R-:W-:Y:S01]  /*0e30*/  BSSY B0, `(.L_x_257) ;  /* 0x0000017000007945 */ /* 0x000fe20003800000 */
        /* <DEDUP_REMOVED lines=19> */
[----:B-----5:R-:W-:Y:S05]  /*0f70*/  CALL.REL.NOINC `($__internal_7_$__cuda_sm20_div_rn_f64_full) ;  /* 0x0000056000007944 */ /* 0x020fea0003c00000 */
[----:B------:R-:W-:Y:S02]  /*0f80*/  IMAD.MOV.U32 R14, RZ, RZ, R0 ;  /* 0x000000ffff0e7224 */ /* 0x000fe400078e0000 */
[----:B------:R-:W-:Y:S02]  /*0f90*/  IMAD.MOV.U32 R15, RZ, RZ, R13 ;  /* 0x000000ffff0f7224 */ /* 0x000fe400078e000d */
.L_x_258:
[----:B0-----:R-:W-:Y:S05]  /*0fa0*/  BSYNC B0 ;  /* 0x0000000000007941 */ /* 0x001fea0003800000 */
.L_x_257:
        /* <DEDUP_REMOVED lines=20> */
[----:B-----5:R-:W-:Y:S05]  /*10f0*/  CALL.REL.NOINC `($__internal_7_$__cuda_sm20_div_rn_f64_full) ;  /* 0x000003e000007944 */ /* 0x020fea0003c00000 */
[----:B------:R-:W-:Y:S02]  /*1100*/  MOV R12, R0 ;  /* 0x00000000000c7202 */ /* 0x000fe40000000f00 */
.L_x_260:
[----:B------:R-:W-:Y:S05]  /*1110*/  BSYNC B0 ;  /* 0x0000000000007941 */ /* 0x000fea0003800000 */
.L_x_259:
        /* <DEDUP_REMOVED lines=17> */
[----:B------:R-:W-:Y:S01]  /*1230*/  MOV R30, 0x1280 ;  /* 0x00001280001e7802 */ /* 0x000fe20000000f00 */
[----:B------:R-:W-:Y:S02]  /*1240*/  IMAD.MOV.U32 R13, RZ, RZ, R11 ;  /* 0x000000ffff0d7224 */ /* 0x000fe400078e000b */
[----:B------:R-:W-:Y:S02]  /*1250*/  IMAD.MOV.U32 R2, RZ, RZ, R4 ;  /* 0x000000ffff027224 */ /* 0x000fe400078e0004 */
[----:B------:R-:W-:Y:S02]  /*1260*/  IMAD.MOV.U32 R0, RZ, RZ, R5 ;  /* 0x000000ffff007224 */ /* 0x000fe400078e0005 */
[----:B------:R-:W-:Y:S05]  /*1270*/  CALL.REL.NOINC `($__internal_7_$__cuda_sm20_div_rn_f64_full) ;  /* 0x0000026000007944 */ /* 0x000fea0003c00000 */
[----:B------:R-:W-:Y:S02]  /*1280*/  IMAD.MOV.U32 R18, RZ, RZ, R0 ;  /* 0x000000ffff127224 */ /* 0x000fe400078e0000 */
[----:B------:R-:W-:Y:S02]  /*1290*/  IMAD.MOV.U32 R19, RZ, RZ, R13 ;  /* 0x000000ffff137224 */ /* 0x000fe400078e000d */
.L_x_262:
[----:B-1----:R-:W-:Y:S05]  /*12a0*/  BSYNC B0 ;  /* 0x0000000000007941 */ /* 0x002fea0003800000 */
.L_x_261:
[----:B------:R-:W0:Y:S01]  /*12b0*/  MUFU.RCP64H R3, R5 ;  /* 0x0000000500037308 */ /* 0x000e220000001800 */
[----:B------:R-:W-:Y:S01]  /*12c0*/  MOV R2, 0x1 ;  /* 0x0000000100027802 */ /* 0x000fe20000000f00 */
[----:B------:R-:W-:Y:S01]  /*12d0*/  BSSY B0, `(.L_x_263) ;  /* 0x0000015000007945 */ /* 0x000fe20003800000 */
[----:B------:R-:W-:-:S04]  /*12e0*/  FSETP.GEU.AND P1, PT, |R9|, 6.5827683646048100446e-37, PT ;  /* 0x036000000900780b */ /* 0x000fc80003f2e200 */
        /* <DEDUP_REMOVED lines=16> */
[----:B------:R-:W-:Y:S05]  /*13f0*/  CALL.REL.NOINC `($__internal_7_$__cuda_sm20_div_rn_f64_full) ;  /* 0x000000e000007944 */ /* 0x000fea0003c00000 */
[----:B------:R-:W-:Y:S02]  /*1400*/  IMAD.MOV.U32 R16, RZ, RZ, R0 ;  /* 0x000000ffff107224 */ /* 0x000fe400078e0000 */
[----:B------:R-:W-:Y:S02]  /*1410*/  IMAD.MOV.U32 R17, RZ, RZ, R13 ;  /* 0x000000ffff117224 */ /* 0x000fe400078e000d */
.L_x_264:
[----:B------:R-:W-:Y:S05]  /*1420*/  BSYNC B0 ;  /* 0x0000000000007941 */ /* 0x000fea0003800000 */
.L_x_263:
[----:B------:R-:W-:Y:S01]  /*1430*/  IADD3 R28, P0, R28, c[0x0][0x0], RZ ;  /* 0x000000001c1c7a10 */ /* 0x000fe20007f1e0ff */
[----:B------:R0:W-:Y:S03]  /*1440*/  STG.E.128 [R6.64+0x10], R16 ;  /* 0x0000101006007986 */ /* 0x0001e6000c101d0c */
[----:B------:R-:W-:Y:S01]  /*1450*/  IADD3.X R29, RZ, R29, RZ, P0, !PT ;  /* 0x0000001dff1d7210 */ /* 0x000fe200007fe4ff */
[C---:B------:R-:W-:Y:S01]  /*1460*/  IMAD.SHL.U32 R0, R28.reuse, 0x4, RZ ;  /* 0x000000041c007824 */ /* 0x040fe200078e00ff */
[----:B------:R-:W-:-:S04]  /*1470*/  ISETP.LT.U32.AND P1, PT, R28, 0x4000, PT ;  /* 0x000040001c00780c */ /* 0x000fc80003f21070 */
[----:B------:R-:W-:Y:S02]  /*1480*/  ISETP.GE.U32.AND P0, PT, R0, UR14, PT ;  /* 0x0000000e00007c0c */ /* 0x000fe4000bf06070 */
[----:B------:R-:W-:Y:S02]  /*1490*/  SHF.L.U64.HI R0, R28, 0x2, R29 ;  /* 0x000000021c007819 */ /* 0x000fe4000001021d */
[----:B------:R-:W-:Y:S02]  /*14a0*/  ISETP.LT.U32.AND.EX P1, PT, R29, RZ, PT, P1 ;  /* 0x000000ff1d00720c */ /* 0x000fe40003f21110 */
[----:B------:R-:W-:-:S13]  /*14b0*/  ISETP.GE.AND.EX P0, PT, R0, UR6, PT, P0 ;  /* 0x0000000600007c0c */ /* 0x000fda000bf06300 */
[----:B0-----:R-:W-:Y:S05]  /*14c0*/  @!P0 BRA P1, `(.L_x_265) ;  /* 0xfffff8e000008947 */ /* 0x001fea000083ffff */
[----:B------:R-:W-:Y:S05]  /*14d0*/  EXIT ;  /* 0x000000000000794d */ /* 0x000fea0003800000 */
        .weak           $__internal_7_$__cuda_sm20_div_rn_f64_full
        .type           $__internal_7_$__cuda_sm20_div_rn_f64_full,@function
        .size           $__internal_7_$__cuda_sm20_div_rn_f64_full,(.L_x_533 - $__internal_7_$__cuda_sm20_div_rn_f64_full)
$__internal_7_$__cuda_sm20_div_rn_f64_full:
        /* <DEDUP_REMOVED lines=19> */
[--C-:B------:R-:W-:Y:S01]  /*1610*/  @!P5 LOP3.LUT R26, R26, 0x80000000, R21.reuse, 0xf8, !PT ;  /* 0x800000001a1ad812 */ /* 0x100fe200078ef815 */
[----:B0-----:R-:W0:Y:S01]  /*1620*/  DFMA R22, R24, -R2, 1 ;  /* 0x3ff000001816742b */ /* 0x001e220000000802 */
[----:B------:R-:W-:Y:S02]  /*1630*/  SEL R0, R37, 0x63400000, !P6 ;  /* 0x6340000025007807 */ /* 0x000fe40007000000 */
[----:B------:R-:W-:Y:S02]  /*1640*/  @!P5 LOP3.LUT R27, R26, 0x100000, RZ, 0xfc, !PT ;  /* 0x001000001a1bd812 */ /* 0x000fe400078efcff */
[----:B------:R-:W-:Y:S01]  /*1650*/  @!P5 MOV R26, RZ ;  /* 0x000000ff001ad202 */ /* 0x000fe20000000f00 */
[----:B0-----:R0:W1:Y:S01]  /*1660*/  DFMA R34, R22, R22, R22 ;  /* 0x000000161622722b */ /* 0x0010620000000016 */
[----:B------:R-:W-:Y:S01]  /*1670*/  @!P4 LOP3.LUT R31, R3, 0x7ff00000, RZ, 0xc0, !PT ;  /* 0x7ff00000031fc812 */ /* 0x000fe200078ec0ff */
[----:B0-----:R-:W-:Y:S01]  /*1680*/  IMAD.MOV.U32 R22, RZ, RZ, R20 ;  /* 0x000000ffff167224 */ /* 0x001fe200078e0014 */
[----:B------:R-:W-:Y:S01]  /*1690*/  LOP3.LUT R23, R0, 0x800fffff, R21, 0xf8, !PT ;  /* 0x800fffff00177812 */ /* 0x000fe200078ef815 */
[----:B------:R-:W-:-:S02]  /*16a0*/  IMAD.MOV.U32 R0, RZ, RZ, R36 ;  /* 0x000000ffff007224 */ /* 0x000fc400078e0024 */
        /* <DEDUP_REMOVED lines=8> */
[----:B0-----:R-:W-:-:S04]  /*1730*/  IADD3 R26, R0, -0x1, RZ ;  /* 0xffffffff001a7810 */ /* 0x001fc80007ffe0ff */
        /* <DEDUP_REMOVED lines=30> */
[----:B------:R-:W-:-:S04]  /*1920*/  FSEL R26, R12, R27, !P4 ;  /* 0x0000001b0c1a7208 */ /* 0x000fc80006000000 */
[----:B------:R-:W-:Y:S01]  /*1930*/  MOV R27, R26 ;  /* 0x0000001a001b7202 */ /* 0x000fe20000000f00 */
[----:B------:R-:W-:Y:S01]  /*1940*/  IMAD.MOV.U32 R26, RZ, RZ, R20 ;  /* 0x000000ffff1a7224 */ /* 0x000fe200078e0014 */
[----:B------:R-:W-:Y:S05]  /*1950*/  BRA `(.L_x_268) ;  /* 0x0000018000007947 */ /* 0x000fea0003800000 */
.L_x_267:
        /* <DEDUP_REMOVED lines=17> */
.L_x_270:
[----:B------:R-:W-:-:S04]  /*1a70*/  LOP3.LUT R26, R13, 0x80000, RZ, 0xfc, !PT ;  /* 0x000800000d1a7812 */ /* 0x000fc800078efcff */
[----:B------:R-:W-:Y:S01]  /*1a80*/  MOV R27, R26 ;  /* 0x0000001a001b7202 */ /* 0x000fe20000000f00 */
[----:B------:R-:W-:Y:S01]  /*1a90*/  IMAD.MOV.U32 R26, RZ, RZ, R12 ;  /* 0x000000ffff1a7224 */ /* 0x000fe200078e000c */
[----:B------:R-:W-:Y:S05]  /*1aa0*/  BRA `(.L_x_268) ;  /* 0x0000003000007947 */ /* 0x000fea0003800000 */
.L_x_269:
[----:B------:R-:W-:-:S05]  /*1ab0*/  LOP3.LUT R26, R21, 0x80000, RZ, 0xfc, !PT ;  /* 0x00080000151a7812 */ /* 0x000fca00078efcff */
[----:B------:R-:W-:Y:S02]  /*1ac0*/  IMAD.MOV.U32 R27, RZ, RZ, R26 ;  /* 0x000000ffff1b7224 */ /* 0x000fe400078e001a */
[----:B------:R-:W-:Y:S02]  /*1ad0*/  IMAD.MOV.U32 R26, RZ, RZ, R20 ;  /* 0x000000ffff1a7224 */ /* 0x000fe400078e0014 */
.L_x_268:
[----:B------:R-:W-:Y:S05]  /*1ae0*/  BSYNC B1 ;  /* 0x0000000000017941 */ /* 0x000fea0003800000 */
.L_x_266:
[----:B------:R-:W-:Y:S02]  /*1af0*/  IMAD.MOV.U32 R31, RZ, RZ, 0x0 ;  /* 0x00000000ff1f7424 */ /* 0x000fe400078e00ff */
[----:B------:R-:W-:Y:S02]  /*1b00*/  IMAD.MOV.U32 R0, RZ, RZ, R26 ;  /* 0x000000ffff007224 */ /* 0x000fe400078e001a */
[----:B------:R-:W-:Y:S01]  /*1b10*/  IMAD.MOV.U32 R13, RZ, RZ, R27 ;  /* 0x000000ffff0d7224 */ /* 0x000fe200078e001b */
[----:B------:R-:W-:Y:S06]  /*1b20*/  RET.REL.NODEC R30 `(_ZN2at6native63_GLOBAL__N__862fb238_30_ForeachBinaryOpScalarTensor_cu_64fe0ca525multi_tensor_apply_kernelINS1_18TensorListMetadataILi1EEENS1_27BinaryOpScalarTensorFunctorIdLi1ELi1ELi0EEEJSt7dividesIdEPddEEEvT_T0_DpT1_) ;  /* 0xffffe4d01e007950 */ /* 0x000fec0003c3ffff */
.L_x_271:
        /* <DEDUP_REMOVED lines=13> */
.L_x_533:


//--------------------- .text._ZN2at6native63_GLOBAL__N__862fb238_30_ForeachBinaryOpScalarTensor_cu_64fe0ca525multi_tensor_apply_kernelINS1_18TensorListMetadataILi1EEENS1_27BinaryOpScalarTensorFunctorIsLi1ELi1ELi0EEEJSt7dividesIsEPssEEEvT_T0_DpT1_ --------------------------
	.section	.text._ZN2at6native63_GLOBAL__N__862fb238_30_ForeachBinaryOpScalarTensor_cu_64fe0ca525multi_tensor_apply_kernelINS1_18TensorListMetadataILi1EEENS1_27BinaryOpScalarTensorFunctorIsLi1ELi1ELi0EEEJSt7dividesIsEPssEEEvT_T0_DpT1_,"ax",@progbits
	.sectioninfo	@"SHI_REGISTERS=31"
	.align	128
.text._ZN2at6native63_GLOBAL__N__862fb238_30_ForeachBinaryOpScalarTensor_cu_64fe0ca525multi_tensor_apply_kernelINS1_18TensorListMetadataILi1EEENS1_27BinaryOpScalarTensorFunctorIsLi1ELi1ELi0EEEJSt7dividesIsEPssEEEvT_T0_DpT1_:
        .type           _ZN2at6native63_GLOBAL__N__862fb238_30_ForeachBinaryOpScalarTensor_cu_64fe0ca525multi_tensor_apply_kernelINS1_18TensorListMetadataILi1EEENS1_27BinaryOpScalarTensorFunctorIsLi1ELi1ELi0EEEJSt7dividesIsEPssEEEvT_T0_DpT1_,@function
        .size           _ZN2at6native63_GLOBAL__N__862fb238_30_ForeachBinaryOpScalarTensor_cu_64fe0ca525multi_tensor_apply_kernelINS1_18TensorListMetadataILi1EEENS1_27BinaryOpScalarTensorFunctorIsLi1ELi1ELi0EEEJSt7dividesIsEPssEEEvT_T0_DpT1_,(.L_x_535 - _ZN2at6native63_GLOBAL__N__862fb238_30_ForeachBinaryOpScalarTensor_cu_64fe0ca525multi_tensor_apply_kernelINS1_18TensorListMetadataILi1EEENS1_27BinaryOpScalarTensorFunctorIsLi1ELi1ELi0EEEJSt7dividesIsEPssEEEvT_T0_DpT1_)
        .other          _ZN2at6native63_GLOBAL__N__862fb238_30_ForeachBinaryOpScalarTensor_cu_64fe0ca525multi_tensor_apply_kernelINS1_18TensorListMetadataILi1EEENS1_27BinaryOpScalarTensorFunctorIsLi1ELi1ELi0EEEJSt7dividesIsEPssEEEvT_T0_DpT1_,@"STO_CUDA_ENTRY STV_DEFAULT"
_ZN2at6native63_GLOBAL__N__862fb238_30_ForeachBinaryOpScalarTensor_cu_64fe0ca525multi_tensor_apply_kernelINS1_18TensorListMetadataILi1EEENS1_27BinaryOpScalarTensorFunctorIsLi1ELi1ELi0EEEJSt7dividesIsEPssEEEvT_T0_DpT1_:
        /* <DEDUP_REMOVED lines=23> */
[----:B------:R-:W-:Y:S02]  /*0170*/  CS2R R18, SRZ ;  /* 0x0000000000127805 */ /* 0x000fe4000001ff00 */
.L_x_273:
[----:B------:R-:W-:Y:S02]  /*0180*/  IMAD.MOV.U32 R12, RZ, RZ, c[0x0][0xe90] ;  /* 0x0003a400ff0c7624 */ /* 0x000fe400078e00ff */
[----:B0-----:R-:W-:-:S05]  /*0190*/  IMAD.MOV.U32 R13, RZ, RZ, c[0x0][0xe94] ;  /* 0x0003a500ff0d7624 */ /* 0x001fca00078e00ff */
[----:B------:R1:W2:Y:S01]  /*01a0*/  LDG.E.U16 R12, [R12.64] ;  /* 0x000000060c0c7981 */ /* 0x0002a2000c1e1500 */
[----:B0-----:R-:W-:Y:S02]  /*01b0*/  IADD3 R17, P1, R15, R18, RZ ;  /* 0x000000120f117210 */ /* 0x001fe40007f3e0ff */
[----:B------:R-:W-:Y:S02]  /*01c0*/  PRMT R24, RZ, 0x7610, R24 ;  /* 0x00007610ff187816 */ /* 0x000fe40000000018 */
[C---:B------:R-:W-:Y:S01]  /*01d0*/  ISETP.GE.U32.AND P0, PT, R17.reuse, 0x10000, PT ;  /* 0x000100001100780c */ /* 0x040fe20003f06070 */
[----:B------:R-:W-:Y:S01]  /*01e0*/  IMAD.X R21, RZ, RZ, R19, P1 ;  /* 0x000000ffff157224 */ /* 0x000fe200008e0613 */
[C---:B------:R-:W-:Y:S02]  /*01f0*/  ISETP.LT.U32.AND P1, PT, R17.reuse, R0, PT ;  /* 0x000000001100720c */ /* 0x040fe40003f21070 */
[----:B------:R-:W-:Y:S02]  /*0200*/  IADD3 R5, P2, R17, c[0x0][0x0], RZ ;  /* 0x0000000011057a10 */ /* 0x000fe40007f5e0ff */
[----:B------:R-:W-:-:S04]  /*0210*/  ISETP.GE.U32.AND.EX P0, PT, R21, RZ, PT, P0 ;  /* 0x000000ff1500720c */ /* 0x000fc80003f06100 */
[----:B------:R-:W-:Y:S02]  /*0220*/  ISETP.LT.AND.EX P0, PT, R21, R14, !P0, P1 ;  /* 0x0000000e1500720c */ /* 0x000fe40004701310 */
[----:B------:R-:W-:-:S04]  /*0230*/  LEA R8, P1, R17, R2, 0x1 ;  /* 0x0000000211087211 */ /* 0x000fc800078208ff */
[--C-:B------:R-:W-:Y:S01]  /*0240*/  LEA.HI.X R9, R17, R3, R21.reuse, 0x1, P1 ;  /* 0x0000000311097211 */ /* 0x100fe200008f0c15 */
[----:B------:R-:W-:Y:S01]  /*0250*/  IMAD.X R7, RZ, RZ, R21, P2 ;  /* 0x000000ffff077224 */ /* 0x000fe200010e0615 */
[----:B------:R-:W-:-:S05]  /*0260*/  ISETP.GE.U32.AND P1, PT, R5, 0x10000, PT ;  /* 0x000100000500780c */ /* 0x000fca0003f26070 */
[----:B------:R-:W3:Y:S01]  /*0270*/  @P0 LDG.E.U16 R24, [R8.64] ;  /* 0x0000000608180981 */ /* 0x000ee2000c1e1500 */
[----:B------:R-:W-:Y:S02]  /*0280*/  ISETP.LT.U32.AND P2, PT, R5, R0, PT ;  /* 0x000000000500720c */ /* 0x000fe40003f41070 */
[C---:B------:R-:W-:Y:S02]  /*0290*/  ISETP.GE.U32.AND.EX P1, PT, R7.reuse, RZ, PT, P1 ;  /* 0x000000ff0700720c */ /* 0x040fe40003f26110 */
[----:B------:R-:W-:Y:S02]  /*02a0*/  PRMT R22, RZ, 0x7610, R22 ;  /* 0x00007610ff167816 */ /* 0x000fe40000000016 */
[----:B------:R-:W-:Y:S02]  /*02b0*/  ISETP.LT.AND.EX P1, PT, R7, R14, !P1, P2 ;  /* 0x0000000e0700720c */ /* 0x000fe40004f21320 */
[----:B------:R-:W-:-:S04]  /*02c0*/  LEA R4, P2, R5, R2, 0x1 ;  /* 0x0000000205047211 */ /* 0x000fc800078408ff */
[----:B------:R-:W-:Y:S02]  /*02d0*/  LEA.HI.X R5, R5, R3, R7, 0x1, P2 ;  /* 0x0000000305057211 */ /* 0x000fe400010f0c07 */
[----:B------:R-:W-:-:S04]  /*02e0*/  LEA R7, P3, R16, R17, 0x1 ;  /* 0x0000001110077211 */ /* 0x000fc800078608ff */
[C---:B------:R-:W-:Y:S01]  /*02f0*/  ISETP.GE.U32.AND P2, PT, R7.reuse, 0x10000, PT ;  /* 0x000100000700780c */ /* 0x040fe20003f46070 */
[----:B------:R-:W-:Y:S01]  /*0300*/  IMAD.X R11, RZ, RZ, R21, P3 ;  /* 0x000000ffff0b7224 */ /* 0x000fe200018e0615 */
[----:B------:R-:W4:Y:S01]  /*0310*/  @P1 LDG.E.U16 R22, [R4.64] ;  /* 0x0000000604161981 */ /* 0x000f22000c1e1500 */
[----:B------:R-:W-:Y:S02]  /*0320*/  ISETP.LT.U32.AND P3, PT, R7, R0, PT ;  /* 0x000000000700720c */ /* 0x000fe40003f61070 */
[----:B------:R-:W-:Y:S02]  /*0330*/  PRMT R23, RZ, 0x7610, R23 ;  /* 0x00007610ff177816 */ /* 0x000fe40000000017 */
[----:B------:R-:W-:-:S04]  /*0340*/  ISETP.GE.U32.AND.EX P2, PT, R11, RZ, PT, P2 ;  /* 0x000000ff0b00720c */ /* 0x000fc80003f46120 */
[----:B------:R-:W-:Y:S02]  /*0350*/  ISETP.LT.AND.EX P2, PT, R11, R14, !P2, P3 ;  /* 0x0000000e0b00720c */ /* 0x000fe40005741330 */
[----:B------:R-:W-:-:S04]  /*0360*/  LEA R10, P3, R7, R2, 0x1 ;  /* 0x00000002070a7211 */ /* 0x000fc800078608ff */
[----:B------:R-:W-:-:S07]  /*0370*/  LEA.HI.X R11, R7, R3, R11, 0x1, P3 ;  /* 0x00000003070b7211 */ /* 0x000fce00018f0c0b */
[----:B------:R-:W5:Y:S01]  /*0380*/  @P2 LDG.E.U16 R23, [R10.64] ;  /* 0x000000060a172981 */ /* 0x000f62000c1e1500 */
[----:B------:R-:W-:-:S05]  /*0390*/  IMAD R6, R16, 0x3, RZ ;  /* 0x0000000310067824 */ /* 0x000fca00078e02ff */
[----:B------:R-:W-:-:S04]  /*03a0*/  IADD3 R7, P3, R6, R17, RZ ;  /* 0x0000001106077210 */ /* 0x000fc80007f7e0ff */
[C---:B------:R-:W-:Y:S01]  /*03b0*/  ISETP.LT.U32.AND P4, PT, R7.reuse, R0, PT ;  /* 0x000000000700720c */ /* 0x040fe20003f81070 */
[--C-:B-1----:R-:W-:Y:S01]  /*03c0*/  IMAD.X R13, RZ, RZ, R21.reuse, P3 ;  /* 0x000000ffff0d7224 */ /* 0x102fe200018e0615 */
[----:B------:R-:W-:Y:S02]  /*03d0*/  ISETP.GE.U32.AND P3, PT, R7, 0x10000, PT ;  /* 0x000100000700780c */ /* 0x000fe40003f66070 */
[----:B------:R-:W-:Y:S02]  /*03e0*/  PRMT R21, RZ, 0x7610, R21 ;  /* 0x00007610ff157816 */ /* 0x000fe40000000015 */
[----:B------:R-:W-:-:S04]  /*03f0*/  ISETP.GE.U32.AND.EX P3, PT, R13, RZ, PT, P3 ;  /* 0x000000ff0d00720c */ /* 0x000fc80003f66130 */
[----:B------:R-:W-:Y:S02]  /*0400*/  ISETP.LT.AND.EX P3, PT, R13, R14, !P3, P4 ;  /* 0x0000000e0d00720c */ /* 0x000fe40005f61340 */
[----:B------:R-:W-:-:S04]  /*0410*/  LEA R6, P4, R7, R2, 0x1 ;  /* 0x0000000207067211 */ /* 0x000fc800078808ff */
[----:B------:R-:W-:-:S07]  /*0420*/  LEA.HI.X R7, R7, R3, R13, 0x1, P4 ;  /* 0x0000000307077211 */ /* 0x000fce00020f0c0d */
[----:B------:R-:W5:Y:S01]  /*0430*/  @P3 LDG.E.U16 R21, [R6.64] ;  /* 0x0000000606153981 */ /* 0x000f62000c1e1500 */
[----:B------:R-:W-:Y:S02]  /*0440*/  ULDC.U16 UR4, c[0x0][0xe98] ;  /* 0x0003a60000047ab9 */ /* 0x000fe40000000400 */
[----:B------:R-:W-:Y:S01]  /*0450*/  UPRMT UR4, UR4, 0x9910, URZ ;  /* 0x0000991004047896 */ /* 0x000fe2000800003f */
[----:B--2---:R-:W-:-:S05]  /*0460*/  PRMT R12, R12, 0x9910, RZ ;  /* 0x000099100c0c7816 */ /* 0x004fca00000000ff */
[----:B------:R-:W-:-:S05]  /*0470*/  IMAD R12, R12, UR4, RZ ;  /* 0x000000040c0c7c24 */ /* 0x000fca000f8e02ff */
[----:B------:R-:W-:Y:S01]  /*0480*/  PRMT R17, R12, 0x9910, RZ ;  /* 0x000099100c117816 */ /* 0x000fe200000000ff */
[----:B------:R-:W-:-:S03]  /*0490*/  IMAD.MOV.U32 R12, RZ, RZ, RZ ;  /* 0x000000ffff0c7224 */ /* 0x000fc600078e00ff */
[-C--:B------:R-:W-:Y:S02]  /*04a0*/  IABS R20, R17.reuse ;  /* 0x0000001100147213 */ /* 0x080fe40000000000 */
[----:B------:R-:W-:Y:S02]  /*04b0*/  IABS R26, R17 ;  /* 0x00000011001a7213 */ /* 0x000fe40000000000 */
[----:B------:R-:W0:Y:S01]  /*04c0*/  I2F.RP R25, R20 ;  /* 0x0000001400197306 */ /* 0x000e220000209400 */
[----:B---3--:R-:W-:-:S07]  /*04d0*/  PRMT R24, R24, 0x9910, RZ ;  /* 0x0000991018187816 */ /* 0x008fce00000000ff */
[----:B0-----:R-:W0:Y:S02]  /*04e0*/  MUFU.RCP R25, R25 ;  /* 0x0000001900197308 */ /* 0x001e240000001000 */
[----:B0-----:R-:W-:Y:S02]  /*04f0*/  IADD3 R13, R25, 0xffffffe, RZ ;  /* 0x0ffffffe190d7810 */ /* 0x001fe40007ffe0ff */
[----:B------:R-:W-:-:S04]  /*0500*/  IABS R25, R24 ;  /* 0x0000001800197213 */ /* 0x000fc80000000000 */
[----:B------:R-:W0:Y:S02]  /*0510*/  F2I.FTZ.U32.TRUNC.NTZ R13, R13 ;  /* 0x0000000d000d7305 */ /* 0x000e24000021f000 */
[----:B0-----:R-:W-:-:S04]  /*0520*/  IMAD.MOV R27, RZ, RZ, -R13 ;  /* 0x000000ffff1b7224 */ /* 0x001fc800078e0a0d */
[----:B------:R-:W-:-:S04]  /*0530*/  IMAD R27, R27, R20, RZ ;  /* 0x000000141b1b7224 */ /* 0x000fc800078e02ff */
[----:B------:R-:W-:Y:S01]  /*0540*/  IMAD.HI.U32 R12, R13, R27, R12 ;  /* 0x0000001b0d0c7227 */ /* 0x000fe200078e000c */
[----:B----4-:R-:W-:Y:S02]  /*0550*/  PRMT R27, R22, 0x9910, RZ ;  /* 0x00009910161b7816 */ /* 0x010fe400000000ff */
[----:B------:R-:W-:Y:S01]  /*0560*/  LOP3.LUT R22, R24, R17, RZ, 0x3c, !PT ;  /* 0x0000001118167212 */ /* 0x000fe200078e3cff */
[----:B------:R-:W-:Y:S02]  /*0570*/  IMAD.MOV R13, RZ, RZ, -R26 ;  /* 0x000000ffff0d7224 */ /* 0x000fe400078e0a1a */
[----:B------:R-:W-:Y:S01]  /*0580*/  IMAD.HI.U32 R26, R12, R25, RZ ;  /* 0x000000190c1a7227 */ /* 0x000fe200078e00ff */
[----:B------:R-:W-:-:S03]  /*0590*/  ISETP.GE.AND P4, PT, R22, RZ, PT ;  /* 0x000000ff1600720c */ /* 0x000fc60003f86270 */
[----:B------:R-:W-:Y:S02]  /*05a0*/  IMAD R25, R26, R13, R25 ;  /* 0x0000000d1a197224 */ /* 0x000fe400078e0219 */
[----:B------:R-:W-:-:S03]  /*05b0*/  IMAD.MOV.U32 R24, RZ, RZ, R27 ;  /* 0x000000ffff187224 */ /* 0x000fc600078e001b */
[----:B------:R-:W-:Y:S02]  /*05c0*/  ISETP.GT.U32.AND P5, PT, R20, R25, PT ;  /* 0x000000191400720c */ /* 0x000fe40003fa4070 */
[----:B------:R-:W-:-:S05]  /*05d0*/  IABS R27, R24 ;  /* 0x00000018001b7213 */ /* 0x000fca0000000000 */
[----:B------:R-:W-:Y:S01]  /*05e0*/  IMAD.HI.U32 R22, R12, R27, RZ ;  /* 0x0000001b0c167227 */ /* 0x000fe200078e00ff */
[----:B-----5:R-:W-:-:S05]  /*05f0*/  PRMT R21, R21, 0x9910, RZ ;  /* 0x0000991015157816 */ /* 0x020fca00000000ff */
[----:B------:R-:W-:Y:S01]  /*0600*/  @!P5 IMAD.IADD R25, R25, 0x1, -R20 ;  /* 0x000000011919d824 */ /* 0x000fe200078e0a14 */
[----:B------:R-:W-:-:S04]  /*0610*/  @!P5 IADD3 R26, R26, 0x1, RZ ;  /* 0x000000011a1ad810 */ /* 0x000fc80007ffe0ff */
[----:B------:R-:W-:Y:S01]  /*0620*/  ISETP.GE.U32.AND P6, PT, R25, R20, PT ;  /* 0x000000141900720c */ /* 0x000fe20003fc6070 */
[----:B------:R-:W-:Y:S01]  /*0630*/  IMAD R25, R22, R13, R27 ;  /* 0x0000000d16197224 */ /* 0x000fe200078e021b */
[----:B------:R-:W-:Y:S02]  /*0640*/  PRMT R27, R23, 0x9910, RZ ;  /* 0x00009910171b7816 */ /* 0x000fe400000000ff */
[----:B------:R-:W-:Y:S02]  /*0650*/  LOP3.LUT R23, R24, R17, RZ, 0x3c, !PT ;  /* 0x0000001118177212 */ /* 0x000fe400078e3cff */
[----:B------:R-:W-:Y:S01]  /*0660*/  ISETP.GT.U32.AND P5, PT, R20, R25, PT ;  /* 0x000000191400720c */ /* 0x000fe20003fa4070 */
[----:B------:R-:W-:-:S06]  /*0670*/  IMAD.MOV.U32 R24, RZ, RZ, R27 ;  /* 0x000000ffff187224 */ /* 0x000fcc00078e001b */
[----:B------:R-:W-:Y:S02]  /*0680*/  @P6 IADD3 R26, R26, 0x1, RZ ;  /* 0x000000011a1a6810 */ /* 0x000fe40007ffe0ff */
[----:B------:R-:W-:Y:S02]  /*0690*/  ISETP.GE.AND P6, PT, R23, RZ, PT ;  /* 0x000000ff1700720c */ /* 0x000fe40003fc6270 */
[----:B------:R-:W-:Y:S01]  /*06a0*/  IABS R23, R24 ;  /* 0x0000001800177213 */ /* 0x000fe20000000000 */
[----:B------:R-:W-:Y:S01]  /*06b0*/  @!P4 IMAD.MOV R26, RZ, RZ, -R26 ;  /* 0x000000ffff1ac224 */ /* 0x000fe200078e0a1a */
[----:B------:R-:W-:Y:S01]  /*06c0*/  @!P5 IADD3 R22, R22, 0x1, RZ ;  /* 0x000000011616d810 */ /* 0x000fe20007ffe0ff */
[----:B------:R-:W-:Y:S01]  /*06d0*/  @!P5 IMAD.IADD R25, R25, 0x1, -R20 ;  /* 0x000000011919d824 */ /* 0x000fe200078e0a14 */
[----:B------:R-:W-:Y:S01]  /*06e0*/  LOP3.LUT R24, R24, R17, RZ, 0x3c, !PT ;  /* 0x0000001118187212 */ /* 0x000fe200078e3cff */
[----:B------:R-:W-:-:S03]  /*06f0*/  IMAD.HI.U32 R28, R12, R23, RZ ;  /* 0x000000170c1c7227 */ /* 0x000fc600078e00ff */
[----:B------:R-:W-:Y:S01]  /*0700*/  ISETP.GE.U32.AND P4, PT, R25, R20, PT ;  /* 0x000000141900720c */ /* 0x000fe20003f86070 */
[----:B------:R-:W-:Y:S02]  /*0710*/  IMAD R23, R28, R13, R23 ;  /* 0x0000000d1c177224 */ /* 0x000fe400078e0217 */
[----:B------:R-:W-:-:S03]  /*0720*/  IMAD.MOV.U32 R25, RZ, RZ, c[0x0][0x0] ;  /* 0x00000000ff197624 */ /* 0x000fc600078e00ff */
[----:B------:R-:W-:Y:S01]  /*0730*/  ISETP.GT.U32.AND P5, PT, R20, R23, PT ;  /* 0x000000171400720c */ /* 0x000fe20003fa4070 */
[----:B------:R-:W-:-:S06]  /*0740*/  IMAD.WIDE.U32 R18, R25, 0x4, R18 ;  /* 0x0000000419127825 */ /* 0x000fcc00078e0012 */
[----:B------:R-:W-:-:S05]  /*0750*/  @P4 IADD3 R22, R22, 0x1, RZ ;  /* 0x0000000116164810 */ /* 0x000fca0007ffe0ff */
[----:B------:R-:W-:Y:S01]  /*0760*/  @!P6 IMAD.MOV R22, RZ, RZ, -R22 ;  /* 0x000000ffff16e224 */ /* 0x000fe200078e0a16 */
[----:B------:R-:W-:Y:S01]  /*0770*/  @!P5 IADD3 R28, R28, 0x1, RZ ;  /* 0x000000011c1cd810 */ /* 0x000fe20007ffe0ff */
[----:B------:R-:W-:-:S05]  /*0780*/  @!P5 IMAD.IADD R23, R23, 0x1, -R20 ;  /* 0x000000011717d824 */ /* 0x000fca00078e0a14 */
[----:B------:R-:W-:Y:S02]  /*0790*/  ISETP.GE.U32.AND P4, PT, R23, R20, PT ;  /* 0x000000141700720c */ /* 0x000fe40003f86070 */
[----:B------:R-:W-:Y:S02]  /*07a0*/  IABS R23, R21 ;  /* 0x0000001500177213 */ /* 0x000fe40000000000 */
[----:B------:R-:W-:-:S03]  /*07b0*/  LOP3.LUT R21, R21, R17, RZ, 0x3c, !PT ;  /* 0x0000001115157212 */ /* 0x000fc600078e3cff */
[----:B------:R-:W-:-:S04]  /*07c0*/  IMAD.HI.U32 R12, R12, R23, RZ ;  /* 0x000000170c0c7227 */ /* 0x000fc800078e00ff */
[----:B------:R-:W-:Y:S02]  /*07d0*/  IMAD R13, R12, R13, R23 ;  /* 0x0000000d0c0d7224 */ /* 0x000fe400078e0217 */
[----:B------:R-:W-:Y:S02]  /*07e0*/  @P4 IADD3 R28, R28, 0x1, RZ ;  /* 0x000000011c1c4810 */ /* 0x000fe40007ffe0ff */
[----:B------:R-:W-:Y:S02]  /*07f0*/  ISETP.GE.AND P4, PT, R24, RZ, PT ;  /* 0x000000ff1800720c */ /* 0x000fe40003f86270 */
[----:B------:R-:W-:-:S11]  /*0800*/  ISETP.GT.U32.AND P6, PT, R20, R13, PT ;  /* 0x0000000d1400720c */ /* 0x000fd60003fc4070 */
[----:B------:R-:W-:Y:S02]  /*0810*/  @!P4 IMAD.MOV R28, RZ, RZ, -R28 ;  /* 0x000000ffff1cc224 */ /* 0x000fe400078e0a1c */
[----:B------:R-:W-:Y:S01]  /*0820*/  @!P6 IMAD.IADD R13, R13, 0x1, -R20 ;  /* 0x000000010d0de824 */ /* 0x000fe200078e0a14 */
[----:B------:R-:W-:Y:S02]  /*0830*/  @!P6 IADD3 R12, R12, 0x1, RZ ;  /* 0x000000010c0ce810 */ /* 0x000fe40007ffe0ff */
[----:B------:R-:W-:Y:S02]  /*0840*/  ISETP.GE.AND P6, PT, R21, RZ, PT ;  /* 0x000000ff1500720c */ /* 0x000fe40003fc6270 */
[----:B------:R-:W-:-:S13]  /*0850*/  ISETP.GE.U32.AND P5, PT, R13, R20, PT ;  /* 0x000000140d00720c */ /* 0x000fda0003fa6070 */
[----:B------:R-:W-:Y:S02]  /*0860*/  @P5 IADD3 R12, R12, 0x1, RZ ;  /* 0x000000010c0c5810 */ /* 0x000fe40007ffe0ff */
[----:B------:R-:W-:Y:S02]  /*0870*/  ISETP.NE.AND P5, PT, R17, RZ, PT ;  /* 0x000000ff1100720c */ /* 0x000fe40003fa5270 */
[----:B------:R-:W-:Y:S01]  /*0880*/  LOP3.LUT R17, RZ, R17, RZ, 0x33, !PT ;  /* 0x00000011ff117212 */ /* 0x000fe200078e33ff */
[----:B------:R-:W-:-:S03]  /*0890*/  @!P6 IMAD.MOV R12, RZ, RZ, -R12 ;  /* 0x000000ffff0ce224 */ /* 0x000fc600078e0a0c */
[C---:B------:R-:W-:Y:S02]  /*08a0*/  SEL R13, R17.reuse, R26, !P5 ;  /* 0x0000001a110d7207 */ /* 0x040fe40006800000 */
[C---:B------:R-:W-:Y:S02]  /*08b0*/  SEL R21, R17.reuse, R22, !P5 ;  /* 0x0000001611157207 */ /* 0x040fe40006800000 */
[C---:B------:R-:W-:Y:S01]  /*08c0*/  SEL R23, R17.reuse, R28, !P5 ;  /* 0x0000001c11177207 */ /* 0x040fe20006800000 */
[----:B------:R0:W-:Y:S01]  /*08d0*/  @P0 STG.E.U16 [R8.64], R13 ;  /* 0x0000000d08000986 */ /* 0x0001e2000c101506 */
[----:B------:R-:W-:Y:S02]  /*08e0*/  SEL R17, R17, R12, !P5 ;  /* 0x0000000c11117207 */ /* 0x000fe40006800000 */
[C---:B------:R-:W-:Y:S01]  /*08f0*/  ISETP.GE.U32.AND P0, PT, R18.reuse, 0x10000, PT ;  /* 0x000100001200780c */ /* 0x040fe20003f06070 */
[----:B------:R0:W-:Y:S01]  /*0900*/  @P1 STG.E.U16 [R4.64], R21 ;  /* 0x0000001504001986 */ /* 0x0001e2000c101506 */
[----:B------:R-:W-:-:S02]  /*0910*/  ISETP.LT.U32.AND P1, PT, R18, R0, PT ;  /* 0x000000001200720c */ /* 0x000fc40003f21070 */
[C---:B------:R-:W-:Y:S01]  /*0920*/  ISETP.GE.U32.AND.EX P0, PT, R19.reuse, RZ, PT, P0 ;  /* 0x000000ff1300720c */ /* 0x040fe20003f06100 */
[----:B------:R0:W-:Y:S01]  /*0930*/  @P2 STG.E.U16 [R10.64], R23 ;  /* 0x000000170a002986 */ /* 0x0001e2000c101506 */
[----:B------:R-:W-:-:S03]  /*0940*/  ISETP.LT.AND.EX P1, PT, R19, R14, PT, P1 ;  /* 0x0000000e1300720c */ /* 0x000fc60003f21310 */
[----:B------:R0:W-:Y:S10]  /*0950*/  @P3 STG.E.U16 [R6.64], R17 ;  /* 0x0000001106003986 */ /* 0x0001f4000c101506 */
[----:B------:R-:W-:Y:S05]  /*0960*/  @!P0 BRA P1, `(.L_x_273) ;  /* 0xfffff81000008947 */ /* 0x000fea000083ffff */
[----:B------:R-:W-:Y:S05]  /*0970*/  EXIT ;  /* 0x000000000000794d */ /* 0x000fea0003800000 */
.L_x_272:
[----:B------:R-:W0:Y:S02]  /*0980*/  S2R R10, SR_TID.X ;  /* 0x00000000000a7919 */ /* 0x000e240000002100 */
[----:B0-----:R-:W-:-:S05]  /*0990*/  IMAD.WIDE.U32 R4, R10, 0x4, RZ ;  /* 0x000000040a047825 */ /* 0x001fca00078e00ff */
[----:B------:R-:W-:-:S04]  /*09a0*/  ISETP.GE.U32.AND P0, PT, R4, R0, PT ;  /* 0x000000000400720c */ /* 0x000fc80003f06070 */
[----:B------:R-:W-:-:S04]  /*09b0*/  ISETP.GE.AND.EX P0, PT, R5, R14, PT, P0 ;  /* 0x0000000e0500720c */ /* 0x000fc80003f06300 */
[----:B------:R-:W-:-:S13]  /*09c0*/  ISETP.GT.U32.OR P0, PT, R10, 0x3fff, P0 ;  /* 0x00003fff0a00780c */ /* 0x000fda0000704470 */
[----:B------:R-:W-:Y:S05]  /*09d0*/  @P0 EXIT ;  /* 0x000000000000094d */ /* 0x000fea0003800000 */
[----:B------:R-:W-:Y:S01]  /*09e0*/  IMAD.MOV.U32 R11, RZ, RZ, RZ ;  /* 0x000000ffff0b7224 */ /* 0x000fe200078e00ff */
[----:B------:R-:W-:Y:S01]  /*09f0*/  ULDC.U16 UR4, c[0x0][0xe98] ;  /* 0x0003a60000047ab9 */ /* 0x000fe20000000400 */
[----:B------:R-:W-:Y:S01]  /*0a00*/  IMAD.MOV.U32 R4, RZ, RZ, c[0x0][0xe90] ;  /* 0x0003a400ff047624 */ /* 0x000fe200078e00ff */
[----:B------:R-:W-:Y:S01]  /*0a10*/  UPRMT UR4, UR4, 0x9910, URZ ;  /* 0x0000991004047896 */ /* 0x000fe2000800003f */
[----:B------:R-:W-:-:S05]  /*0a20*/  IMAD.MOV.U32 R5, RZ, RZ, c[0x0][0xe94] ;  /* 0x0003a500ff057624 */ /* 0x000fca00078e00ff */
.L_x_274:
[----:B------:R-:W2:Y:S01]  /*0a30*/  LDG.E.U16 R12, [R4.64] ;  /* 0x00000006040c7981 */ /* 0x000ea2000c1e1500 */
[----:B------:R-:W-:-:S04]  /*0a40*/  LEA R6, P0, R10, R2, 0x3 ;  /* 0x000000020a067211 */ /* 0x000fc800078018ff */
[----:B------:R-:W-:-:S05]  /*0a50*/  LEA.HI.X R7, R10, R3, R11, 0x3, P0 ;  /* 0x000000030a077211 */ /* 0x000fca00000f1c0b */
[----:B------:R-:W3:Y:S01]  /*0a60*/  LDG.E.64 R8, [R6.64] ;  /* 0x0000000606087981 */ /* 0x000ee2000c1e1b00 */
[----:B--2---:R-:W-:-:S05]  /*0a70*/  PRMT R12, R12, 0x9910, RZ ;  /* 0x000099100c0c7816 */ /* 0x004fca00000000ff */
[----:B------:R-:W-:-:S05]  /*0a80*/  IMAD R12, R12, UR4, RZ ;  /* 0x000000040c0c7c24 */ /* 0x000fca000f8e02ff */
[----:B------:R-:W-:Y:S02]  /*0a90*/  PRMT R12, R12, 0x9910, RZ ;  /* 0x000099100c0c7816 */ /* 0x000fe400000000ff */
[C---:B---3--:R-:W-:Y:S02]  /*0aa0*/  PRMT R17, R8.reuse, 0x9910, RZ ;  /* 0x0000991008117816 */ /* 0x048fe400000000ff */
[-C--:B------:R-:W-:Y:S02]  /*0ab0*/  IABS R13, R12.reuse ;  /* 0x0000000c000d7213 */ /* 0x080fe40000000000 */
[----:B------:R-:W-:Y:S02]  /*0ac0*/  PRMT R23, R8, 0xbb32, RZ ;  /* 0x0000bb3208177816 */ /* 0x000fe400000000ff */
[----:B------:R-:W0:Y:S01]  /*0ad0*/  I2F.RP R16, R13 ;  /* 0x0000000d00107306 */ /* 0x000e220000209400 */
[----:B------:R-:W-:Y:S02]  /*0ae0*/  IABS R8, R12 ;  /* 0x0000000c00087213 */ /* 0x000fe40000000000 */
[----:B------:R-:W-:-:S02]  /*0af0*/  IABS R25, R17 ;  /* 0x0000001100197213 */ /* 0x000fc40000000000 */
[----:B------:R-:W-:Y:S02]  /*0b00*/  IABS R22, R23 ;  /* 0x0000001700167213 */ /* 0x000fe40000000000 */
[----:B------:R-:W-:Y:S02]  /*0b10*/  PRMT R21, R9, 0x9910, RZ ;  /* 0x0000991009157816 */ /* 0x000fe400000000ff */
[-C--:B------:R-:W-:Y:S02]  /*0b20*/  LOP3.LUT R17, R17, R12.reuse, RZ, 0x3c, !PT ;  /* 0x0000000c11117212 */ /* 0x080fe400078e3cff */
[----:B------:R-:W-:Y:S02]  /*0b30*/  LOP3.LUT R23, R23, R12, RZ, 0x3c, !PT ;  /* 0x0000000c17177212 */ /* 0x000fe400078e3cff */
[----:B------:R-:W-:Y:S01]  /*0b40*/  ISETP.GE.AND P3, PT, R17, RZ, PT ;  /* 0x000000ff1100720c */ /* 0x000fe20003f66270 */
[----:B0-----:R-:W0:Y:S02]  /*0b50*/  MUFU.RCP R16, R16 ;  /* 0x0000001000107308 */ /* 0x001e240000001000 */
[----:B0-----:R-:W-:-:S06]  /*0b60*/  IADD3 R18, R16, 0xffffffe, RZ ;  /* 0x0ffffffe10127810 */ /* 0x001fcc0007ffe0ff */
[----:B------:R0:W1:Y:S02]  /*0b70*/  F2I.FTZ.U32.TRUNC.NTZ R19, R18 ;  /* 0x0000001200137305 */ /* 0x000064000021f000 */
[----:B0-----:R-:W-:Y:S02]  /*0b80*/  IMAD.MOV.U32 R18, RZ, RZ, RZ ;  /* 0x000000ffff127224 */ /* 0x001fe400078e00ff */
[----:B-1----:R-:W-:-:S04]  /*0b90*/  IMAD.MOV R20, RZ, RZ, -R19 ;  /* 0x000000ffff147224 */ /* 0x002fc800078e0a13 */
[----:B------:R-:W-:-:S04]  /*0ba0*/  IMAD R15, R20, R13, RZ ;  /* 0x0000000d140f7224 */ /* 0x000fc800078e02ff */
[----:B------:R-:W-:Y:S01]  /*0bb0*/  IMAD.HI.U32 R15, R19, R15, R18 ;  /* 0x0000000f130f7227 */ /* 0x000fe200078e0012 */
[----:B------:R-:W-:-:S03]  /*0bc0*/  PRMT R19, R9, 0xbb32, RZ ;  /* 0x0000bb3209137816 */ /* 0x000fc600000000ff */
[----:B------:R-:W-:Y:S01]  /*0bd0*/  IMAD.MOV R18, RZ, RZ, -R8 ;  /* 0x000000ffff127224 */ /* 0x000fe200078e0a08 */
[----:B------:R-:W-:Y:S01]  /*0be0*/  IABS R8, R21 ;  /* 0x0000001500087213 */ /* 0x000fe20000000000 */
[----:B------:R-:W-:Y:S01]  /*0bf0*/  IMAD.HI.U32 R16, R15, R25, RZ ;  /* 0x000000190f107227 */ /* 0x000fe200078e00ff */
[----:B------:R-:W-:Y:S02]  /*0c00*/  IABS R26, R19 ;  /* 0x00000013001a7213 */ /* 0x000fe40000000000 */
[----:B------:R-:W-:Y:S01]  /*0c10*/  LOP3.LUT R21, R21, R12, RZ, 0x3c, !PT ;  /* 0x0000000c15157212 */ /* 0x000fe200078e3cff */
[----:B------:R-:W-:Y:S01]  /*0c20*/  IMAD.HI.U32 R9, R15, R22, RZ ;  /* 0x000000160f097227 */ /* 0x000fe200078e00ff */
[----:B------:R-:W-:-:S03]  /*0c30*/  LOP3.LUT R19, R19, R12, RZ, 0x3c, !PT ;  /* 0x0000000c13137212 */ /* 0x000fc600078e3cff */
[-C--:B------:R-:W-:Y:S02]  /*0c40*/  IMAD R20, R16, R18.reuse, R25 ;  /* 0x0000001210147224 */ /* 0x080fe400078e0219 */
[----:B------:R-:W-:Y:S02]  /*0c50*/  IMAD R22, R9, R18, R22 ;  /* 0x0000001209167224 */ /* 0x000fe400078e0216 */
[----:B------:R-:W-:Y:S01]  /*0c60*/  IMAD.MOV.U32 R25, RZ, RZ, R8 ;  /* 0x000000ffff197224 */ /* 0x000fe200078e0008 */
[C---:B------:R-:W-:Y:S02]  /*0c70*/  ISETP.GT.U32.AND P4, PT, R13.reuse, R20, PT ;  /* 0x000000140d00720c */ /* 0x040fe40003f84070 */
[----:B------:R-:W-:Y:S01]  /*0c80*/  ISETP.GT.U32.AND P6, PT, R13, R22, PT ;  /* 0x000000160d00720c */ /* 0x000fe20003fc4070 */
[----:B------:R-:W-:-:S04]  /*0c90*/  IMAD.HI.U32 R8, R15, R25, RZ ;  /* 0x000000190f087227 */ /* 0x000fc800078e00ff */
[----:B------:R-:W-:-:S04]  /*0ca0*/  IMAD.HI.U32 R15, R15, R26, RZ ;  /* 0x0000001a0f0f7227 */ /* 0x000fc800078e00ff */
[-C--:B------:R-:W-:Y:S02]  /*0cb0*/  IMAD R24, R8, R18.reuse, R25 ;  /* 0x0000001208187224 */ /* 0x080fe400078e0219 */
[----:B------:R-:W-:Y:S01]  /*0cc0*/  IMAD R18, R15, R18, R26 ;  /* 0x000000120f127224 */ /* 0x000fe200078e021a */
[----:B------:R-:W-:Y:S01]  /*0cd0*/  @!P4 IADD3 R16, R16, 0x1, RZ ;  /* 0x000000011010c810 */ /* 0x000fe20007ffe0ff */
[--C-:B------:R-:W-:Y:S01]  /*0ce0*/  @!P4 IMAD.IADD R20, R20, 0x1, -R13.reuse ;  /* 0x000000011414c824 */ /* 0x100fe200078e0a0d */
[C---:B------:R-:W-:Y:S01]  /*0cf0*/  ISETP.GT.U32.AND P0, PT, R13.reuse, R24, PT ;  /* 0x000000180d00720c */ /* 0x040fe20003f04070 */
[----:B------:R-:W-:Y:S01]  /*0d00*/  @!P6 IMAD.IADD R22, R22, 0x1, -R13 ;  /* 0x000000011616e824 */ /* 0x000fe200078e0a0d */
[----:B------:R-:W-:Y:S02]  /*0d10*/  ISETP.GT.U32.AND P1, PT, R13, R18, PT ;  /* 0x000000120d00720c */ /* 0x000fe40003f24070 */
[-C--:B------:R-:W-:Y:S02]  /*0d20*/  ISETP.GE.U32.AND P5, PT, R20, R13.reuse, PT ;  /* 0x0000000d1400720c */ /* 0x080fe40003fa6070 */
[----:B------:R-:W-:-:S02]  /*0d30*/  ISETP.GE.U32.AND P2, PT, R22, R13, PT ;  /* 0x0000000d1600720c */ /* 0x000fc40003f46070 */
[----:B------:R-:W-:Y:S02]  /*0d40*/  @!P6 IADD3 R9, R9, 0x1, RZ ;  /* 0x000000010909e810 */ /* 0x000fe40007ffe0ff */
[----:B------:R-:W-:-:S03]  /*0d50*/  ISETP.GE.AND P6, PT, R23, RZ, PT ;  /* 0x000000ff1700720c */ /* 0x000fc60003fc6270 */
[--C-:B------:R-:W-:Y:S01]  /*0d60*/  @!P0 IMAD.IADD R24, R24, 0x1, -R13.reuse ;  /* 0x0000000118188824 */ /* 0x100fe200078e0a0d */
[----:B------:R-:W-:Y:S01]  /*0d70*/  @!P0 IADD3 R8, R8, 0x1, RZ ;  /* 0x0000000108088810 */ /* 0x000fe20007ffe0ff */
[----:B------:R-:W-:Y:S01]  /*0d80*/  @!P1 IMAD.IADD R18, R18, 0x1, -R13 ;  /* 0x0000000112129824 */ /* 0x000fe200078e0a0d */
[----:B------:R-:W-:Y:S02]  /*0d90*/  ISETP.GE.AND P0, PT, R19, RZ, PT ;  /* 0x000000ff1300720c */ /* 0x000fe40003f06270 */
[-C--:B------:R-:W-:Y:S02]  /*0da0*/  ISETP.GE.U32.AND P4, PT, R24, R13.reuse, PT ;  /* 0x0000000d1800720c */ /* 0x080fe40003f86070 */
[----:B------:R-:W-:Y:S02]  /*0db0*/  @P5 IADD3 R16, R16, 0x1, RZ ;  /* 0x0000000110105810 */ /* 0x000fe40007ffe0ff */
[----:B------:R-:W-:Y:S02]  /*0dc0*/  ISETP.GE.U32.AND P5, PT, R18, R13, PT ;  /* 0x0000000d1200720c */ /* 0x000fe40003fa6070 */
[----:B------:R-:W-:Y:S01]  /*0dd0*/  @P2 IADD3 R9, R9, 0x1, RZ ;  /* 0x0000000109092810 */ /* 0x000fe20007ffe0ff */
[----:B------:R-:W-:Y:S01]  /*0de0*/  @!P3 IMAD.MOV R16, RZ, RZ, -R16 ;  /* 0x000000ffff10b224 */ /* 0x000fe200078e0a10 */
[----:B------:R-:W-:-:S02]  /*0df0*/  ISETP.GE.AND P2, PT, R21, RZ, PT ;  /* 0x000000ff1500720c */ /* 0x000fc40003f46270 */
[----:B------:R-:W-:Y:S01]  /*0e00*/  @!P1 IADD3 R15, R15, 0x1, RZ ;  /* 0x000000010f0f9810 */ /* 0x000fe20007ffe0ff */
[----:B------:R-:W-:Y:S01]  /*0e10*/  @!P6 IMAD.MOV R9, RZ, RZ, -R9 ;  /* 0x000000ffff09e224 */ /* 0x000fe200078e0a09 */
[----:B------:R-:W-:Y:S02]  /*0e20*/  ISETP.NE.AND P1, PT, R12, RZ, PT ;  /* 0x000000ff0c00720c */ /* 0x000fe40003f25270 */
[----:B------:R-:W-:Y:S02]  /*0e30*/  @P4 IADD3 R8, R8, 0x1, RZ ;  /* 0x0000000108084810 */ /* 0x000fe40007ffe0ff */
[----:B------:R-:W-:Y:S02]  /*0e40*/  LOP3.LUT R13, RZ, R12, RZ, 0x33, !PT ;  /* 0x0000000cff0d7212 */ /* 0x000fe400078e33ff */
[----:B------:R-:W-:Y:S02]  /*0e50*/  @P5 IADD3 R15, R15, 0x1, RZ ;  /* 0x000000010f0f5810 */ /* 0x000fe40007ffe0ff */
[C---:B------:R-:W-:Y:S01]  /*0e60*/  SEL R12, R13.reuse, R16, !P1 ;  /* 0x000000100d0c7207 */ /* 0x040fe20004800000 */
[----:B------:R-:W-:Y:S01]  /*0e70*/  @!P2 IMAD.MOV R8, RZ, RZ, -R8 ;  /* 0x000000ffff08a224 */ /* 0x000fe200078e0a08 */
[----:B------:R-:W-:Y:S01]  /*0e80*/  SEL R9, R13, R9, !P1 ;  /* 0x000000090d097207 */ /* 0x000fe20004800000 */
[----:B------:R-:W-:Y:S01]  /*0e90*/  @!P0 IMAD.MOV R15, RZ, RZ, -R15 ;  /* 0x000000ffff0f8224 */ /* 0x000fe200078e0a0f */
[----:B------:R-:W-:-:S02]  /*0ea0*/  IADD3 R10, P0, R10, c[0x0][0x0], RZ ;  /* 0x000000000a0a7a10 */ /* 0x000fc40007f1e0ff */
[C---:B------:R-:W-:Y:S02]  /*0eb0*/  SEL R8, R13.reuse, R8, !P1 ;  /* 0x000000080d087207 */ /* 0x040fe40004800000 */
[----:B------:R-:W-:Y:S01]  /*0ec0*/  SEL R13, R13, R15, !P1 ;  /* 0x0000000f0d0d7207 */ /* 0x000fe20004800000 */
[----:B------:R-:W-:Y:S01]  /*0ed0*/  IMAD.X R11, RZ, RZ, R11, P0 ;  /* 0x000000ffff0b7224 */ /* 0x000fe200000e060b */
[----:B------:R-:W-:Y:S01]  /*0ee0*/  PRMT R12, R12, 0x5410, R9 ;  /* 0x000054100c0c7816 */ /* 0x000fe20000000009 */
[----:B------:R-:W-:Y:S01]  /*0ef0*/  IMAD.SHL.U32 R9, R10, 0x4, RZ ;  /* 0x000000040a097824 */ /* 0x000fe200078e00ff */
[----:B------:R-:W-:Y:S02]  /*0f00*/  PRMT R13, R8, 0x5410, R13 ;  /* 0x00005410080d7816 */ /* 0x000fe4000000000d */
[C---:B------:R-:W-:Y:S02]  /*0f10*/  ISETP.LT.U32.AND P1, PT, R10.reuse, 0x4000, PT ;  /* 0x000040000a00780c */ /* 0x040fe40003f21070 */
[----:B------:R-:W-:Y:S01]  /*0f20*/  ISETP.GE.U32.AND P0, PT, R9, R0, PT ;  /* 0x000000000900720c */ /* 0x000fe20003f06070 */
[----:B------:R0:W-:Y:S01]  /*0f30*/  STG.E.64 [R6.64], R12 ;  /* 0x0000000c06007986 */ /* 0x0001e2000c101b06 */
[----:B------:R-:W-:-:S02]  /*0f40*/  SHF.L.U64.HI R9, R10, 0x2, R11 ;  /* 0x000000020a097819 */ /* 0x000fc4000001020b */
[----:B------:R-:W-:Y:S02]  /*0f50*/  ISETP.LT.U32.AND.EX P1, PT, R11, RZ, PT, P1 ;  /* 0x000000ff0b00720c */ /* 0x000fe40003f21110 */
[----:B------:R-:W-:-:S13]  /*0f60*/  ISETP.GE.AND.EX P0, PT, R9, R14, PT, P0 ;  /* 0x0000000e0900720c */ /* 0x000fda0003f06300 */
[----:B0-----:R-:W-:Y:S05]  /*0f70*/  @!P0 BRA P1, `(.L_x_274) ;  /* 0xfffffab000008947 */ /* 0x001fea000083ffff */
[----:B------:R-:W-:Y:S05]  /*0f80*/  EXIT ;  /* 0x000000000000794d */ /* 0x000fea0003800000 */
.L_x_275:
        /* <DEDUP_REMOVED lines=15> */
.L_x_535:


//--------------------- .text._ZN2at6native63_GLOBAL__N__862fb238_30_ForeachBinaryOpScalarTensor_cu_64fe0ca525multi_tensor_apply_kernelINS1_18TensorListMetadataILi1EEENS1_27BinaryOpScalarTensorFunctorIlLi1ELi1ELi0EEEJSt7dividesIlEPllEEEvT_T0_DpT1_ --------------------------
	.section	.text._ZN2at6native63_GLOBAL__N__862fb238_30_ForeachBinaryOpScalarTensor_cu_64fe0ca525multi_tensor_apply_kernelINS1_18TensorListMetadataILi1EEENS1_27BinaryOpScalarTensorFunctorIlLi1ELi1ELi0EEEJSt7dividesIlEPllEEEvT_T0_DpT1_,"ax",@progbits
	.sectioninfo	@"SHI_REGISTERS=38"
	.align	128
.text._ZN2at6native63_GLOBAL__N__862fb238_30_ForeachBinaryOpScalarTensor_cu_64fe0ca525multi_tensor_apply_kernelINS1_18TensorListMetadataILi1EEENS1_27BinaryOpScalarTensorFunctorIlLi1ELi1ELi0EEEJSt7dividesIlEPllEEEvT_T0_DpT1_:
        .type           _ZN2at6native63_GLOBAL__N__862fb238_30_ForeachBinaryOpScalarTensor_cu_64fe0ca525multi_tensor_apply_kernelINS1_18TensorListMetadataILi1EEENS1_27BinaryOpScalarTensorFunctorIlLi1ELi1ELi0EEEJSt7dividesIlEPllEEEvT_T0_DpT1_,@function
        .size           _ZN2at6native63_GLOBAL__N__862fb238_30_ForeachBinaryOpScalarTensor_cu_64fe0ca525multi_tensor_apply_kernelINS1_18TensorListMetadataILi1EEENS1_27BinaryOpScalarTensorFunctorIlLi1ELi1ELi0EEEJSt7dividesIlEPllEEEvT_T0_DpT1_,(.L_x_536 - _ZN2at6native63_GLOBAL__N__862fb238_30_ForeachBinaryOpScalarTensor_cu_64fe0ca525multi_tensor_apply_kernelINS1_18TensorListMetadataILi1EEENS1_27BinaryOpScalarTensorFunctorIlLi1ELi1ELi0EEEJSt7dividesIlEPllEEEvT_T0_DpT1_)
        .other          _ZN2at6native63_GLOBAL__N__862fb238_30_ForeachBinaryOpScalarTensor_cu_64fe0ca525multi_tensor_apply_kernelINS1_18TensorListMetadataILi1EEENS1_27BinaryOpScalarTensorFunctorIlLi1ELi1ELi0EEEJSt7dividesIlEPllEEEvT_T0_DpT1_,@"STO_CUDA_ENTRY STV_DEFAULT"
_ZN2at6native63_GLOBAL__N__862fb238_30_ForeachBinaryOpScalarTensor_cu_64fe0ca525multi_tensor_apply_kernelINS1_18TensorListMetadataILi1EEENS1_27BinaryOpScalarTensorFunctorIlLi1ELi1ELi0EEEJSt7dividesIlEPllEEEvT_T0_DpT1_:
        /* <DEDUP_REMOVED lines=28> */
.L_x_289:
[----:B------:R-:W-:Y:S01]  /*01c0*/  IMAD.MOV.U32 R4, RZ, RZ, c[0x0][0xe90] ;  /* 0x0003a400ff047624 */ /* 0x000fe200078e00ff */
[----:B0-----:R-:W-:Y:S01]  /*01d0*/  IADD3 R3, P1, R7, UR4, RZ ;  /* 0x0000000407037c10 */ /* 0x001fe2000ff3e0ff */
[----:B------:R-:W-:Y:S02]  /*01e0*/  IMAD.MOV.U32 R5, RZ, RZ, c[0x0][0xe94] ;  /* 0x0003a500ff057624 */ /* 0x000fe400078e00ff */
[----:B------:R-:W-:Y:S01]  /*01f0*/  IMAD R10, R6, 0x3, RZ ;  /* 0x00000003060a7824 */ /* 0x000fe200078e02ff */
[C---:B------:R-:W-:Y:S01]  /*0200*/  ISETP.GE.U32.AND P0, PT, R3.reuse, 0x10000, PT ;  /* 0x000100000300780c */ /* 0x040fe20003f06070 */
[----:B------:R-:W-:Y:S01]  /*0210*/  IMAD.X R0, RZ, RZ, UR5, P1 ;  /* 0x00000005ff007e24 */ /* 0x000fe200088e06ff */
[----:B------:R-:W-:Y:S01]  /*0220*/  CS2R R22, SRZ ;  /* 0x0000000000167805 */ /* 0x000fe2000001ff00 */
[----:B------:R-:W2:Y:S01]  /*0230*/  LDG.E.64 R4, [R4.64] ;  /* 0x0000001004047981 */ /* 0x000ea2000c1e1b00 */
[C---:B------:R-:W-:Y:S01]  /*0240*/  ISETP.LT.U32.AND P1, PT, R3.reuse, UR13, PT ;  /* 0x0000000d03007c0c */ /* 0x040fe2000bf21070 */
[----:B------:R-:W-:Y:S01]  /*0250*/  CS2R R18, SRZ ;  /* 0x0000000000127805 */ /* 0x000fe2000001ff00 */
[C---:B------:R-:W-:Y:S01]  /*0260*/  ISETP.GE.U32.AND.EX P0, PT, R0.reuse, RZ, PT, P0 ;  /* 0x000000ff0000720c */ /* 0x040fe20003f06100 */
[----:B------:R-:W-:Y:S01]  /*0270*/  CS2R R30, SRZ ;  /* 0x00000000001e7805 */ /* 0x000fe2000001ff00 */
[----:B------:R-:W-:Y:S01]  /*0280*/  IADD3 R2, P2, R3, c[0x0][0x0], RZ ;  /* 0x0000000003027a10 */ /* 0x000fe20007f5e0ff */
[----:B------:R-:W-:Y:S01]  /*0290*/  ULDC.64 UR14, c[0x0][0xe98] ;  /* 0x0003a600000e7ab9 */ /* 0x000fe20000000a00 */
[----:B------:R-:W-:-:S02]  /*02a0*/  ISETP.LT.AND.EX P0, PT, R0, UR12, !P0, P1 ;  /* 0x0000000c00007c0c */ /* 0x000fc4000c701310 */
[C---:B------:R-:W-:Y:S01]  /*02b0*/  ISETP.GE.U32.AND P1, PT, R2.reuse, 0x10000, PT ;  /* 0x000100000200780c */ /* 0x040fe20003f26070 */
[----:B------:R-:W-:Y:S01]  /*02c0*/  IMAD.X R11, RZ, RZ, R0, P2 ;  /* 0x000000ffff0b7224 */ /* 0x000fe200010e0600 */
[C---:B------:R-:W-:Y:S02]  /*02d0*/  ISETP.LT.U32.AND P2, PT, R2.reuse, UR13, PT ;  /* 0x0000000d02007c0c */ /* 0x040fe4000bf41070 */
[C---:B------:R-:W-:Y:S02]  /*02e0*/  LEA R12, P4, R2.reuse, UR8, 0x3 ;  /* 0x00000008020c7c11 */ /* 0x040fe4000f8818ff */
[C---:B------:R-:W-:Y:S02]  /*02f0*/  ISETP.GE.U32.AND.EX P1, PT, R11.reuse, RZ, PT, P1 ;  /* 0x000000ff0b00720c */ /* 0x040fe40003f26110 */
[----:B------:R-:W-:Y:S02]  /*0300*/  LEA.HI.X R13, R2, UR9, R11, 0x3, P4 ;  /* 0x00000009020d7c11 */ /* 0x000fe4000a0f1c0b */
[----:B------:R-:W-:-:S02]  /*0310*/  ISETP.LT.AND.EX P1, PT, R11, UR12, !P1, P2 ;  /* 0x0000000c0b007c0c */ /* 0x000fc4000cf21320 */
[C---:B------:R-:W-:Y:S02]  /*0320*/  @P0 LEA R8, P3, R3.reuse, UR8, 0x3 ;  /* 0x0000000803080c11 */ /* 0x040fe4000f8618ff */
[-C--:B------:R-:W-:Y:S02]  /*0330*/  LEA R11, P2, R6, R3.reuse, 0x1 ;  /* 0x00000003060b7211 */ /* 0x080fe400078408ff */
[--C-:B------:R-:W-:Y:S02]  /*0340*/  @P0 LEA.HI.X R9, R3, UR9, R0.reuse, 0x3, P3 ;  /* 0x0000000903090c11 */ /* 0x100fe400098f1c00 */
[----:B------:R-:W-:Y:S01]  /*0350*/  IADD3 R2, P4, R10, R3, RZ ;  /* 0x000000030a027210 */ /* 0x000fe20007f9e0ff */
[--C-:B------:R-:W-:Y:S02]  /*0360*/  IMAD.X R14, RZ, RZ, R0.reuse, P2 ;  /* 0x000000ffff0e7224 */ /* 0x100fe400010e0600 */
[----:B------:R0:W3:Y:S01]  /*0370*/  @P0 LDG.E.64 R22, [R8.64] ;  /* 0x0000001008160981 */ /* 0x0000e2000c1e1b00 */
[C---:B------:R-:W-:Y:S01]  /*0380*/  ISETP.GE.U32.AND P6, PT, R11.reuse, 0x10000, PT ;  /* 0x000100000b00780c */ /* 0x040fe20003fc6070 */
[----:B------:R-:W-:Y:S01]  /*0390*/  IMAD.X R15, RZ, RZ, R0, P4 ;  /* 0x000000ffff0f7224 */ /* 0x000fe200020e0600 */
[----:B------:R-:W-:Y:S01]  /*03a0*/  ISETP.GE.U32.AND P3, PT, R2, 0x10000, PT ;  /* 0x000100000200780c */ /* 0x000fe20003f66070 */
[----:B------:R1:W5:Y:S01]  /*03b0*/  @P1 LDG.E.64 R18, [R12.64] ;  /* 0x000000100c121981 */ /* 0x000362000c1e1b00 */
[----:B------:R-:W-:-:S02]  /*03c0*/  ISETP.LT.U32.AND P4, PT, R11, UR13, PT ;  /* 0x0000000d0b007c0c */ /* 0x000fc4000bf81070 */
[----:B------:R-:W-:Y:S02]  /*03d0*/  ISETP.GE.U32.AND.EX P6, PT, R14, RZ, PT, P6 ;  /* 0x000000ff0e00720c */ /* 0x000fe40003fc6160 */
[----:B------:R-:W-:Y:S02]  /*03e0*/  ISETP.LT.U32.AND P2, PT, R2, UR13, PT ;  /* 0x0000000d02007c0c */ /* 0x000fe4000bf41070 */
[C---:B------:R-:W-:Y:S02]  /*03f0*/  ISETP.GE.U32.AND.EX P3, PT, R15.reuse, RZ, PT, P3 ;  /* 0x000000ff0f00720c */ /* 0x040fe40003f66130 */
[----:B------:R-:W-:Y:S02]  /*0400*/  ISETP.LT.AND.EX P4, PT, R14, UR12, !P6, P4 ;  /* 0x0000000c0e007c0c */ /* 0x000fe4000f781340 */
[----:B------:R-:W-:Y:S02]  /*0410*/  ISETP.LT.AND.EX P2, PT, R15, UR12, !P3, P2 ;  /* 0x0000000c0f007c0c */ /* 0x000fe4000df41320 */
[----:B------:R-:W-:-:S02]  /*0420*/  LEA R10, P5, R11, UR8, 0x3 ;  /* 0x000000080b0a7c11 */ /* 0x000fc4000f8a18ff */
[C---:B0-----:R-:W-:Y:S02]  /*0430*/  LEA R8, P6, R2.reuse, UR8, 0x3 ;  /* 0x0000000802087c11 */ /* 0x041fe4000f8c18ff */
[----:B------:R-:W-:Y:S02]  /*0440*/  LEA.HI.X R11, R11, UR9, R14, 0x3, P5 ;  /* 0x000000090b0b7c11 */ /* 0x000fe4000a8f1c0e */
[----:B------:R-:W-:Y:S02]  /*0450*/  LEA.HI.X R9, R2, UR9, R15, 0x3, P6 ;  /* 0x0000000902097c11 */ /* 0x000fe4000b0f1c0f */
[----:B------:R-:W-:-:S03]  /*0460*/  CS2R R14, SRZ ;  /* 0x00000000000e7805 */ /* 0x000fc6000001ff00 */
[----:B------:R1:W5:Y:S04]  /*0470*/  @P2 LDG.E.64 R30, [R8.64] ;  /* 0x00000010081e2981 */ /* 0x000368000c1e1b00 */
[----:B------:R1:W5:Y:S01]  /*0480*/  @P4 LDG.E.64 R14, [R10.64] ;  /* 0x000000100a0e4981 */ /* 0x000362000c1e1b00 */
[----:B------:R-:W-:Y:S01]  /*0490*/  BSSY B0, `(.L_x_277) ;  /* 0x0000026000007945 */ /* 0x000fe20003800000 */
[----:B--2---:R-:W0:Y:S08]  /*04a0*/  R2UR UR7, R5 ;  /* 0x00000000050773c2 */ /* 0x004e3000000e0000 */
[----:B------:R-:W2:Y:S01]  /*04b0*/  R2UR UR6, R4 ;  /* 0x00000000040673c2 */ /* 0x000ea200000e0000 */
[----:B0-----:R-:W-:-:S02]  /*04c0*/  UIMAD UR7, UR7, UR14, URZ ;  /* 0x0000000e070772a4 */ /* 0x001fc4000f8e023f */
[----:B--2---:R-:W-:Y:S02]  /*04d0*/  UIMAD.WIDE.U32 UR10, UR6, UR14, URZ ;  /* 0x0000000e060a72a5 */ /* 0x004fe4000f8e003f */
[----:B------:R-:W-:-:S04]  /*04e0*/  UIMAD UR6, UR6, UR15, UR7 ;  /* 0x0000000f060672a4 */ /* 0x000fc8000f8e0207 */
[----:B------:R-:W-:-:S06]  /*04f0*/  UIADD3 UR6, UR11, UR6, URZ ;  /* 0x000000060b067290 */ /* 0x000fcc000fffe03f */
[----:B---3--:R-:W-:-:S04]  /*0500*/  LOP3.LUT R2, R23, UR6, RZ, 0xfc, !PT ;  /* 0x0000000617027c12 */ /* 0x008fc8000f8efcff */
[----:B------:R-:W-:-:S13]  /*0510*/  ISETP.NE.U32.AND P3, PT, R2, RZ, PT ;  /* 0x000000ff0200720c */ /* 0x000fda0003f65070 */
[----:B------:R-:W-:Y:S05]  /*0520*/  @!P3 BRA `(.L_x_278) ;  /* 0x000000900000b947 */ /* 0x000fea0003800000 */
[----:B-1----:R-:W-:Y:S01]  /*0530*/  IMAD.U32 R16, RZ, RZ, UR10 ;  /* 0x0000000aff107e24 */ /* 0x002fe2000f8e00ff */
[----:B------:R-:W-:Y:S01]  /*0540*/  MOV R4, 0x590 ;  /* 0x0000059000047802 */ /* 0x000fe20000000f00 */
[----:B------:R-:W-:Y:S02]  /*0550*/  IMAD.U32 R17, RZ, RZ, UR11 ;  /* 0x0000000bff117e24 */ /* 0x000fe4000f8e00ff */
[----:B------:R-:W-:Y:S02]  /*0560*/  IMAD.MOV.U32 R25, RZ, RZ, R23 ;  /* 0x000000ffff197224 */ /* 0x000fe400078e0017 */
[----:B------:R-:W-:Y:S02]  /*0570*/  IMAD.U32 R2, RZ, RZ, UR6 ;  /* 0x00000006ff027e24 */ /* 0x000fe4000f8e00ff */
[----:B-----5:R-:W-:Y:S05]  /*0580*/  CALL.REL.NOINC `($__internal_8_$__cuda_sm20_div_s64) ;  /* 0x000012f000007944 */ /* 0x020fea0003c00000 */
[----:B------:R-:W-:Y:S02]  /*0590*/  IMAD.MOV.U32 R20, RZ, RZ, R22 ;  /* 0x000000ffff147224 */ /* 0x000fe400078e0016 */
[----:B------:R-:W-:Y:S01]  /*05a0*/  IMAD.MOV.U32 R21, RZ, RZ, R23 ;  /* 0x000000ffff157224 */ /* 0x000fe200078e0017 */
[----:B------:R-:W-:Y:S05]  /*05b0*/  BRA `(.L_x_279) ;  /* 0x0000013000007947 */ /* 0x000fea0003800000 */
.L_x_278:
[----:B-1----:R-:W0:Y:S01]  /*05c0*/  I2F.U32.RP R2, UR10 ;  /* 0x0000000a00027d06 */ /* 0x002e220008209000 */
        /* <DEDUP_REMOVED lines=18> */
.L_x_279:
[----:B------:R-:W-:Y:S05]  /*06f0*/  BSYNC B0 ;  /* 0x0000000000007941 */ /* 0x000fea0003800000 */
.L_x_277:
[----:B-----5:R-:W-:Y:S01]  /*0700*/  LOP3.LUT R2, R19, UR6, RZ, 0xfc, !PT ;  /* 0x0000000613027c12 */ /* 0x020fe2000f8efcff */
[----:B------:R-:W-:Y:S03]  /*0710*/  BSSY B0, `(.L_x_280) ;  /* 0x0000021000007945 */ /* 0x000fe60003800000 */
[----:B------:R-:W-:-:S13]  /*0720*/  ISETP.NE.U32.AND P3, PT, R2, RZ, PT ;  /* 0x000000ff0200720c */ /* 0x000fda0003f65070 */
[----:B------:R-:W-:Y:S05]  /*0730*/  @!P3 BRA `(.L_x_281) ;  /* 0x000000a00000b947 */ /* 0x000fea0003800000 */
[----:B------:R-:W-:Y:S01]  /*0740*/  IMAD.U32 R16, RZ, RZ, UR10 ;  /* 0x0000000aff107e24 */ /* 0x000fe2000f8e00ff */
[----:B------:R-:W-:Y:S01]  /*0750*/  MOV R17, UR11 ;  /* 0x0000000b00117c02 */ /* 0x000fe20008000f00 */
[----:B------:R-:W-:Y:S01]  /*0760*/  IMAD.MOV.U32 R22, RZ, RZ, R18 ;  /* 0x000000ffff167224 */ /* 0x000fe200078e0012 */
[----:B------:R-:W-:Y:S01]  /*0770*/  MOV R4, 0x7b0 ;  /* 0x000007b000047802 */ /* 0x000fe20000000f00 */
[----:B------:R-:W-:Y:S02]  /*0780*/  IMAD.MOV.U32 R25, RZ, RZ, R19 ;  /* 0x000000ffff197224 */ /* 0x000fe400078e0013 */
[----:B------:R-:W-:Y:S02]  /*0790*/  IMAD.U32 R2, RZ, RZ, UR6 ;  /* 0x00000006ff027e24 */ /* 0x000fe4000f8e00ff */
[----:B------:R-:W-:Y:S05]  /*07a0*/  CALL.REL.NOINC `($__internal_8_$__cuda_sm20_div_s64) ;  /* 0x000010d000007944 */ /* 0x000fea0003c00000 */
[----:B------:R-:W-:Y:S02]  /*07b0*/  IMAD.MOV.U32 R18, RZ, RZ, R22 ;  /* 0x000000ffff127224 */ /* 0x000fe400078e0016 */
[----:B------:R-:W-:Y:S01]  /*07c0*/  IMAD.MOV.U32 R19, RZ, RZ, R23 ;  /* 0x000000ffff137224 */ /* 0x000fe200078e0017 */
[----:B------:R-:W-:Y:S05]  /*07d0*/  BRA `(.L_x_282) ;  /* 0x0000014000007947 */ /* 0x000fea0003800000 */
.L_x_281:
        /* <DEDUP_REMOVED lines=20> */
.L_x_282:
[----:B------:R-:W-:Y:S05]  /*0920*/  BSYNC B0 ;  /* 0x0000000000007941 */ /* 0x000fea0003800000 */
.L_x_280:
        /* <DEDUP_REMOVED lines=10> */
[----:B------:R-:W-:Y:S05]  /*09d0*/  CALL.REL.NOINC `($__internal_8_$__cuda_sm20_div_s64) ;  /* 0x00000ea000007944 */ /* 0x000fea0003c00000 */
[----:B------:R-:W-:Y:S01]  /*09e0*/  IMAD.MOV.U32 R14, RZ, RZ, R22 ;  /* 0x000000ffff0e7224 */ /* 0x000fe200078e0016 */
[----:B------:R-:W-:Y:S01]  /*09f0*/  MOV R15, R23 ;  /* 0x00000017000f7202 */ /* 0x000fe20000000f00 */
[----:B------:R-:W-:Y:S05]  /*0a00*/  BRA `(.L_x_285) ;  /* 0x0000014000007947 */ /* 0x000fea0003800000 */
.L_x_284:
        /* <DEDUP_REMOVED lines=20> */
.L_x_285:
[----:B------:R-:W-:Y:S05]  /*0b50*/  BSYNC B0 ;  /* 0x0000000000007941 */ /* 0x000fea0003800000 */
.L_x_283:
        /* <DEDUP_REMOVED lines=11> */
[----:B------:R-:W-:Y:S05]  /*0c10*/  BRA `(.L_x_288) ;  /* 0x0000013000007947 */ /* 0x000fea0003800000 */
.L_x_287:
        /* <DEDUP_REMOVED lines=19> */
.L_x_288:
[----:B------:R-:W-:Y:S05]  /*0d50*/  BSYNC B0 ;  /* 0x0000000000007941 */ /* 0x000fea0003800000 */
.L_x_286:
[C---:B------:R-:W-:Y:S01]  /*0d60*/  @P0 LEA R2, P3, R3.reuse, UR8, 0x3 ;  /* 0x0000000803020c11 */ /* 0x040fe2000f8618ff */
[----:B------:R-:W-:Y:S02]  /*0d70*/  ULDC UR6, c[0x0][0x0] ;  /* 0x0000000000067ab9 */ /* 0x000fe40000000800 */
[----:B------:R-:W-:Y:S01]  /*0d80*/  UIMAD.WIDE.U32 UR4, UR6, 0x4, UR4 ;  /* 0x00000004060478a5 */ /* 0x000fe2000f8e0004 */
[----:B------:R-:W-:-:S03]  /*0d90*/  @P0 LEA.HI.X R3, R3, UR9, R0, 0x3, P3 ;  /* 0x0000000903030c11 */ /* 0x000fc600098f1c00 */
[----:B------:R-:W-:Y:S02]  /*0da0*/  UISETP.LT.U32.AND UP1, UPT, UR4, UR13, UPT ;  /* 0x0000000d0400728c */ /* 0x000fe4000bf21070 */
[----:B------:R-:W-:Y:S01]  /*0db0*/  UISETP.GE.U32.AND UP0, UPT, UR4, 0x10000, UPT ;  /* 0x000100000400788c */ /* 0x000fe2000bf06070 */
[----:B------:R0:W-:Y:S01]  /*0dc0*/  @P0 STG.E.64 [R2.64], R20 ;  /* 0x0000001402000986 */ /* 0x0001e2000c101b10 */
[----:B------:R-:W-:Y:S02]  /*0dd0*/  IMAD.U32 R5, RZ, RZ, UR5 ;  /* 0x00000005ff057e24 */ /* 0x000fe4000f8e00ff */
[----:B------:R-:W-:Y:S01]  /*0de0*/  UISETP.GE.U32.AND.EX UP0, UPT, UR5, URZ, UPT, UP0 ;  /* 0x0000003f0500728c */ /* 0x000fe2000bf06100 */
[----:B------:R0:W-:Y:S01]  /*0df0*/  @P1 STG.E.64 [R12.64], R18 ;  /* 0x000000120c001986 */ /* 0x0001e2000c101b10 */
[----:B------:R-:W-:Y:S01]  /*0e00*/  PLOP3.LUT P0, PT, PT, PT, UP1, 0x80, 0x0 ;  /* 0x000000000000781c */ /* 0x000fe20003f0f018 */
[----:B------:R-:W-:Y:S02]  /*0e10*/  IMAD.U32 R4, RZ, RZ, UR4 ;  /* 0x00000004ff047e24 */ /* 0x000fe4000f8e00ff */
[----:B------:R0:W-:Y:S01]  /*0e20*/  @P4 STG.E.64 [R10.64], R14 ;  /* 0x0000000e0a004986 */ /* 0x0001e2000c101b10 */
[----:B------:R-:W-:-:S02]  /*0e30*/  ISETP.LT.AND.EX P0, PT, R5, UR12, PT, P0 ;  /* 0x0000000c05007c0c */ /* 0x000fc4000bf01300 */
[----:B------:R-:W-:Y:S01]  /*0e40*/  PLOP3.LUT P1, PT, PT, PT, UP0, 0x80, 0x0 ;  /* 0x000000000000781c */ /* 0x000fe20003f2f008 */
[----:B------:R0:W-:-:S12]  /*0e50*/  @P2 STG.E.64 [R8.64], R22 ;  /* 0x0000001608002986 */ /* 0x0001d8000c101b10 */
[----:B------:R-:W-:Y:S05]  /*0e60*/  @!P1 BRA P0, `(.L_x_289) ;  /* 0xfffff35000009947 */ /* 0x000fea000003ffff */
[----:B------:R-:W-:Y:S05]  /*0e70*/  EXIT ;  /* 0x000000000000794d */ /* 0x000fea0003800000 */
.L_x_276:
[----:B------:R-:W0:Y:S02]  /*0e80*/  S2R R0, SR_TID.X ;  /* 0x0000000000007919 */ /* 0x000e240000002100 */
[----:B0-----:R-:W-:-:S05]  /*0e90*/  IMAD.WIDE.U32 R2, R0, 0x4, RZ ;  /* 0x0000000400027825 */ /* 0x001fca00078e00ff */
[----:B------:R-:W-:-:S04]  /*0ea0*/  ISETP.GE.U32.AND P0, PT, R2, UR13, PT ;  /* 0x0000000d02007c0c */ /* 0x000fc8000bf06070 */
[----:B------:R-:W-:-:S04]  /*0eb0*/  ISETP.GE.AND.EX P0, PT, R3, UR12, PT, P0 ;  /* 0x0000000c03007c0c */ /* 0x000fc8000bf06300 */
[----:B------:R-:W-:-:S13]  /*0ec0*/  ISETP.GT.U32.OR P0, PT, R0, 0x3fff, P0 ;  /* 0x00003fff0000780c */ /* 0x000fda0000704470 */
[----:B------:R-:W-:Y:S05]  /*0ed0*/  @P0 EXIT ;  /* 0x000000000000094d */ /* 0x000fea0003800000 */
[----:B------:R-:W-:Y:S02]  /*0ee0*/  HFMA2.MMA R3, -RZ, RZ, 0, 0 ;  /* 0x00000000ff037435 */ /* 0x000fe400000001ff */
.L_x_302:
[----:B------:R-:W-:Y:S02]  /*0ef0*/  IMAD.MOV.U32 R12, RZ, RZ, c[0x0][0xe90] ;  /* 0x0003a400ff0c7624 */ /* 0x000fe400078e00ff */
[----:B------:R-:W-:-:S05]  /*0f00*/  IMAD.MOV.U32 R13, RZ, RZ, c[0x0][0xe94] ;  /* 0x0003a500ff0d7624 */ /* 0x000fca00078e00ff */
[----:B------:R-:W2:Y:S01]  /*0f10*/  LDG.E.64 R20, [R12.64] ;  /* 0x000000100c147981 */ /* 0x000ea2000c1e1b00 */
[----:B------:R-:W-:-:S04]  /*0f20*/  LEA R18, P0, R0, UR8, 0x5 ;  /* 0x0000000800127c11 */ /* 0x000fc8000f8028ff */
[----:B------:R-:W-:-:S05]  /*0f30*/  LEA.HI.X R19, R0, UR9, R3, 0x5, P0 ;  /* 0x0000000900137c11 */ /* 0x000fca00080f2c03 */
        /* <DEDUP_REMOVED lines=14> */
[----:B-----5:R-:W-:Y:S05]  /*1020*/  CALL.REL.NOINC `($__internal_8_$__cuda_sm20_div_s64) ;  /* 0x0000085000007944 */ /* 0x020fea0003c00000 */
[----:B------:R-:W-:Y:S02]  /*1030*/  IMAD.MOV.U32 R12, RZ, RZ, R22 ;  /* 0x000000ffff0c7224 */ /* 0x000fe400078e0016 */
[----:B------:R-:W-:Y:S01]  /*1040*/  IMAD.MOV.U32 R13, RZ, RZ, R23 ;  /* 0x000000ffff0d7224 */ /* 0x000fe200078e0017 */
[----:B------:R-:W-:Y:S05]  /*1050*/  BRA `(.L_x_292) ;  /* 0x0000013000007947 */ /* 0x000fea0003800000 */
.L_x_291:
[----:B0-----:R-:W0:Y:S01]  /*1060*/  I2F.U32.RP R5, R20 ;  /* 0x0000001400057306 */ /* 0x001e220000209000 */
        /* <DEDUP_REMOVED lines=17> */
[----:B------:R-:W-:Y:S02]  /*1180*/  @!P2 LOP3.LUT R12, RZ, R20, RZ, 0x33, !PT ;  /* 0x00000014ff0ca212 */ /* 0x000fe400078e33ff */
.L_x_292:
[----:B------:R-:W-:Y:S05]  /*1190*/  BSYNC B0 ;  /* 0x0000000000007941 */ /* 0x000fea0003800000 */
.L_x_290:
        /* <DEDUP_REMOVED lines=8> */
[----:B-----5:R-:W-:Y:S05]  /*1220*/  CALL.REL.NOINC `($__internal_8_$__cuda_sm20_div_s64) ;  /* 0x0000065000007944 */ /* 0x020fea0003c00000 */
[----:B------:R-:W-:Y:S01]  /*1230*/  MOV R14, R22 ;  /* 0x00000016000e7202 */ /* 0x000fe20000000f00 */
[----:B------:R-:W-:Y:S01]  /*1240*/  IMAD.MOV.U32 R15, RZ, RZ, R23 ;  /* 0x000000ffff0f7224 */ /* 0x000fe200078e0017 */
[----:B------:R-:W-:Y:S05]  /*1250*/  BRA `(.L_x_295) ;  /* 0x0000013000007947 */ /* 0x000fea0003800000 */
.L_x_294:
[----:B------:R-:W0:Y:S01]  /*1260*/  I2F.U32.RP R15, R20 ;  /* 0x00000014000f7306 */ /* 0x000e220000209000 */
        /* <DEDUP_REMOVED lines=17> */
[----:B------:R-:W-:Y:S02]  /*1380*/  @!P2 LOP3.LUT R14, RZ, R20, RZ, 0x33, !PT ;  /* 0x00000014ff0ea212 */ /* 0x000fe400078e33ff */
.L_x_295:
[----:B------:R-:W-:Y:S05]  /*1390*/  BSYNC B0 ;  /* 0x0000000000007941 */ /* 0x000fea0003800000 */
.L_x_293:
        /* <DEDUP_REMOVED lines=8> */
[----:B------:R-:W-:Y:S05]  /*1420*/  CALL.REL.NOINC `($__internal_8_$__cuda_sm20_div_s64) ;  /* 0x0000045000007944 */ /* 0x000fea0003c00000 */
[----:B------:R-:W-:Y:S02]  /*1430*/  IMAD.MOV.U32 R8, RZ, RZ, R22 ;  /* 0x000000ffff087224 */ /* 0x000fe400078e0016 */
[----:B------:R-:W-:Y:S01]  /*1440*/  IMAD.MOV.U32 R9, RZ, RZ, R23 ;  /* 0x000000ffff097224 */ /* 0x000fe200078e0017 */
[----:B------:R-:W-:Y:S05]  /*1450*/  BRA `(.L_x_298) ;  /* 0x0000014000007947 */ /* 0x000fea0003800000 */
.L_x_297:
        /* <DEDUP_REMOVED lines=18> */
[----:B------:R-:W-:-:S04]  /*1580*/  @!P2 LOP3.LUT R4, RZ, R20, RZ, 0x33, !PT ;  /* 0x00000014ff04a212 */ /* 0x000fc800078e33ff */
[----:B------:R-:W-:Y:S02]  /*1590*/  MOV R8, R4 ;  /* 0x0000000400087202 */ /* 0x000fe40000000f00 */
.L_x_298:
[----:B------:R-:W-:Y:S05]  /*15a0*/  BSYNC B0 ;  /* 0x0000000000007941 */ /* 0x000fea0003800000 */
.L_x_296:
        /* <DEDUP_REMOVED lines=12> */
.L_x_300:
        /* <DEDUP_REMOVED lines=20> */
.L_x_301:
[----:B------:R-:W-:Y:S05]  /*17b0*/  BSYNC B0 ;  /* 0x0000000000007941 */ /* 0x000fea0003800000 */
.L_x_299:
[----:B------:R-:W-:Y:S01]  /*17c0*/  IADD3 R0, P0, R0, c[0x0][0x0], RZ ;  /* 0x0000000000007a10 */ /* 0x000fe20007f1e0ff */
[----:B------:R0:W-:Y:S03]  /*17d0*/  STG.E.128 [R18.64], R12 ;  /* 0x0000000c12007986 */ /* 0x0001e6000c101d10 */
[C---:B------:R-:W-:Y:S01]  /*17e0*/  ISETP.LT.U32.AND P1, PT, R0.reuse, 0x4000, PT ;  /* 0x000040000000780c */ /* 0x040fe20003f21070 */
[----:B------:R-:W-:Y:S01]  /*17f0*/  IMAD.SHL.U32 R2, R0, 0x4, RZ ;  /* 0x0000000400027824 */ /* 0x000fe200078e00ff */
[----:B------:R0:W-:Y:S01]  /*1800*/  STG.E.128 [R18.64+0x10], R8 ;  /* 0x0000100812007986 */ /* 0x0001e2000c101d10 */
[----:B------:R-:W-:-:S03]  /*1810*/  IMAD.X R3, RZ, RZ, R3, P0 ;  /* 0x000000ffff037224 */ /* 0x000fc600000e0603 */
[----:B------:R-:W-:Y:S02]  /*1820*/  ISETP.GE.U32.AND P0, PT, R2, UR13, PT ;  /* 0x0000000d02007c0c */ /* 0x000fe4000bf06070 */
[----:B------:R-:W-:Y:S02]  /*1830*/  SHF.L.U64.HI R2, R0, 0x2, R3 ;  /* 0x0000000200027819 */ /* 0x000fe40000010203 */
[----:B------:R-:W-:Y:S02]  /*1840*/  ISETP.LT.U32.AND.EX P1, PT, R3, RZ, PT, P1 ;  /* 0x000000ff0300720c */ /* 0x000fe40003f21110 */
[----:B------:R-:W-:-:S13]  /*1850*/  ISETP.GE.AND.EX P0, PT, R2, UR12, PT, P0 ;  /* 0x0000000c02007c0c */ /* 0x000fda000bf06300 */
[----:B0-----:R-:W-:Y:S05]  /*1860*/  @!P0 BRA P1, `(.L_x_302) ;  /* 0xfffff68000008947 */ /* 0x001fea000083ffff */
[----:B------:R-:W-:Y:S05]  /*1870*/  EXIT ;  /* 0x000000000000794d */ /* 0x000fea0003800000 */
        .weak           $__internal_8_$__cuda_sm20_div_s64
        .type           $__internal_8_$__cuda_sm20_div_s64,@function
        .size           $__internal_8_$__cuda_sm20_div_s64,(.L_x_536 - $__internal_8_$__cuda_sm20_div_s64)
$__internal_8_$__cuda_sm20_div_s64:
        /* <DEDUP_REMOVED lines=14> */
[----:B------:R-:W-:-:S03]  /*1960*/  IMAD.HI.U32 R32, R26, R24, RZ ;  /* 0x000000181a207227 */ /* 0x000fc600078e00ff */
[----:B------:R-:W-:-:S05]  /*1970*/  IADD3.X R5, RZ, ~R5, RZ, P3, !PT ;  /* 0x80000005ff057210 */ /* 0x000fca0001ffe4ff */
[----:B------:R-:W-:-:S04]  /*1980*/  IMAD.WIDE.U32 R32, P3, R26, R5, R32 ;  /* 0x000000051a207225 */ /* 0x000fc80007860020 */
[----:B------:R-:W-:-:S04]  /*1990*/  IMAD.HI.U32 R23, R27, R5, RZ ;  /* 0x000000051b177227 */ /* 0x000fc800078e00ff */
[----:B------:R-:W-:-:S04]  /*19a0*/  IMAD.HI.U32 R24, P5, R27, R24, R32 ;  /* 0x000000181b187227 */ /* 0x000fc800078a0020 */
[----:B------:R-:W-:Y:S02]  /*19b0*/  IMAD R5, R27, R5, RZ ;  /* 0x000000051b057224 */ /* 0x000fe400078e02ff */
[----:B------:R-:W-:-:S03]  /*19c0*/  IMAD.X R23, R23, 0x1, R27, P3 ;  /* 0x0000000117177824 */ /* 0x000fc600018e061b */
        /* <DEDUP_REMOVED lines=13> */
[----:B------:R-:W-:Y:S01]  /*1aa0*/  ISETP.GE.AND P5, PT, R25, RZ, PT ;  /* 0x000000ff1900720c */ /* 0x000fe20003fa6270 */
[----:B------:R-:W-:Y:S01]  /*1ab0*/  IMAD.MOV.U32 R33, RZ, RZ, RZ ;  /* 0x000000ffff217224 */ /* 0x000fe200078e00ff */
[----:B------:R-:W-:-:S04]  /*1ac0*/  IADD3 R23, P6, RZ, -R22, RZ ;  /* 0x80000016ff177210 */ /* 0x000fc80007fde0ff */
[----:B------:R-:W-:Y:S01]  /*1ad0*/  SEL R26, R23, R22, !P5 ;  /* 0x00000016171a7207 */ /* 0x000fe20006800000 */
[----:B------:R-:W-:Y:S01]  /*1ae0*/  IMAD.X R22, RZ, RZ, ~R25, P6 ;  /* 0x000000ffff167224 */ /* 0x000fe200030e0e19 */
[----:B------:R-:W-:-:S04]  /*1af0*/  IADD3 R5, P6, R5, R24, RZ ;  /* 0x0000001805057210 */ /* 0x000fc80007fde0ff */
[-C--:B------:R-:W-:Y:S01]  /*1b00*/  SEL R22, R22, R25.reuse, !P5 ;  /* 0x0000001916167207 */ /* 0x080fe20006800000 */
[----:B------:R-:W-:Y:S01]  /*1b10*/  IMAD.HI.U32 R32, R5, R26, RZ ;  /* 0x0000001a05207227 */ /* 0x000fe200078e00ff */
[----:B------:R-:W-:Y:S02]  /*1b20*/  IADD3.X R17, RZ, RZ, R17, P6, P3 ;  /* 0x000000ffff117210 */ /* 0x000fe400037e6411 */
[----:B------:R-:W-:-:S03]  /*1b30*/  LOP3.LUT R25, R2, R25, RZ, 0x3c, !PT ;  /* 0x0000001902197212 */ /* 0x000fc600078e3cff */
[----:B------:R-:W-:-:S04]  /*1b40*/  IMAD.WIDE.U32 R32, R5, R22, R32 ;  /* 0x0000001605207225 */ /* 0x000fc800078e0020 */
[C---:B------:R-:W-:Y:S02]  /*1b50*/  IMAD R5, R17.reuse, R22, RZ ;  /* 0x0000001611057224 */ /* 0x040fe400078e02ff */
[----:B------:R-:W-:-:S04]  /*1b60*/  IMAD.HI.U32 R24, P3, R17, R26, R32 ;  /* 0x0000001a11187227 */ /* 0x000fc80007860020 */
[----:B------:R-:W-:Y:S01]  /*1b70*/  IMAD.HI.U32 R17, R17, R22, RZ ;  /* 0x0000001611117227 */ /* 0x000fe200078e00ff */
[----:B------:R-:W-:-:S03]  /*1b80*/  IADD3 R5, P5, R5, R24, RZ ;  /* 0x0000001805057210 */ /* 0x000fc60007fbe0ff */
[----:B------:R-:W-:Y:S02]  /*1b90*/  IMAD.X R17, RZ, RZ, R17, P3 ;  /* 0x000000ffff117224 */ /* 0x000fe400018e0611 */
        /* <DEDUP_REMOVED lines=32> */
[----:B------:R-:W-:Y:S06]  /*1da0*/  RET.REL.NODEC R4 `(_ZN2at6native63_GLOBAL__N__862fb238_30_ForeachBinaryOpScalarTensor_cu_64fe0ca525multi_tensor_apply_kernelINS1_18TensorListMetadataILi1EEENS1_27BinaryOpScalarTensorFunctorIlLi1ELi1ELi0EEEJSt7dividesIlEPllEEEvT_T0_DpT1_) ;  /* 0xffffe25004007950 */ /* 0x000fec0003c3ffff */
.L_x_303:
        /* <DEDUP_REMOVED lines=13> */
.L_x_536:


//--------------------- .text._ZN2at6native63_GLOBAL__N__862fb238_30_ForeachBinaryOpScalarTensor_cu_64fe0ca525multi_tensor_apply_kernelINS1_18TensorListMetadataILi1EEENS1_27BinaryOpScalarTensorFunctorIiLi1ELi1ELi0EEEJSt7dividesIiEPiiEEEvT_T0_DpT1_ --------------------------
	.section	.text._ZN2at6native63_GLOBAL__N__862fb238_30_ForeachBinaryOpScalarTensor_cu_64fe0ca525multi_tensor_apply_kernelINS1_18TensorListMetadataILi1EEENS1_27BinaryOpScalarTensorFunctorIiLi1ELi1ELi0EEEJSt7dividesIiEPiiEEEvT_T0_DpT1_,"ax",@progbits
	.sectioninfo	@"SHI_REGISTERS=32"
	.align	128
.text._ZN2at6native63_GLOBAL__N__862fb238_30_ForeachBinaryOpScalarTensor_cu_64fe0ca525multi_tensor_apply_kernelINS1_18TensorListMetadataILi1EEENS1_27BinaryOpScalarTensorFunctorIiLi1ELi1ELi0EEEJSt7dividesIiEPiiEEEvT_T0_DpT1_:
        .type           _ZN2at6native63_GLOBAL__N__862fb238_30_ForeachBinaryOpScalarTensor_cu_64fe0ca525multi_tensor_apply_kernelINS1_18TensorListMetadataILi1EEENS1_27BinaryOpScalarTensorFunctorIiLi1ELi1ELi0EEEJSt7dividesIiEPiiEEEvT_T0_DpT1_,@function
        .size           _ZN2at6native63_GLOBAL__N__862fb238_30_ForeachBinaryOpScalarTensor_cu_64fe0ca525multi_tensor_apply_kernelINS1_18TensorListMetadataILi1EEENS1_27BinaryOpScalarTensorFunctorIiLi1ELi1ELi0EEEJSt7dividesIiEPiiEEEvT_T0_DpT1_,(.L_x_538 - _ZN2at6native63_GLOBAL__N__862fb238_30_ForeachBinaryOpScalarTensor_cu_64fe0ca525multi_tensor_apply_kernelINS1_18TensorListMetadataILi1EEENS1_27BinaryOpScalarTensorFunctorIiLi1ELi1ELi0EEEJSt7dividesIiEPiiEEEvT_T0_DpT1_)
        .other          _ZN2at6native63_GLOBAL__N__862fb238_30_ForeachBinaryOpScalarTensor_cu_64fe0ca525multi_tensor_apply_kernelINS1_18TensorListMetadataILi1EEENS1_27BinaryOpScalarTensorFunctorIiLi1ELi1ELi0EEEJSt7dividesIiEPiiEEEvT_T0_DpT1_,@"STO_CUDA_ENTRY STV_DEFAULT"
_ZN2at6native63_GLOBAL__N__862fb238_30_ForeachBinaryOpScalarTensor_cu_64fe0ca525multi_tensor_apply_kernelINS1_18TensorListMetadataILi1EEENS1_27BinaryOpScalarTensorFunctorIiLi1ELi1ELi0EEEJSt7dividesIiEPiiEEEvT_T0_DpT1_:
        /* <DEDUP_REMOVED lines=22> */
[----:B------:R-:W-:Y:S02]  /*0160*/  IMAD.MOV.U32 R16, RZ, RZ, RZ ;  /* 0x000000ffff107224 */ /* 0x000fe400078e00ff */
[----:B------:R-:W-:Y:S02]  /*0170*/  IMAD.MOV.U32 R15, RZ, RZ, RZ ;  /* 0x000000ffff0f7224 */ /* 0x000fe400078e00ff */
.L_x_305:
[----:B------:R-:W-:Y:S02]  /*0180*/  IMAD.MOV.U32 R4, RZ, RZ, c[0x0][0xe90] ;  /* 0x0003a400ff047624 */ /* 0x000fe400078e00ff */
[----:B------:R-:W-:-:S05]  /*0190*/  IMAD.MOV.U32 R5, RZ, RZ, c[0x0][0xe94] ;  /* 0x0003a500ff057624 */ /* 0x000fca00078e00ff */
[----:B------:R1:W2:Y:S01]  /*01a0*/  LDG.E R21, [R4.64] ;  /* 0x0000000404157981 */ /* 0x0002a2000c1e1900 */
[----:B0-----:R-:W-:Y:S01]  /*01b0*/  IADD3 R13, P1, R17, R16, RZ ;  /* 0x00000010110d7210 */ /* 0x001fe20007f3e0ff */
[----:B------:R-:W-:-:S03]  /*01c0*/  IMAD.MOV.U32 R26, RZ, RZ, RZ ;  /* 0x000000ffff1a7224 */ /* 0x000fc600078e00ff */
        /* <DEDUP_REMOVED lines=8> */
[----:B-1----:R-:W-:-:S06]  /*0250*/  IMAD.X R5, RZ, RZ, R23, P2 ;  /* 0x000000ffff057224 */ /* 0x002fcc00010e0617 */
[----:B------:R-:W3:Y:S01]  /*0260*/  @P0 LDG.E R26, [R6.64] ;  /* 0x00000004061a0981 */ /* 0x000ee2000c1e1900 */
[C---:B------:R-:W-:Y:S01]  /*0270*/  ISETP.GE.U32.AND P1, PT, R9.reuse, 0x10000, PT ;  /* 0x000100000900780c */ /* 0x040fe20003f26070 */
[----:B------:R-:W-:Y:S01]  /*0280*/  IMAD.MOV.U32 R24, RZ, RZ, RZ ;  /* 0x000000ffff187224 */ /* 0x000fe200078e00ff */
[----:B------:R-:W-:Y:S01]  /*0290*/  ISETP.LT.U32.AND P2, PT, R9, R0, PT ;  /* 0x000000000900720c */ /* 0x000fe20003f41070 */
[----:B------:R-:W-:Y:S01]  /*02a0*/  IMAD.MOV.U32 R18, RZ, RZ, c[0x0][0x0] ;  /* 0x00000000ff127624 */ /* 0x000fe200078e00ff */
[----:B------:R-:W-:-:S04]  /*02b0*/  ISETP.GE.U32.AND.EX P1, PT, R5, RZ, PT, P1 ;  /* 0x000000ff0500720c */ /* 0x000fc80003f26110 */
[----:B------:R-:W-:Y:S02]  /*02c0*/  ISETP.LT.AND.EX P1, PT, R5, R14, !P1, P2 ;  /* 0x0000000e0500720c */ /* 0x000fe40004f21320 */
[----:B------:R-:W-:-:S04]  /*02d0*/  LEA R10, P2, R9, R2, 0x2 ;  /* 0x00000002090a7211 */ /* 0x000fc800078410ff */
[----:B------:R-:W-:Y:S02]  /*02e0*/  LEA.HI.X R11, R9, R3, R5, 0x2, P2 ;  /* 0x00000003090b7211 */ /* 0x000fe400010f1405 */
[----:B------:R-:W-:-:S05]  /*02f0*/  LEA R5, P3, R18, R13, 0x1 ;  /* 0x0000000d12057211 */ /* 0x000fca00078608ff */
[----:B------:R-:W4:Y:S01]  /*0300*/  @P1 LDG.E R24, [R10.64] ;  /* 0x000000040a181981 */ /* 0x000f22000c1e1900 */
[----:B------:R-:W-:Y:S01]  /*0310*/  IMAD.X R9, RZ, RZ, R23, P3 ;  /* 0x000000ffff097224 */ /* 0x000fe200018e0617 */
[C---:B------:R-:W-:Y:S01]  /*0320*/  ISETP.GE.U32.AND P2, PT, R5.reuse, 0x10000, PT ;  /* 0x000100000500780c */ /* 0x040fe20003f46070 */
[----:B------:R-:W-:Y:S01]  /*0330*/  IMAD.MOV.U32 R19, RZ, RZ, RZ ;  /* 0x000000ffff137224 */ /* 0x000fe200078e00ff */
[----:B------:R-:W-:Y:S02]  /*0340*/  ISETP.LT.U32.AND P3, PT, R5, R0, PT ;  /* 0x000000000500720c */ /* 0x000fe40003f61070 */
[----:B------:R-:W-:-:S04]  /*0350*/  ISETP.GE.U32.AND.EX P2, PT, R9, RZ, PT, P2 ;  /* 0x000000ff0900720c */ /* 0x000fc80003f46120 */
[----:B------:R-:W-:Y:S01]  /*0360*/  ISETP.LT.AND.EX P2, PT, R9, R14, !P2, P3 ;  /* 0x0000000e0900720c */ /* 0x000fe20005741330 */
[----:B------:R-:W-:Y:S01]  /*0370*/  IMAD R8, R18, 0x3, RZ ;  /* 0x0000000312087824 */ /* 0x000fe200078e02ff */
[----:B------:R-:W-:-:S04]  /*0380*/  LEA R4, P3, R5, R2, 0x2 ;  /* 0x0000000205047211 */ /* 0x000fc800078610ff */
[----:B------:R-:W-:Y:S02]  /*0390*/  LEA.HI.X R5, R5, R3, R9, 0x2, P3 ;  /* 0x0000000305057211 */ /* 0x000fe400018f1409 */
[----:B------:R-:W-:-:S05]  /*03a0*/  IADD3 R9, P3, R8, R13, RZ ;  /* 0x0000000d08097210 */ /* 0x000fca0007f7e0ff */
[----:B------:R-:W5:Y:S01]  /*03b0*/  @P2 LDG.E R19, [R4.64] ;  /* 0x0000000404132981 */ /* 0x000f62000c1e1900 */
[----:B------:R-:W-:Y:S01]  /*03c0*/  IMAD.X R13, RZ, RZ, R23, P3 ;  /* 0x000000ffff0d7224 */ /* 0x000fe200018e0617 */
[C---:B------:R-:W-:Y:S01]  /*03d0*/  ISETP.GE.U32.AND P3, PT, R9.reuse, 0x10000, PT ;  /* 0x000100000900780c */ /* 0x040fe20003f66070 */
[----:B------:R-:W-:Y:S01]  /*03e0*/  IMAD.MOV.U32 R20, RZ, RZ, RZ ;  /* 0x000000ffff147224 */ /* 0x000fe200078e00ff */
[----:B------:R-:W-:Y:S02]  /*03f0*/  ISETP.LT.U32.AND P4, PT, R9, R0, PT ;  /* 0x000000000900720c */ /* 0x000fe40003f81070 */
[----:B------:R-:W-:-:S04]  /*0400*/  ISETP.GE.U32.AND.EX P3, PT, R13, RZ, PT, P3 ;  /* 0x000000ff0d00720c */ /* 0x000fc80003f66130 */
[----:B------:R-:W-:Y:S02]  /*0410*/  ISETP.LT.AND.EX P3, PT, R13, R14, !P3, P4 ;  /* 0x0000000e0d00720c */ /* 0x000fe40005f61340 */
[----:B------:R-:W-:-:S04]  /*0420*/  LEA R8, P4, R9, R2, 0x2 ;  /* 0x0000000209087211 */ /* 0x000fc800078810ff */
[----:B------:R-:W-:-:S07]  /*0430*/  LEA.HI.X R9, R9, R3, R13, 0x2, P4 ;  /* 0x0000000309097211 */ /* 0x000fce00020f140d */
[----:B------:R-:W5:Y:S01]  /*0440*/  @P3 LDG.E R20, [R8.64] ;  /* 0x0000000408143981 */ /* 0x000f62000c1e1900 */
[----:B------:R-:W-:Y:S02]  /*0450*/  IMAD.MOV.U32 R12, RZ, RZ, RZ ;  /* 0x000000ffff0c7224 */ /* 0x000fe400078e00ff */
[----:B--2---:R-:W-:-:S05]  /*0460*/  IMAD R21, R21, c[0x0][0xe98], RZ ;  /* 0x0003a60015157a24 */ /* 0x004fca00078e02ff */
[----:B------:R-:W-:-:S04]  /*0470*/  IABS R22, R21 ;  /* 0x0000001500167213 */ /* 0x000fc80000000000 */
[----:B------:R-:W0:Y:S08]  /*0480*/  I2F.RP R23, R22 ;  /* 0x0000001600177306 */ /* 0x000e300000209400 */
[----:B0-----:R-:W0:Y:S01]  /*0490*/  MUFU.RCP R23, R23 ;  /* 0x0000001700177308 */ /* 0x001e220000001000 */
[----:B---3--:R-:W-:Y:S02]  /*04a0*/  IABS R28, R26 ;  /* 0x0000001a001c7213 */ /* 0x008fe40000000000 */
[----:B------:R-:W-:-:S04]  /*04b0*/  LOP3.LUT R26, R26, R21, RZ, 0x3c, !PT ;  /* 0x000000151a1a7212 */ /* 0x000fc800078e3cff */
[----:B------:R-:W-:Y:S02]  /*04c0*/  ISETP.GE.AND P4, PT, R26, RZ, PT ;  /* 0x000000ff1a00720c */ /* 0x000fe40003f86270 */
[----:B0-----:R-:W-:-:S04]  /*04d0*/  IADD3 R25, R23, 0xffffffe, RZ ;  /* 0x0ffffffe17197810 */ /* 0x001fc80007ffe0ff */
[----:B------:R-:W0:Y:S01]  /*04e0*/  F2I.FTZ.U32.TRUNC.NTZ R13, R25 ;  /* 0x00000019000d7305 */ /* 0x000e22000021f000 */
[----:B----4-:R-:W-:Y:S02]  /*04f0*/  IABS R26, R24 ;  /* 0x00000018001a7213 */ /* 0x010fe40000000000 */
[----:B------:R-:W-:Y:S01]  /*0500*/  LOP3.LUT R24, R24, R21, RZ, 0x3c, !PT ;  /* 0x0000001518187212 */ /* 0x000fe200078e3cff */
[----:B0-----:R-:W-:-:S04]  /*0510*/  IMAD.MOV R27, RZ, RZ, -R13 ;  /* 0x000000ffff1b7224 */ /* 0x001fc800078e0a0d */
[----:B------:R-:W-:-:S04]  /*0520*/  IMAD R27, R27, R22, RZ ;  /* 0x000000161b1b7224 */ /* 0x000fc800078e02ff */
[----:B------:R-:W-:Y:S01]  /*0530*/  IMAD.HI.U32 R13, R13, R27, R12 ;  /* 0x0000001b0d0d7227 */ /* 0x000fe200078e000c */
[----:B------:R-:W-:-:S05]  /*0540*/  IABS R12, R21 ;  /* 0x00000015000c7213 */ /* 0x000fca0000000000 */
[----:B------:R-:W-:Y:S02]  /*0550*/  IMAD.MOV R12, RZ, RZ, -R12 ;  /* 0x000000ffff0c7224 */ /* 0x000fe400078e0a0c */
[----:B------:R-:W-:-:S04]  /*0560*/  IMAD.HI.U32 R23, R13, R28, RZ ;  /* 0x0000001c0d177227 */ /* 0x000fc800078e00ff */
[----:B------:R-:W-:-:S05]  /*0570*/  IMAD R25, R23, R12, R28 ;  /* 0x0000000c17197224 */ /* 0x000fca00078e021c */
[----:B------:R-:W-:-:S13]  /*0580*/  ISETP.GT.U32.AND P5, PT, R22, R25, PT ;  /* 0x000000191600720c */ /* 0x000fda0003fa4070 */
[----:B------:R-:W-:Y:S01]  /*0590*/  @!P5 IMAD.IADD R25, R25, 0x1, -R22 ;  /* 0x000000011919d824 */ /* 0x000fe200078e0a16 */
[----:B------:R-:W-:-:S04]  /*05a0*/  @!P5 IADD3 R23, R23, 0x1, RZ ;  /* 0x000000011717d810 */ /* 0x000fc80007ffe0ff */
[----:B------:R-:W-:Y:S01]  /*05b0*/  ISETP.GE.U32.AND P6, PT, R25, R22, PT ;  /* 0x000000161900720c */ /* 0x000fe20003fc6070 */
[----:B------:R-:W-:-:S04]  /*05c0*/  IMAD.HI.U32 R25, R13, R26, RZ ;  /* 0x0000001a0d197227 */ /* 0x000fc800078e00ff */
[----:B------:R-:W-:-:S05]  /*05d0*/  IMAD R27, R25, R12, R26 ;  /* 0x0000000c191b7224 */ /* 0x000fca00078e021a */
[----:B------:R-:W-:-:S03]  /*05e0*/  ISETP.GT.U32.AND P5, PT, R22, R27, PT ;  /* 0x0000001b1600720c */ /* 0x000fc60003fa4070 */
[----:B------:R-:W-:Y:S02]  /*05f0*/  @P6 IADD3 R23, R23, 0x1, RZ ;  /* 0x0000000117176810 */ /* 0x000fe40007ffe0ff */
[----:B------:R-:W-:Y:S02]  /*0600*/  ISETP.GE.AND P6, PT, R24, RZ, PT ;  /* 0x000000ff1800720c */ /* 0x000fe40003fc6270 */
[----:B-----5:R-:W-:Y:S01]  /*0610*/  IABS R24, R19 ;  /* 0x0000001300187213 */ /* 0x020fe20000000000 */
[----:B------:R-:W-:Y:S01]  /*0620*/  @!P4 IMAD.MOV R23, RZ, RZ, -R23 ;  /* 0x000000ffff17c224 */ /* 0x000fe200078e0a17 */
[----:B------:R-:W-:-:S04]  /*0630*/  LOP3.LUT R19, R19, R21, RZ, 0x3c, !PT ;  /* 0x0000001513137212 */ /* 0x000fc800078e3cff */
[----:B------:R-:W-:Y:S01]  /*0640*/  @!P5 IMAD.IADD R27, R27, 0x1, -R22 ;  /* 0x000000011b1bd824 */ /* 0x000fe200078e0a16 */
[----:B------:R-:W-:-:S04]  /*0650*/  @!P5 IADD3 R25, R25, 0x1, RZ ;  /* 0x000000011919d810 */ /* 0x000fc80007ffe0ff */
[----:B------:R-:W-:Y:S01]  /*0660*/  ISETP.GE.U32.AND P4, PT, R27, R22, PT ;  /* 0x000000161b00720c */ /* 0x000fe20003f86070 */
[----:B------:R-:W-:-:S04]  /*0670*/  IMAD.HI.U32 R27, R13, R24, RZ ;  /* 0x000000180d1b7227 */ /* 0x000fc800078e00ff */
[----:B------:R-:W-:Y:S01]  /*0680*/  IMAD R29, R27, R12, R24 ;  /* 0x0000000c1b1d7224 */ /* 0x000fe200078e0218 */
[----:B------:R-:W-:Y:S02]  /*0690*/  IABS R24, R20 ;  /* 0x0000001400187213 */ /* 0x000fe40000000000 */
[----:B------:R-:W-:Y:S02]  /*06a0*/  LOP3.LUT R20, R20, R21, RZ, 0x3c, !PT ;  /* 0x0000001514147212 */ /* 0x000fe400078e3cff */
[----:B------:R-:W-:Y:S01]  /*06b0*/  ISETP.GT.U32.AND P5, PT, R22, R29, PT ;  /* 0x0000001d1600720c */ /* 0x000fe20003fa4070 */
[----:B------:R-:W-:Y:S02]  /*06c0*/  IMAD.HI.U32 R13, R13, R24, RZ ;  /* 0x000000180d0d7227 */ /* 0x000fe400078e00ff */
[----:B------:R-:W-:-:S05]  /*06d0*/  @P4 IADD3 R25, R25, 0x1, RZ ;  /* 0x0000000119194810 */ /* 0x000fca0007ffe0ff */
[----:B------:R-:W-:-:S05]  /*06e0*/  @!P6 IMAD.MOV R25, RZ, RZ, -R25 ;  /* 0x000000ffff19e224 */ /* 0x000fca00078e0a19 */
[----:B------:R-:W-:Y:S01]  /*06f0*/  @!P5 IMAD.IADD R29, R29, 0x1, -R22 ;  /* 0x000000011d1dd824 */ /* 0x000fe200078e0a16 */
[----:B------:R-:W-:-:S04]  /*0700*/  @!P5 IADD3 R27, R27, 0x1, RZ ;  /* 0x000000011b1bd810 */ /* 0x000fc80007ffe0ff */
[----:B------:R-:W-:Y:S01]  /*0710*/  ISETP.GE.U32.AND P4, PT, R29, R22, PT ;  /* 0x000000161d00720c */ /* 0x000fe20003f86070 */
[----:B------:R-:W-:Y:S01]  /*0720*/  IMAD R29, R13, R12, R24 ;  /* 0x0000000c0d1d7224 */ /* 0x000fe200078e0218 */
[----:B------:R-:W-:-:S04]  /*0730*/  LOP3.LUT R12, RZ, R21, RZ, 0x33, !PT ;  /* 0x00000015ff0c7212 */ /* 0x000fc800078e33ff */
[----:B------:R-:W-:-:S07]  /*0740*/  ISETP.GT.U32.AND P6, PT, R22, R29, PT ;  /* 0x0000001d1600720c */ /* 0x000fce0003fc4070 */
[----:B------:R-:W-:Y:S02]  /*0750*/  @P4 IADD3 R27, R27, 0x1, RZ ;  /* 0x000000011b1b4810 */ /* 0x000fe40007ffe0ff */
[----:B------:R-:W-:-:S04]  /*0760*/  ISETP.GE.AND P4, PT, R19, RZ, PT ;  /* 0x000000ff1300720c */ /* 0x000fc80003f86270 */
[----:B------:R-:W-:Y:S01]  /*0770*/  @!P6 IMAD.IADD R29, R29, 0x1, -R22 ;  /* 0x000000011d1de824 */ /* 0x000fe200078e0a16 */
[----:B------:R-:W-:Y:S02]  /*0780*/  @!P6 IADD3 R13, R13, 0x1, RZ ;  /* 0x000000010d0de810 */ /* 0x000fe40007ffe0ff */
[----:B------:R-:W-:Y:S02]  /*0790*/  ISETP.GE.AND P6, PT, R20, RZ, PT ;  /* 0x000000ff1400720c */ /* 0x000fe40003fc6270 */
[----:B------:R-:W-:-:S04]  /*07a0*/  ISETP.GE.U32.AND P5, PT, R29, R22, PT ;  /* 0x000000161d00720c */ /* 0x000fc80003fa6070 */
[----:B------:R-:W-:-:S09]  /*07b0*/  @!P4 IMAD.MOV R27, RZ, RZ, -R27 ;  /* 0x000000ffff1bc224 */ /* 0x000fd200078e0a1b */
[----:B------:R-:W-:Y:S02]  /*07c0*/  @P5 IADD3 R13, R13, 0x1, RZ ;  /* 0x000000010d0d5810 */ /* 0x000fe40007ffe0ff */
[----:B------:R-:W-:-:S03]  /*07d0*/  ISETP.NE.AND P5, PT, R21, RZ, PT ;  /* 0x000000ff1500720c */ /* 0x000fc60003fa5270 */
[----:B------:R-:W-:Y:S01]  /*07e0*/  @!P6 IMAD.MOV R13, RZ, RZ, -R13 ;  /* 0x000000ffff0de224 */ /* 0x000fe200078e0a0d */
[C---:B------:R-:W-:Y:S02]  /*07f0*/  SEL R23, R12.reuse, R23, !P5 ;  /* 0x000000170c177207 */ /* 0x040fe40006800000 */
[C---:B------:R-:W-:Y:S02]  /*0800*/  SEL R25, R12.reuse, R25, !P5 ;  /* 0x000000190c197207 */ /* 0x040fe40006800000 */
[C---:B------:R-:W-:Y:S01]  /*0810*/  SEL R27, R12.reuse, R27, !P5 ;  /* 0x0000001b0c1b7207 */ /* 0x040fe20006800000 */
[----:B------:R0:W-:Y:S01]  /*0820*/  @P0 STG.E [R6.64], R23 ;  /* 0x0000001706000986 */ /* 0x0001e2000c101904 */
[----:B------:R-:W-:-:S03]  /*0830*/  SEL R13, R12, R13, !P5 ;  /* 0x0000000d0c0d7207 */ /* 0x000fc60006800000 */
[----:B------:R1:W-:Y:S04]  /*0840*/  @P1 STG.E [R10.64], R25 ;  /* 0x000000190a001986 */ /* 0x0003e8000c101904 */
[----:B------:R1:W-:Y:S01]  /*0850*/  @P2 STG.E [R4.64], R27 ;  /* 0x0000001b04002986 */ /* 0x0003e2000c101904 */
[----:B0-----:R-:W-:-:S03]  /*0860*/  IMAD.MOV.U32 R6, RZ, RZ, R16 ;  /* 0x000000ffff067224 */ /* 0x001fc600078e0010 */
[----:B------:R1:W-:Y:S01]  /*0870*/  @P3 STG.E [R8.64], R13 ;  /* 0x0000000d08003986 */ /* 0x0003e2000c101904 */
[----:B------:R-:W-:-:S04]  /*0880*/  IMAD.MOV.U32 R7, RZ, RZ, R15 ;  /* 0x000000ffff077224 */ /* 0x000fc800078e000f */
[----:B------:R-:W-:-:S04]  /*0890*/  IMAD.WIDE.U32 R18, R18, 0x4, R6 ;  /* 0x0000000412127825 */ /* 0x000fc800078e0006 */
[----:B------:R-:W-:Y:S01]  /*08a0*/  IMAD.MOV.U32 R16, RZ, RZ, R18 ;  /* 0x000000ffff107224 */ /* 0x000fe200078e0012 */
[C---:B------:R-:W-:Y:S01]  /*08b0*/  ISETP.GE.U32.AND P0, PT, R18.reuse, 0x10000, PT ;  /* 0x000100001200780c */ /* 0x040fe20003f06070 */
[----:B------:R-:W-:Y:S01]  /*08c0*/  IMAD.MOV.U32 R15, RZ, RZ, R19 ;  /* 0x000000ffff0f7224 */ /* 0x000fe200078e0013 */
[----:B------:R-:W-:Y:S02]  /*08d0*/  ISETP.LT.U32.AND P1, PT, R18, R0, PT ;  /* 0x000000001200720c */ /* 0x000fe40003f21070 */
[C---:B------:R-:W-:Y:S02]  /*08e0*/  ISETP.GE.U32.AND.EX P0, PT, R19.reuse, RZ, PT, P0 ;  /* 0x000000ff1300720c */ /* 0x040fe40003f06100 */
[----:B------:R-:W-:-:S13]  /*08f0*/  ISETP.LT.AND.EX P1, PT, R19, R14, PT, P1 ;  /* 0x0000000e1300720c */ /* 0x000fda0003f21310 */
[----:B-1----:R-:W-:Y:S05]  /*0900*/  @!P0 BRA P1, `(.L_x_305) ;  /* 0xfffff87000008947 */ /* 0x002fea000083ffff */
[----:B------:R-:W-:Y:S05]  /*0910*/  EXIT ;  /* 0x000000000000794d */ /* 0x000fea0003800000 */
.L_x_304:
        /* <DEDUP_REMOVED lines=9> */
.L_x_306:
[----:B------:R-:W2:Y:S01]  /*09b0*/  LDG.E R15, [R8.64] ;  /* 0x00000004080f7981 */ /* 0x000ea2000c1e1900 */
[----:B------:R-:W-:-:S04]  /*09c0*/  LEA R10, P0, R12, R2, 0x4 ;  /* 0x000000020c0a7211 */ /* 0x000fc800078020ff */
[----:B------:R-:W-:-:S05]  /*09d0*/  LEA.HI.X R11, R12, R3, R13, 0x4, P0 ;  /* 0x000000030c0b7211 */ /* 0x000fca00000f240d */
[----:B------:R-:W3:Y:S01]  /*09e0*/  LDG.E.128 R4, [R10.64] ;  /* 0x000000040a047981 */ /* 0x000ee2000c1e1d00 */
[----:B--2---:R-:W-:-:S05]  /*09f0*/  IMAD R15, R15, c[0x0][0xe98], RZ ;  /* 0x0003a6000f0f7a24 */ /* 0x004fca00078e02ff */
[-C--:B------:R-:W-:Y:S02]  /*0a00*/  IABS R16, R15.reuse ;  /* 0x0000000f00107213 */ /* 0x080fe40000000000 */
[----:B------:R-:W-:Y:S02]  /*0a10*/  IABS R20, R15 ;  /* 0x0000000f00147213 */ /* 0x000fe40000000000 */
[----:B------:R-:W0:Y:S01]  /*0a20*/  I2F.RP R17, R16 ;  /* 0x0000001000117306 */ /* 0x000e220000209400 */
[----:B---3--:R-:W-:Y:S02]  /*0a30*/  IABS R24, R7 ;  /* 0x0000000700187213 */ /* 0x008fe40000000000 */
[----:B------:R-:W-:Y:S01]  /*0a40*/  IMAD.MOV R20, RZ, RZ, -R20 ;  /* 0x000000ffff147224 */ /* 0x000fe200078e0a14 */
[----:B------:R-:W-:Y:S02]  /*0a50*/  IABS R22, R6 ;  /* 0x0000000600167213 */ /* 0x000fe40000000000 */
[----:B------:R-:W-:-:S02]  /*0a60*/  IABS R26, R5 ;  /* 0x00000005001a7213 */ /* 0x000fc40000000000 */
[----:B------:R-:W-:Y:S02]  /*0a70*/  IABS R28, R4 ;  /* 0x00000004001c7213 */ /* 0x000fe40000000000 */
[-C--:B------:R-:W-:Y:S02]  /*0a80*/  LOP3.LUT R7, R7, R15.reuse, RZ, 0x3c, !PT ;  /* 0x0000000f07077212 */ /* 0x080fe400078e3cff */
[-C--:B------:R-:W-:Y:S02]  /*0a90*/  LOP3.LUT R6, R6, R15.reuse, RZ, 0x3c, !PT ;  /* 0x0000000f06067212 */ /* 0x080fe400078e3cff */
[-C--:B------:R-:W-:Y:S01]  /*0aa0*/  LOP3.LUT R5, R5, R15.reuse, RZ, 0x3c, !PT ;  /* 0x0000000f05057212 */ /* 0x080fe200078e3cff */
[----:B0-----:R-:W0:Y:S01]  /*0ab0*/  MUFU.RCP R17, R17 ;  /* 0x0000001100117308 */ /* 0x001e220000001000 */
[----:B------:R-:W-:Y:S02]  /*0ac0*/  LOP3.LUT R4, R4, R15, RZ, 0x3c, !PT ;  /* 0x0000000f04047212 */ /* 0x000fe400078e3cff */
[----:B0-----:R-:W-:-:S05]  /*0ad0*/  IADD3 R18, R17, 0xffffffe, RZ ;  /* 0x0ffffffe11127810 */ /* 0x001fca0007ffe0ff */
[----:B------:R0:W1:Y:S02]  /*0ae0*/  F2I.FTZ.U32.TRUNC.NTZ R19, R18 ;  /* 0x0000001200137305 */ /* 0x000064000021f000 */
[----:B0-----:R-:W-:Y:S02]  /*0af0*/  IMAD.MOV.U32 R18, RZ, RZ, RZ ;  /* 0x000000ffff127224 */ /* 0x001fe400078e00ff */
[----:B-1----:R-:W-:-:S04]  /*0b00*/  IMAD.MOV R21, RZ, RZ, -R19 ;  /* 0x000000ffff157224 */ /* 0x002fc800078e0a13 */
[----:B------:R-:W-:-:S04]  /*0b10*/  IMAD R21, R21, R16, RZ ;  /* 0x0000001015157224 */ /* 0x000fc800078e02ff */
[----:B------:R-:W-:-:S04]  /*0b20*/  IMAD.HI.U32 R19, R19, R21, R18 ;  /* 0x0000001513137227 */ /* 0x000fc800078e0012 */
[----:B------:R-:W-:Y:S02]  /*0b30*/  IMAD.MOV.U32 R21, RZ, RZ, R20 ;  /* 0x000000ffff157224 */ /* 0x000fe400078e0014 */
        /* <DEDUP_REMOVED lines=9> */
[----:B------:R-:W-:-:S03]  /*0bd0*/  IMAD R21, R19, R21, R28 ;  /* 0x0000001513157224 */ /* 0x000fc600078e021c */
[C---:B------:R-:W-:Y:S01]  /*0be0*/  ISETP.GT.U32.AND P5, PT, R16.reuse, R27, PT ;  /* 0x0000001b1000720c */ /* 0x040fe20003fa4070 */
[--C-:B------:R-:W-:Y:S01]  /*0bf0*/  @!P0 IMAD.IADD R23, R23, 0x1, -R16.reuse ;  /* 0x0000000117178824 */ /* 0x100fe200078e0a10 */
[----:B------:R-:W-:Y:S01]  /*0c00*/  ISETP.GT.U32.AND P4, PT, R16, R21, PT ;  /* 0x000000151000720c */ /* 0x000fe20003f84070 */
[----:B------:R-:W-:Y:S01]  /*0c10*/  @!P1 IMAD.IADD R25, R25, 0x1, -R16 ;  /* 0x0000000119199824 */ /* 0x000fe200078e0a10 */
[----:B------:R-:W-:Y:S02]  /*0c20*/  @!P0 IADD3 R20, R20, 0x1, RZ ;  /* 0x0000000114148810 */ /* 0x000fe40007ffe0ff */
[-C--:B------:R-:W-:Y:S02]  /*0c30*/  ISETP.GE.U32.AND P2, PT, R23, R16.reuse, PT ;  /* 0x000000101700720c */ /* 0x080fe40003f46070 */
[----:B------:R-:W-:Y:S02]  /*0c40*/  ISETP.GE.U32.AND P6, PT, R25, R16, PT ;  /* 0x000000101900720c */ /* 0x000fe40003fc6070 */
[----:B------:R-:W-:-:S02]  /*0c50*/  @!P1 IADD3 R18, R18, 0x1, RZ ;  /* 0x0000000112129810 */ /* 0x000fc40007ffe0ff */
[----:B------:R-:W-:Y:S01]  /*0c60*/  ISETP.GE.AND P1, PT, R6, RZ, PT ;  /* 0x000000ff0600720c */ /* 0x000fe20003f26270 */
[--C-:B------:R-:W-:Y:S01]  /*0c70*/  @!P5 IMAD.IADD R27, R27, 0x1, -R16.reuse ;  /* 0x000000011b1bd824 */ /* 0x100fe200078e0a10 */
[----:B------:R-:W-:Y:S01]  /*0c80*/  @!P5 IADD3 R17, R17, 0x1, RZ ;  /* 0x000000011111d810 */ /* 0x000fe20007ffe0ff */
[----:B------:R-:W-:Y:S01]  /*0c90*/  @!P4 IMAD.IADD R21, R21, 0x1, -R16 ;  /* 0x000000011515c824 */ /* 0x000fe200078e0a10 */
[----:B------:R-:W-:Y:S02]  /*0ca0*/  ISETP.GE.AND P5, PT, R4, RZ, PT ;  /* 0x000000ff0400720c */ /* 0x000fe40003fa6270 */
[-C--:B------:R-:W-:Y:S02]  /*0cb0*/  ISETP.GE.U32.AND P3, PT, R27, R16.reuse, PT ;  /* 0x000000101b00720c */ /* 0x080fe40003f66070 */
[----:B------:R-:W-:Y:S02]  /*0cc0*/  ISETP.GE.U32.AND P0, PT, R21, R16, PT ;  /* 0x000000101500720c */ /* 0x000fe40003f06070 */
[----:B------:R-:W-:-:S02]  /*0cd0*/  @P2 IADD3 R20, R20, 0x1, RZ ;  /* 0x0000000114142810 */ /* 0x000fc40007ffe0ff */
[----:B------:R-:W-:Y:S02]  /*0ce0*/  @P6 IADD3 R18, R18, 0x1, RZ ;  /* 0x0000000112126810 */ /* 0x000fe40007ffe0ff */
[----:B------:R-:W-:Y:S02]  /*0cf0*/  ISETP.GE.AND P2, PT, R7, RZ, PT ;  /* 0x000000ff0700720c */ /* 0x000fe40003f46270 */
[----:B------:R-:W-:Y:S01]  /*0d00*/  ISETP.GE.AND P6, PT, R5, RZ, PT ;  /* 0x000000ff0500720c */ /* 0x000fe20003fc6270 */
[----:B------:R-:W-:Y:S01]  /*0d10*/  @!P1 IMAD.MOV R18, RZ, RZ, -R18 ;  /* 0x000000ffff129224 */ /* 0x000fe200078e0a12 */
[----:B------:R-:W-:Y:S02]  /*0d20*/  @!P4 IADD3 R19, R19, 0x1, RZ ;  /* 0x000000011313c810 */ /* 0x000fe40007ffe0ff */
[----:B------:R-:W-:Y:S02]  /*0d30*/  @P3 IADD3 R17, R17, 0x1, RZ ;  /* 0x0000000111113810 */ /* 0x000fe40007ffe0ff */
[----:B------:R-:W-:-:S02]  /*0d40*/  @P0 IADD3 R19, R19, 0x1, RZ ;  /* 0x0000000113130810 */ /* 0x000fc40007ffe0ff */
[----:B------:R-:W-:Y:S02]  /*0d50*/  ISETP.NE.AND P3, PT, R15, RZ, PT ;  /* 0x000000ff0f00720c */ /* 0x000fe40003f65270 */
[----:B------:R-:W-:Y:S01]  /*0d60*/  LOP3.LUT R15, RZ, R15, RZ, 0x33, !PT ;  /* 0x0000000fff0f7212 */ /* 0x000fe200078e33ff */
[----:B------:R-:W-:Y:S01]  /*0d70*/  @!P2 IMAD.MOV R20, RZ, RZ, -R20 ;  /* 0x000000ffff14a224 */ /* 0x000fe200078e0a14 */
[----:B------:R-:W-:Y:S01]  /*0d80*/  IADD3 R12, P0, R12, c[0x0][0x0], RZ ;  /* 0x000000000c0c7a10 */ /* 0x000fe20007f1e0ff */
[----:B------:R-:W-:Y:S01]  /*0d90*/  @!P6 IMAD.MOV R17, RZ, RZ, -R17 ;  /* 0x000000ffff11e224 */ /* 0x000fe200078e0a11 */
[C---:B------:R-:W-:Y:S01]  /*0da0*/  SEL R6, R15.reuse, R18, !P3 ;  /* 0x000000120f067207 */ /* 0x040fe20005800000 */
[----:B------:R-:W-:Y:S01]  /*0db0*/  @!P5 IMAD.MOV R19, RZ, RZ, -R19 ;  /* 0x000000ffff13d224 */ /* 0x000fe200078e0a13 */
[C---:B------:R-:W-:Y:S01]  /*0dc0*/  SEL R7, R15.reuse, R20, !P3 ;  /* 0x000000140f077207 */ /* 0x040fe20005800000 */
[----:B------:R-:W-:Y:S01]  /*0dd0*/  IMAD.X R13, RZ, RZ, R13, P0 ;  /* 0x000000ffff0d7224 */ /* 0x000fe200000e060d */
[----:B------:R-:W-:-:S02]  /*0de0*/  SEL R5, R15, R17, !P3 ;  /* 0x000000110f057207 */ /* 0x000fc40005800000 */
[----:B------:R-:W-:Y:S01]  /*0df0*/  SEL R4, R15, R19, !P3 ;  /* 0x000000130f047207 */ /* 0x000fe20005800000 */
[C---:B------:R-:W-:Y:S01]  /*0e00*/  IMAD.SHL.U32 R15, R12.reuse, 0x4, RZ ;  /* 0x000000040c0f7824 */ /* 0x040fe200078e00ff */
[----:B------:R-:W-:-:S03]  /*0e10*/  ISETP.LT.U32.AND P1, PT, R12, 0x4000, PT ;  /* 0x000040000c00780c */ /* 0x000fc60003f21070 */
[----:B------:R0:W-:Y:S01]  /*0e20*/  STG.E.128 [R10.64], R4 ;  /* 0x000000040a007986 */ /* 0x0001e2000c101d04 */
[----:B------:R-:W-:Y:S02]  /*0e30*/  ISETP.GE.U32.AND P0, PT, R15, R0, PT ;  /* 0x000000000f00720c */ /* 0x000fe40003f06070 */
[----:B------:R-:W-:Y:S02]  /*0e40*/  SHF.L.U64.HI R15, R12, 0x2, R13 ;  /* 0x000000020c0f7819 */ /* 0x000fe4000001020d */
[----:B------:R-:W-:Y:S02]  /*0e50*/  ISETP.LT.U32.AND.EX P1, PT, R13, RZ, PT, P1 ;  /* 0x000000ff0d00720c */ /* 0x000fe40003f21110 */
[----:B------:R-:W-:-:S13]  /*0e60*/  ISETP.GE.AND.EX P0, PT, R15, R14, PT, P0 ;  /* 0x0000000e0f00720c */ /* 0x000fda0003f06300 */
[----:B0-----:R-:W-:Y:S05]  /*0e70*/  @!P0 BRA P1, `(.L_x_306) ;  /* 0xfffffb3000008947 */ /* 0x001fea000083ffff */
[----:B------:R-:W-:Y:S05]  /*0e80*/  EXIT ;  /* 0x000000000000794d */ /* 0x000fea0003800000 */
.L_x_307:
        /* <DEDUP_REMOVED lines=15> */
.L_x_538:


//--------------------- .text._ZN2at6native63_GLOBAL__N__862fb238_30_ForeachBinaryOpScalarTensor_cu_64fe0ca525multi_tensor_apply_kernelINS1_18TensorListMetadataILi1EEENS1_27BinaryOpScalarTensorFunctorIaLi1ELi1ELi0EEEJSt7dividesIaEPaaEEEvT_T0_DpT1_ --------------------------
	.section	.text._ZN2at6native63_GLOBAL__N__862fb238_30_ForeachBinaryOpScalarTensor_cu_64fe0ca525multi_tensor_apply_kernelINS1_18TensorListMetadataILi1EEENS1_27BinaryOpScalarTensorFunctorIaLi1ELi1ELi0EEEJSt7dividesIaEPaaEEEvT_T0_DpT1_,"ax",@progbits
	.sectioninfo	@"SHI_REGISTERS=31"
	.align	128
.text._ZN2at6native63_GLOBAL__N__862fb238_30_ForeachBinaryOpScalarTensor_cu_64fe0ca525multi_tensor_apply_kernelINS1_18TensorListMetadataILi1EEENS1_27BinaryOpScalarTensorFunctorIaLi1ELi1ELi0EEEJSt7dividesIaEPaaEEEvT_T0_DpT1_:
        .type           _ZN2at6native63_GLOBAL__N__862fb238_30_ForeachBinaryOpScalarTensor_cu_64fe0ca525multi_tensor_apply_kernelINS1_18TensorListMetadataILi1EEENS1_27BinaryOpScalarTensorFunctorIaLi1ELi1ELi0EEEJSt7dividesIaEPaaEEEvT_T0_DpT1_,@function
        .size           _ZN2at6native63_GLOBAL__N__862fb238_30_ForeachBinaryOpScalarTensor_cu_64fe0ca525multi_tensor_apply_kernelINS1_18TensorListMetadataILi1EEENS1_27BinaryOpScalarTensorFunctorIaLi1ELi1ELi0EEEJSt7dividesIaEPaaEEEvT_T0_DpT1_,(.L_x_539 - _ZN2at6native63_GLOBAL__N__862fb238_30_ForeachBinaryOpScalarTensor_cu_64fe0ca525multi_tensor_apply_kernelINS1_18TensorListMetadataILi1EEENS1_27BinaryOpScalarTensorFunctorIaLi1ELi1ELi0EEEJSt7dividesIaEPaaEEEvT_T0_DpT1_)
        .other          _ZN2at6native63_GLOBAL__N__862fb238_30_ForeachBinaryOpScalarTensor_cu_64fe0ca525multi_tensor_apply_kernelINS1_18TensorListMetadataILi1EEENS1_27BinaryOpScalarTensorFunctorIaLi1ELi1ELi0EEEJSt7dividesIaEPaaEEEvT_T0_DpT1_,@"STO_CUDA_ENTRY STV_DEFAULT"
_ZN2at6native63_GLOBAL__N__862fb238_30_ForeachBinaryOpScalarTensor_cu_64fe0ca525multi_tensor_apply_kernelINS1_18TensorListMetadataILi1EEENS1_27BinaryOpScalarTensorFunctorIaLi1ELi1ELi0EEEJSt7dividesIaEPaaEEEvT_T0_DpT1_:
        /* <DEDUP_REMOVED lines=22> */
[----:B------:R-:W-:Y:S02]  /*0160*/  CS2R R18, SRZ ;  /* 0x0000000000127805 */ /* 0x000fe4000001ff00 */
.L_x_309:
[----:B------:R-:W-:Y:S02]  /*0170*/  IMAD.MOV.U32 R10, RZ, RZ, c[0x0][0xe90] ;  /* 0x0003a400ff0a7624 */ /* 0x000fe400078e00ff */
[----:B0-----:R-:W-:-:S05]  /*0180*/  IMAD.MOV.U32 R11, RZ, RZ, c[0x0][0xe94] ;  /* 0x0003a500ff0b7624 */ /* 0x001fca00078e00ff */
[----:B------:R-:W2:Y:S01]  /*0190*/  LDG.E.U8 R10, [R10.64] ;  /* 0x000000060a0a7981 */ /* 0x000ea2000c1e1100 */
        /* <DEDUP_REMOVED lines=8> */
[----:B------:R-:W-:Y:S01]  /*0220*/  IADD3 R6, P1, R17, R0, RZ ;  /* 0x0000000011067210 */ /* 0x000fe20007f3e0ff */
[----:B------:R-:W-:-:S04]  /*0230*/  IMAD.X R3, RZ, RZ, R21, P2 ;  /* 0x000000ffff037224 */ /* 0x000fc800010e0615 */
[----:B------:R-:W-:Y:S01]  /*0240*/  IMAD.X R7, R21, 0x1, R12, P1 ;  /* 0x0000000115077824 */ /* 0x000fe200008e060c */
[C---:B------:R-:W-:Y:S02]  /*0250*/  ISETP.GE.U32.AND P1, PT, R2.reuse, 0x10000, PT ;  /* 0x000100000200780c */ /* 0x040fe40003f26070 */
[----:B------:R-:W-:-:S03]  /*0260*/  ISETP.LT.U32.AND P2, PT, R2, R13, PT ;  /* 0x0000000d0200720c */ /* 0x000fc60003f41070 */
[----:B------:R-:W3:Y:S01]  /*0270*/  @P0 LDG.E.U8 R24, [R6.64] ;  /* 0x0000000606180981 */ /* 0x000ee2000c1e1100 */
[C---:B------:R-:W-:Y:S02]  /*0280*/  ISETP.GE.U32.AND.EX P1, PT, R3.reuse, RZ, PT, P1 ;  /* 0x000000ff0300720c */ /* 0x040fe40003f26110 */
[----:B------:R-:W-:Y:S02]  /*0290*/  PRMT R22, RZ, 0x7610, R22 ;  /* 0x00007610ff167816 */ /* 0x000fe40000000016 */
[----:B------:R-:W-:Y:S02]  /*02a0*/  ISETP.LT.AND.EX P1, PT, R3, R14, !P1, P2 ;  /* 0x0000000e0300720c */ /* 0x000fe40004f21320 */
[----:B------:R-:W-:Y:S02]  /*02b0*/  IADD3 R2, P2, R2, R0, RZ ;  /* 0x0000000002027210 */ /* 0x000fe40007f5e0ff */
[----:B------:R-:W-:-:S03]  /*02c0*/  LEA R8, P3, R16, R17, 0x1 ;  /* 0x0000001110087211 */ /* 0x000fc600078608ff */
[----:B------:R-:W-:Y:S01]  /*02d0*/  IMAD.X R3, R3, 0x1, R12, P2 ;  /* 0x0000000103037824 */ /* 0x000fe200010e060c */
[----:B------:R-:W-:Y:S01]  /*02e0*/  ISETP.GE.U32.AND P2, PT, R8, 0x10000, PT ;  /* 0x000100000800780c */ /* 0x000fe20003f46070 */
[----:B------:R-:W-:-:S04]  /*02f0*/  IMAD.X R5, RZ, RZ, R21, P3 ;  /* 0x000000ffff057224 */ /* 0x000fc800018e0615 */
[----:B------:R-:W4:Y:S01]  /*0300*/  @P1 LDG.E.U8 R22, [R2.64] ;  /* 0x0000000602161981 */ /* 0x000f22000c1e1100 */
[C---:B------:R-:W-:Y:S02]  /*0310*/  ISETP.LT.U32.AND P3, PT, R8.reuse, R13, PT ;  /* 0x0000000d0800720c */ /* 0x040fe40003f61070 */
[C---:B------:R-:W-:Y:S02]  /*0320*/  ISETP.GE.U32.AND.EX P2, PT, R5.reuse, RZ, PT, P2 ;  /* 0x000000ff0500720c */ /* 0x040fe40003f46120 */
[----:B------:R-:W-:Y:S02]  /*0330*/  PRMT R23, RZ, 0x7610, R23 ;  /* 0x00007610ff177816 */ /* 0x000fe40000000017 */
[----:B------:R-:W-:Y:S02]  /*0340*/  ISETP.LT.AND.EX P2, PT, R5, R14, !P2, P3 ;  /* 0x0000000e0500720c */ /* 0x000fe40005741330 */
[----:B------:R-:W-:-:S05]  /*0350*/  IADD3 R8, P3, R8, R0, RZ ;  /* 0x0000000008087210 */ /* 0x000fca0007f7e0ff */
[----:B------:R-:W-:-:S06]  /*0360*/  IMAD.X R9, R5, 0x1, R12, P3 ;  /* 0x0000000105097824 */ /* 0x000fcc00018e060c */
[----:B------:R-:W5:Y:S01]  /*0370*/  @P2 LDG.E.U8 R23, [R8.64] ;  /* 0x0000000608172981 */ /* 0x000f62000c1e1100 */
[----:B------:R-:W-:-:S05]  /*0380*/  IMAD R4, R16, 0x3, RZ ;  /* 0x0000000310047824 */ /* 0x000fca00078e02ff */
[----:B------:R-:W-:-:S04]  /*0390*/  IADD3 R4, P3, R4, R17, RZ ;  /* 0x0000001104047210 */ /* 0x000fc80007f7e0ff */
[C---:B------:R-:W-:Y:S01]  /*03a0*/  ISETP.LT.U32.AND P4, PT, R4.reuse, R13, PT ;  /* 0x0000000d0400720c */ /* 0x040fe20003f81070 */
[--C-:B------:R-:W-:Y:S01]  /*03b0*/  IMAD.X R5, RZ, RZ, R21.reuse, P3 ;  /* 0x000000ffff057224 */ /* 0x100fe200018e0615 */
[----:B------:R-:W-:Y:S02]  /*03c0*/  ISETP.GE.U32.AND P3, PT, R4, 0x10000, PT ;  /* 0x000100000400780c */ /* 0x000fe40003f66070 */
[----:B------:R-:W-:Y:S02]  /*03d0*/  PRMT R21, RZ, 0x7610, R21 ;  /* 0x00007610ff157816 */ /* 0x000fe40000000015 */
[----:B------:R-:W-:-:S04]  /*03e0*/  ISETP.GE.U32.AND.EX P3, PT, R5, RZ, PT, P3 ;  /* 0x000000ff0500720c */ /* 0x000fc80003f66130 */
[----:B------:R-:W-:Y:S02]  /*03f0*/  ISETP.LT.AND.EX P3, PT, R5, R14, !P3, P4 ;  /* 0x0000000e0500720c */ /* 0x000fe40005f61340 */
[----:B------:R-:W-:-:S05]  /*0400*/  IADD3 R4, P4, R4, R0, RZ ;  /* 0x0000000004047210 */ /* 0x000fca0007f9e0ff */
[----:B------:R-:W-:-:S06]  /*0410*/  IMAD.X R5, R5, 0x1, R12, P4 ;  /* 0x0000000105057824 */ /* 0x000fcc00020e060c */
[----:B------:R-:W5:Y:S01]  /*0420*/  @P3 LDG.E.U8 R21, [R4.64] ;  /* 0x0000000604153981 */ /* 0x000f62000c1e1100 */
[----:B------:R-:W-:Y:S02]  /*0430*/  ULDC.S8 UR4, c[0x0][0xe98] ;  /* 0x0003a60000047ab9 */ /* 0x000fe40000000200 */
[----:B--2---:R-:W-:-:S05]  /*0440*/  IMAD R10, R10, UR4, RZ ;  /* 0x000000040a0a7c24 */ /* 0x004fca000f8e02ff */
[----:B------:R-:W-:-:S04]  /*0450*/  LOP3.LUT R10, R10, 0xffff, RZ, 0xc0, !PT ;  /* 0x0000ffff0a0a7812 */ /* 0x000fc800078ec0ff */
[----:B------:R-:W-:Y:S01]  /*0460*/  PRMT R17, R10, 0x8880, RZ ;  /* 0x000088800a117816 */ /* 0x000fe200000000ff */
[----:B------:R-:W-:-:S03]  /*0470*/  IMAD.MOV.U32 R10, RZ, RZ, RZ ;  /* 0x000000ffff0a7224 */ /* 0x000fc600078e00ff */
[-C--:B------:R-:W-:Y:S02]  /*0480*/  IABS R20, R17.reuse ;  /* 0x0000001100147213 */ /* 0x080fe40000000000 */
[----:B------:R-:W-:Y:S02]  /*0490*/  IABS R26, R17 ;  /* 0x00000011001a7213 */ /* 0x000fe40000000000 */
[----:B------:R-:W0:Y:S01]  /*04a0*/  I2F.RP R25, R20 ;  /* 0x0000001400197306 */ /* 0x000e220000209400 */
[----:B---3--:R-:W-:-:S04]  /*04b0*/  LOP3.LUT R24, R24, 0xffff, RZ, 0xc0, !PT ;  /* 0x0000ffff18187812 */ /* 0x008fc800078ec0ff */
[----:B------:R-:W-:-:S03]  /*04c0*/  PRMT R24, R24, 0x8880, RZ ;  /* 0x0000888018187816 */ /* 0x000fc600000000ff */
[----:B0-----:R-:W0:Y:S01]  /*04d0*/  MUFU.RCP R25, R25 ;  /* 0x0000001900197308 */ /* 0x001e220000001000 */
[----:B----4-:R-:W-:Y:S02]  /*04e0*/  LOP3.LUT R22, R22, 0xffff, RZ, 0xc0, !PT ;  /* 0x0000ffff16167812 */ /* 0x010fe400078ec0ff */
[----:B0-----:R-:W-:Y:S02]  /*04f0*/  IADD3 R11, R25, 0xffffffe, RZ ;  /* 0x0ffffffe190b7810 */ /* 0x001fe40007ffe0ff */
[----:B------:R-:W-:-:S04]  /*0500*/  IABS R25, R24 ;  /* 0x0000001800197213 */ /* 0x000fc80000000000 */
[----:B------:R-:W0:Y:S02]  /*0510*/  F2I.FTZ.U32.TRUNC.NTZ R11, R11 ;  /* 0x0000000b000b7305 */ /* 0x000e24000021f000 */
[----:B0-----:R-:W-:-:S04]  /*0520*/  IMAD.MOV R27, RZ, RZ, -R11 ;  /* 0x000000ffff1b7224 */ /* 0x001fc800078e0a0b */
[----:B------:R-:W-:-:S04]  /*0530*/  IMAD R27, R27, R20, RZ ;  /* 0x000000141b1b7224 */ /* 0x000fc800078e02ff */
[----:B------:R-:W-:Y:S01]  /*0540*/  IMAD.HI.U32 R10, R11, R27, R10 ;  /* 0x0000001b0b0a7227 */ /* 0x000fe200078e000a */
[----:B------:R-:W-:Y:S02]  /*0550*/  PRMT R27, R22, 0x8880, RZ ;  /* 0x00008880161b7816 */ /* 0x000fe400000000ff */
[----:B------:R-:W-:Y:S01]  /*0560*/  LOP3.LUT R22, R24, R17, RZ, 0x3c, !PT ;  /* 0x0000001118167212 */ /* 0x000fe200078e3cff */
[----:B------:R-:W-:Y:S02]  /*0570*/  IMAD.MOV R11, RZ, RZ, -R26 ;  /* 0x000000ffff0b7224 */ /* 0x000fe400078e0a1a */
[----:B------:R-:W-:Y:S01]  /*0580*/  IMAD.HI.U32 R26, R10, R25, RZ ;  /* 0x000000190a1a7227 */ /* 0x000fe200078e00ff */
[----:B------:R-:W-:-:S03]  /*0590*/  ISETP.GE.AND P4, PT, R22, RZ, PT ;  /* 0x000000ff1600720c */ /* 0x000fc60003f86270 */
[----:B------:R-:W-:Y:S02]  /*05a0*/  IMAD R25, R26, R11, R25 ;  /* 0x0000000b1a197224 */ /* 0x000fe400078e0219 */
[----:B------:R-:W-:-:S03]  /*05b0*/  IMAD.MOV.U32 R24, RZ, RZ, R27 ;  /* 0x000000ffff187224 */ /* 0x000fc600078e001b */
[----:B------:R-:W-:Y:S02]  /*05c0*/  ISETP.GT.U32.AND P5, PT, R20, R25, PT ;  /* 0x000000191400720c */ /* 0x000fe40003fa4070 */
[----:B------:R-:W-:Y:S02]  /*05d0*/  IABS R27, R24 ;  /* 0x00000018001b7213 */ /* 0x000fe40000000000 */
[----:B-----5:R-:W-:-:S03]  /*05e0*/  LOP3.LUT R21, R21, 0xffff, RZ, 0xc0, !PT ;  /* 0x0000ffff15157812 */ /* 0x020fc600078ec0ff */
[----:B------:R-:W-:Y:S01]  /*05f0*/  IMAD.HI.U32 R22, R10, R27, RZ ;  /* 0x0000001b0a167227 */ /* 0x000fe200078e00ff */
[----:B------:R-:W-:-:S05]  /*0600*/  PRMT R21, R21, 0x8880, RZ ;  /* 0x0000888015157816 */ /* 0x000fca00000000ff */
[----:B------:R-:W-:Y:S01]  /*0610*/  @!P5 IMAD.IADD R25, R25, 0x1, -R20 ;  /* 0x000000011919d824 */ /* 0x000fe200078e0a14 */
[----:B------:R-:W-:-:S04]  /*0620*/  @!P5 IADD3 R26, R26, 0x1, RZ ;  /* 0x000000011a1ad810 */ /* 0x000fc80007ffe0ff */
[----:B------:R-:W-:Y:S02]  /*0630*/  ISETP.GE.U32.AND P6, PT, R25, R20, PT ;  /* 0x000000141900720c */ /* 0x000fe40003fc6070 */
[----:B------:R-:W-:Y:S01]  /*0640*/  LOP3.LUT R25, R23, 0xffff, RZ, 0xc0, !PT ;  /* 0x0000ffff17197812 */ /* 0x000fe200078ec0ff */
[----:B------:R-:W-:-:S03]  /*0650*/  IMAD R23, R22, R11, R27 ;  /* 0x0000000b16177224 */ /* 0x000fc600078e021b */
[----:B------:R-:W-:Y:S02]  /*0660*/  PRMT R27, R25, 0x8880, RZ ;  /* 0x00008880191b7816 */ /* 0x000fe400000000ff */
[----:B------:R-:W-:Y:S02]  /*0670*/  ISETP.GT.U32.AND P5, PT, R20, R23, PT ;  /* 0x000000171400720c */ /* 0x000fe40003fa4070 */
[-C--:B------:R-:W-:Y:S01]  /*0680*/  LOP3.LUT R25, R24, R17.reuse, RZ, 0x3c, !PT ;  /* 0x0000001118197212 */ /* 0x080fe200078e3cff */
[----:B------:R-:W-:Y:S02]  /*0690*/  IMAD.MOV.U32 R24, RZ, RZ, R27 ;  /* 0x000000ffff187224 */ /* 0x000fe400078e001b */
[----:B------:R-:W-:Y:S02]  /*06a0*/  @P6 IADD3 R26, R26, 0x1, RZ ;  /* 0x000000011a1a6810 */ /* 0x000fe40007ffe0ff */
[----:B------:R-:W-:Y:S02]  /*06b0*/  ISETP.GE.AND P6, PT, R25, RZ, PT ;  /* 0x000000ff1900720c */ /* 0x000fe40003fc6270 */
[----:B------:R-:W-:Y:S01]  /*06c0*/  IABS R25, R24 ;  /* 0x0000001800197213 */ /* 0x000fe20000000000 */
[----:B------:R-:W-:Y:S01]  /*06d0*/  @!P4 IMAD.MOV R26, RZ, RZ, -R26 ;  /* 0x000000ffff1ac224 */ /* 0x000fe200078e0a1a */
[----:B------:R-:W-:-:S02]  /*06e0*/  LOP3.LUT R24, R24, R17, RZ, 0x3c, !PT ;  /* 0x0000001118187212 */ /* 0x000fc400078e3cff */
[----:B------:R-:W-:Y:S01]  /*06f0*/  @!P5 IMAD.IADD R23, R23, 0x1, -R20 ;  /* 0x000000011717d824 */ /* 0x000fe200078e0a14 */
[----:B------:R-:W-:Y:S01]  /*0700*/  @!P5 IADD3 R22, R22, 0x1, RZ ;  /* 0x000000011616d810 */ /* 0x000fe20007ffe0ff */
        /* <DEDUP_REMOVED lines=30> */
[----:B------:R0:W-:Y:S01]  /*08f0*/  @P0 STG.E.U8 [R6.64], R11 ;  /* 0x0000000b06000986 */ /* 0x0001e2000c101106 */
[----:B------:R-:W-:Y:S02]  /*0900*/  SEL R17, R17, R10, !P5 ;  /* 0x0000000a11117207 */ /* 0x000fe40006800000 */
[C---:B------:R-:W-:Y:S01]  /*0910*/  ISETP.GE.U32.AND P0, PT, R18.reuse, 0x10000, PT ;  /* 0x000100001200780c */ /* 0x040fe20003f06070 */
[----:B------:R0:W-:Y:S01]  /*0920*/  @P1 STG.E.U8 [R2.64], R21 ;  /* 0x0000001502001986 */ /* 0x0001e2000c101106 */
[----:B------:R-:W-:-:S02]  /*0930*/  ISETP.LT.U32.AND P1, PT, R18, R13, PT ;  /* 0x0000000d1200720c */ /* 0x000fc40003f21070 */
[C---:B------:R-:W-:Y:S01]  /*0940*/  ISETP.GE.U32.AND.EX P0, PT, R19.reuse, RZ, PT, P0 ;  /* 0x000000ff1300720c */ /* 0x040fe20003f06100 */
[----:B------:R0:W-:Y:S01]  /*0950*/  @P2 STG.E.U8 [R8.64], R23 ;  /* 0x0000001708002986 */ /* 0x0001e2000c101106 */
[----:B------:R-:W-:-:S03]  /*0960*/  ISETP.LT.AND.EX P1, PT, R19, R14, PT, P1 ;  /* 0x0000000e1300720c */ /* 0x000fc60003f21310 */
[----:B------:R0:W-:Y:S10]  /*0970*/  @P3 STG.E.U8 [R4.64], R17 ;  /* 0x0000001104003986 */ /* 0x0001f4000c101106 */
[----:B------:R-:W-:Y:S05]  /*0980*/  @!P0 BRA P1, `(.L_x_309) ;  /* 0xfffff7e000008947 */ /* 0x000fea000083ffff */
[----:B------:R-:W-:Y:S05]  /*0990*/  EXIT ;  /* 0x000000000000794d */ /* 0x000fea0003800000 */
.L_x_308:
[----:B------:R-:W0:Y:S02]  /*09a0*/  S2R R6, SR_TID.X ;  /* 0x0000000000067919 */ /* 0x000e240000002100 */
[----:B0-----:R-:W-:-:S05]  /*09b0*/  IMAD.WIDE.U32 R2, R6, 0x4, RZ ;  /* 0x0000000406027825 */ /* 0x001fca00078e00ff */
[----:B------:R-:W-:-:S04]  /*09c0*/  ISETP.GE.U32.AND P0, PT, R2, R13, PT ;  /* 0x0000000d0200720c */ /* 0x000fc80003f06070 */
[----:B------:R-:W-:-:S04]  /*09d0*/  ISETP.GE.AND.EX P0, PT, R3, R14, PT, P0 ;  /* 0x0000000e0300720c */ /* 0x000fc80003f06300 */
[----:B------:R-:W-:-:S13]  /*09e0*/  ISETP.GT.U32.OR P0, PT, R6, 0x3fff, P0 ;  /* 0x00003fff0600780c */ /* 0x000fda0000704470 */
[----:B------:R-:W-:Y:S05]  /*09f0*/  @P0 EXIT ;  /* 0x000000000000094d */ /* 0x000fea0003800000 */
[----:B------:R-:W-:Y:S01]  /*0a00*/  IMAD.MOV.U32 R7, RZ, RZ, RZ ;  /* 0x000000ffff077224 */ /* 0x000fe200078e00ff */
[----:B------:R-:W-:Y:S01]  /*0a10*/  ULDC.S8 UR4, c[0x0][0xe98] ;  /* 0x0003a60000047ab9 */ /* 0x000fe20000000200 */
[----:B------:R-:W-:Y:S02]  /*0a20*/  IMAD.MOV.U32 R4, RZ, RZ, c[0x0][0xe90] ;  /* 0x0003a400ff047624 */ /* 0x000fe400078e00ff */
[----:B------:R-:W-:-:S05]  /*0a30*/  IMAD.MOV.U32 R5, RZ, RZ, c[0x0][0xe94] ;  /* 0x0003a500ff057624 */ /* 0x000fca00078e00ff */
.L_x_310:
[----:B------:R-:W2:Y:S01]  /*0a40*/  LDG.E.U8 R8, [R4.64] ;  /* 0x0000000604087981 */ /* 0x000ea2000c1e1100 */
[----:B------:R-:W-:-:S04]  /*0a50*/  LEA R2, P0, R6, R0, 0x2 ;  /* 0x0000000006027211 */ /* 0x000fc800078010ff */
[----:B------:R-:W-:-:S05]  /*0a60*/  LEA.HI.X R3, R6, R12, R7, 0x2, P0 ;  /* 0x0000000c06037211 */ /* 0x000fca00000f1407 */
[----:B------:R-:W3:Y:S01]  /*0a70*/  LDG.E R16, [R2.64] ;  /* 0x0000000602107981 */ /* 0x000ee2000c1e1900 */
[----:B--2---:R-:W-:-:S05]  /*0a80*/  IMAD R8, R8, UR4, RZ ;  /* 0x0000000408087c24 */ /* 0x004fca000f8e02ff */
[----:B------:R-:W-:-:S04]  /*0a90*/  LOP3.LUT R8, R8, 0xffff, RZ, 0xc0, !PT ;  /* 0x0000ffff08087812 */ /* 0x000fc800078ec0ff */
[----:B------:R-:W-:Y:S02]  /*0aa0*/  PRMT R8, R8, 0x8880, RZ ;  /* 0x0000888008087816 */ /* 0x000fe400000000ff */
[----:B---3--:R-:W-:Y:S02]  /*0ab0*/  PRMT R23, R16, 0x8880, RZ ;  /* 0x0000888010177816 */ /* 0x008fe400000000ff */
[----:B------:R-:W-:-:S04]  /*0ac0*/  IABS R9, R8 ;  /* 0x0000000800097213 */ /* 0x000fc80000000000 */
[----:B------:R-:W0:Y:S08]  /*0ad0*/  I2F.RP R17, R9 ;  /* 0x0000000900117306 */ /* 0x000e300000209400 */
[----:B0-----:R-:W0:Y:S02]  /*0ae0*/  MUFU.RCP R17, R17 ;  /* 0x0000001100117308 */ /* 0x001e240000001000 */
[----:B0-----:R-:W-:-:S06]  /*0af0*/  IADD3 R10, R17, 0xffffffe, RZ ;  /* 0x0ffffffe110a7810 */ /* 0x001fcc0007ffe0ff */
[----:B------:R0:W1:Y:S02]  /*0b00*/  F2I.FTZ.U32.TRUNC.NTZ R11, R10 ;  /* 0x0000000a000b7305 */ /* 0x000064000021f000 */
[----:B0-----:R-:W-:Y:S02]  /*0b10*/  IMAD.MOV.U32 R10, RZ, RZ, RZ ;  /* 0x000000ffff0a7224 */ /* 0x001fe400078e00ff */
[----:B-1----:R-:W-:-:S04]  /*0b20*/  IMAD.MOV R18, RZ, RZ, -R11 ;  /* 0x000000ffff127224 */ /* 0x002fc800078e0a0b */
[----:B------:R-:W-:Y:S01]  /*0b30*/  IMAD R15, R18, R9, RZ ;  /* 0x00000009120f7224 */ /* 0x000fe200078e02ff */
[----:B------:R-:W-:-:S03]  /*0b40*/  PRMT R18, R16, 0x7771, RZ ;  /* 0x0000777110127816 */ /* 0x000fc600000000ff */
[----:B------:R-:W-:Y:S01]  /*0b50*/  IMAD.HI.U32 R15, R11, R15, R10 ;  /* 0x0000000f0b0f7227 */ /* 0x000fe200078e000a */
[C---:B------:R-:W-:Y:S02]  /*0b60*/  PRMT R11, R16.reuse, 0x7772, RZ ;  /* 0x00007772100b7816 */ /* 0x040fe400000000ff */
[----:B------:R-:W-:Y:S02]  /*0b70*/  PRMT R16, R16, 0x7773, RZ ;  /* 0x0000777310107816 */ /* 0x000fe400000000ff */
[----:B------:R-:W-:Y:S02]  /*0b80*/  PRMT R19, R11, 0x8880, RZ ;  /* 0x000088800b137816 */ /* 0x000fe400000000ff */
[----:B------:R-:W-:Y:S02]  /*0b90*/  IABS R10, R8 ;  /* 0x00000008000a7213 */ /* 0x000fe40000000000 */
[----:B------:R-:W-:Y:S02]  /*0ba0*/  IABS R11, R23 ;  /* 0x00000017000b7213 */ /* 0x000fe40000000000 */
[----:B------:R-:W-:Y:S01]  /*0bb0*/  PRMT R21, R18, 0x8880, RZ ;  /* 0x0000888012157816 */ /* 0x000fe200000000ff */
[----:B------:R-:W-:Y:S01]  /*0bc0*/  IMAD.MOV R18, RZ, RZ, -R10 ;  /* 0x000000ffff127224 */ /* 0x000fe200078e0a0a */
[----:B------:R-:W-:Y:S01]  /*0bd0*/  PRMT R17, R16, 0x8880, RZ ;  /* 0x0000888010117816 */ /* 0x000fe200000000ff */
[----:B------:R-:W-:Y:S01]  /*0be0*/  IMAD.HI.U32 R16, R15, R11, RZ ;  /* 0x0000000b0f107227 */ /* 0x000fe200078e00ff */
[----:B------:R-:W-:-:S02]  /*0bf0*/  IABS R22, R21 ;  /* 0x0000001500167213 */ /* 0x000fc40000000000 */
[----:B------:R-:W-:Y:S01]  /*0c00*/  IABS R25, R19 ;  /* 0x0000001300197213 */ /* 0x000fe20000000000 */
[----:B------:R-:W-:Y:S01]  /*0c10*/  IMAD R20, R16, R18, R11 ;  /* 0x0000001210147224 */ /* 0x000fe200078e020b */
[----:B------:R-:W-:Y:S01]  /*0c20*/  IABS R26, R17 ;  /* 0x00000011001a7213 */ /* 0x000fe20000000000 */
[----:B------:R-:W-:Y:S01]  /*0c30*/  IMAD.HI.U32 R11, R15, R22, RZ ;  /* 0x000000160f0b7227 */ /* 0x000fe200078e00ff */
[----:B------:R-:W-:Y:S02]  /*0c40*/  LOP3.LUT R23, R23, R8, RZ, 0x3c, !PT ;  /* 0x0000000817177212 */ /* 0x000fe400078e3cff */
[----:B------:R-:W-:Y:S01]  /*0c50*/  ISETP.GT.U32.AND P4, PT, R9, R20, PT ;  /* 0x000000140900720c */ /* 0x000fe20003f84070 */
[----:B------:R-:W-:Y:S01]  /*0c60*/  IMAD R22, R11, R18, R22 ;  /* 0x000000120b167224 */ /* 0x000fe200078e0216 */
[-C--:B------:R-:W-:Y:S01]  /*0c70*/  LOP3.LUT R21, R21, R8.reuse, RZ, 0x3c, !PT ;  /* 0x0000000815157212 */ /* 0x080fe200078e3cff */
[----:B------:R-:W-:Y:S01]  /*0c80*/  IMAD.HI.U32 R10, R15, R25, RZ ;  /* 0x000000190f0a7227 */ /* 0x000fe200078e00ff */
[----:B------:R-:W-:-:S02]  /*0c90*/  LOP3.LUT R19, R19, R8, RZ, 0x3c, !PT ;  /* 0x0000000813137212 */ /* 0x000fc400078e3cff */
[----:B------:R-:W-:Y:S01]  /*0ca0*/  ISETP.GT.U32.AND P6, PT, R9, R22, PT ;  /* 0x000000160900720c */ /* 0x000fe20003fc4070 */
[----:B------:R-:W-:Y:S01]  /*0cb0*/  IMAD R24, R10, R18, R25 ;  /* 0x000000120a187224 */ /* 0x000fe200078e0219 */
[----:B------:R-:W-:Y:S01]  /*0cc0*/  LOP3.LUT R17, R17, R8, RZ, 0x3c, !PT ;  /* 0x0000000811117212 */ /* 0x000fe200078e3cff */
[----:B------:R-:W-:-:S03]  /*0cd0*/  IMAD.HI.U32 R15, R15, R26, RZ ;  /* 0x0000001a0f0f7227 */ /* 0x000fc600078e00ff */
[----:B------:R-:W-:Y:S01]  /*0ce0*/  ISETP.GT.U32.AND P0, PT, R9, R24, PT ;  /* 0x000000180900720c */ /* 0x000fe20003f04070 */
[----:B------:R-:W-:Y:S01]  /*0cf0*/  IMAD R18, R15, R18, R26 ;  /* 0x000000120f127224 */ /* 0x000fe200078e021a */
[----:B------:R-:W-:Y:S01]  /*0d00*/  @!P4 IADD3 R16, R16, 0x1, RZ ;  /* 0x000000011010c810 */ /* 0x000fe20007ffe0ff */
[--C-:B------:R-:W-:Y:S01]  /*0d10*/  @!P4 IMAD.IADD R20, R20, 0x1, -R9.reuse ;  /* 0x000000011414c824 */ /* 0x100fe200078e0a09 */
[----:B------:R-:W-:Y:S02]  /*0d20*/  ISETP.GE.AND P4, PT, R23, RZ, PT ;  /* 0x000000ff1700720c */ /* 0x000fe40003f86270 */
[----:B------:R-:W-:Y:S01]  /*0d30*/  ISETP.GT.U32.AND P1, PT, R9, R18, PT ;  /* 0x000000120900720c */ /* 0x000fe20003f24070 */
[----:B------:R-:W-:Y:S01]  /*0d40*/  @!P6 IMAD.IADD R22, R22, 0x1, -R9 ;  /* 0x000000011616e824 */ /* 0x000fe200078e0a09 */
[----:B------:R-:W-:Y:S02]  /*0d50*/  ISETP.GE.U32.AND P5, PT, R20, R9, PT ;  /* 0x000000091400720c */ /* 0x000fe40003fa6070 */
[----:B------:R-:W-:-:S02]  /*0d60*/  @!P6 IADD3 R11, R11, 0x1, RZ ;  /* 0x000000010b0be810 */ /* 0x000fc40007ffe0ff */
[-C--:B------:R-:W-:Y:S01]  /*0d70*/  ISETP.GE.U32.AND P2, PT, R22, R9.reuse, PT ;  /* 0x000000091600720c */ /* 0x080fe20003f46070 */
[--C-:B------:R-:W-:Y:S01]  /*0d80*/  @!P0 IMAD.IADD R24, R24, 0x1, -R9.reuse ;  /* 0x0000000118188824 */ /* 0x100fe200078e0a09 */
[----:B------:R-:W-:Y:S02]  /*0d90*/  @!P0 IADD3 R10, R10, 0x1, RZ ;  /* 0x000000010a0a8810 */ /* 0x000fe40007ffe0ff */
[----:B------:R-:W-:Y:S02]  /*0da0*/  ISETP.GE.AND P0, PT, R17, RZ, PT ;  /* 0x000000ff1100720c */ /* 0x000fe40003f06270 */
[----:B------:R-:W-:Y:S01]  /*0db0*/  ISETP.GE.U32.AND P3, PT, R24, R9, PT ;  /* 0x000000091800720c */ /* 0x000fe20003f66070 */
[----:B------:R-:W-:Y:S01]  /*0dc0*/  @!P1 IMAD.IADD R18, R18, 0x1, -R9 ;  /* 0x0000000112129824 */ /* 0x000fe200078e0a09 */
[----:B------:R-:W-:Y:S02]  /*0dd0*/  @!P1 IADD3 R15, R15, 0x1, RZ ;  /* 0x000000010f0f9810 */ /* 0x000fe40007ffe0ff */
[----:B------:R-:W-:-:S02]  /*0de0*/  @P5 IADD3 R16, R16, 0x1, RZ ;  /* 0x0000000110105810 */ /* 0x000fc40007ffe0ff */
[----:B------:R-:W-:Y:S02]  /*0df0*/  ISETP.GE.AND P5, PT, R21, RZ, PT ;  /* 0x000000ff1500720c */ /* 0x000fe40003fa6270 */
[----:B------:R-:W-:Y:S01]  /*0e00*/  ISETP.GE.U32.AND P6, PT, R18, R9, PT ;  /* 0x000000091200720c */ /* 0x000fe20003fc6070 */
[----:B------:R-:W-:Y:S01]  /*0e10*/  @!P4 IMAD.MOV R16, RZ, RZ, -R16 ;  /* 0x000000ffff10c224 */ /* 0x000fe200078e0a10 */
[----:B------:R-:W-:Y:S02]  /*0e20*/  @P2 IADD3 R11, R11, 0x1, RZ ;  /* 0x000000010b0b2810 */ /* 0x000fe40007ffe0ff */
[----:B------:R-:W-:Y:S02]  /*0e30*/  ISETP.GE.AND P2, PT, R19, RZ, PT ;  /* 0x000000ff1300720c */ /* 0x000fe40003f46270 */
[----:B------:R-:W-:Y:S02]  /*0e40*/  @P3 IADD3 R10, R10, 0x1, RZ ;  /* 0x000000010a0a3810 */ /* 0x000fe40007ffe0ff */
[----:B------:R-:W-:-:S02]  /*0e50*/  ISETP.NE.AND P3, PT, R8, RZ, PT ;  /* 0x000000ff0800720c */ /* 0x000fc40003f65270 */
[----:B------:R-:W-:Y:S01]  /*0e60*/  LOP3.LUT R9, RZ, R8, RZ, 0x33, !PT ;  /* 0x00000008ff097212 */ /* 0x000fe200078e33ff */
[----:B------:R-:W-:Y:S02]  /*0e70*/  @!P5 IMAD.MOV R11, RZ, RZ, -R11 ;  /* 0x000000ffff0bd224 */ /* 0x000fe400078e0a0b */
[----:B------:R-:W-:Y:S02]  /*0e80*/  @P6 IADD3 R15, R15, 0x1, RZ ;  /* 0x000000010f0f6810 */ /* 0x000fe40007ffe0ff */
[C---:B------:R-:W-:Y:S02]  /*0e90*/  SEL R8, R9.reuse, R16, !P3 ;  /* 0x0000001009087207 */ /* 0x040fe40005800000 */
[----:B------:R-:W-:Y:S01]  /*0ea0*/  @!P2 IMAD.MOV R10, RZ, RZ, -R10 ;  /* 0x000000ffff0aa224 */ /* 0x000fe200078e0a0a */
[----:B------:R-:W-:Y:S01]  /*0eb0*/  SEL R11, R9, R11, !P3 ;  /* 0x0000000b090b7207 */ /* 0x000fe20005800000 */
[----:B------:R-:W-:Y:S01]  /*0ec0*/  @!P0 IMAD.MOV R15, RZ, RZ, -R15 ;  /* 0x000000ffff0f8224 */ /* 0x000fe200078e0a0f */
[----:B------:R-:W-:-:S02]  /*0ed0*/  IADD3 R6, P0, R6, c[0x0][0x0], RZ ;  /* 0x0000000006067a10 */ /* 0x000fc40007f1e0ff */
[----:B------:R-:W-:Y:S02]  /*0ee0*/  SEL R17, R9, R10, !P3 ;  /* 0x0000000a09117207 */ /* 0x000fe40005800000 */
[----:B------:R-:W-:Y:S01]  /*0ef0*/  PRMT R8, R11, 0x7604, R8 ;  /* 0x000076040b087816 */ /* 0x000fe20000000008 */
[----:B------:R-:W-:Y:S01]  /*0f00*/  IMAD.X R7, RZ, RZ, R7, P0 ;  /* 0x000000ffff077224 */ /* 0x000fe200000e0607 */
[----:B------:R-:W-:Y:S02]  /*0f10*/  SEL R9, R9, R15, !P3 ;  /* 0x0000000f09097207 */ /* 0x000fe40005800000 */
[----:B------:R-:W-:Y:S02]  /*0f20*/  PRMT R8, R17, 0x7054, R8 ;  /* 0x0000705411087816 */ /* 0x000fe40000000008 */
[C---:B------:R-:W-:Y:S02]  /*0f30*/  ISETP.LT.U32.AND P1, PT, R6.reuse, 0x4000, PT ;  /* 0x000040000600780c */ /* 0x040fe40003f21070 */
[----:B------:R-:W-:Y:S01]  /*0f40*/  PRMT R9, R9, 0x654, R8 ;  /* 0x0000065409097816 */ /* 0x000fe20000000008 */
[C---:B------:R-:W-:Y:S01]  /*0f50*/  IMAD.SHL.U32 R8, R6.reuse, 0x4, RZ ;  /* 0x0000000406087824 */ /* 0x040fe200078e00ff */
[----:B------:R-:W-:-:S02]  /*0f60*/  SHF.L.U64.HI R11, R6, 0x2, R7 ;  /* 0x00000002060b7819 */ /* 0x000fc40000010207 */
[----:B------:R-:W-:Y:S01]  /*0f70*/  ISETP.LT.U32.AND.EX P1, PT, R7, RZ, PT, P1 ;  /* 0x000000ff0700720c */ /* 0x000fe20003f21110 */
[----:B------:R0:W-:Y:S01]  /*0f80*/  STG.E [R2.64], R9 ;  /* 0x0000000902007986 */ /* 0x0001e2000c101906 */
[----:B------:R-:W-:-:S04]  /*0f90*/  ISETP.GE.U32.AND P0, PT, R8, R13, PT ;  /* 0x0000000d0800720c */ /* 0x000fc80003f06070 */
[----:B------:R-:W-:-:S13]  /*0fa0*/  ISETP.GE.AND.EX P0, PT, R11, R14, PT, P0 ;  /* 0x0000000e0b00720c */ /* 0x000fda0003f06300 */
[----:B0-----:R-:W-:Y:S05]  /*0fb0*/  @!P0 BRA P1, `(.L_x_310) ;  /* 0xfffffa8000008947 */ /* 0x001fea000083ffff */
[----:B------:R-:W-:Y:S05]  /*0fc0*/  EXIT ;  /* 0x000000000000794d */ /* 0x000fea0003800000 */
.L_x_311:
        /* <DEDUP_REMOVED lines=11> */
.L_x_539:


//--------------------- .text._ZN2at6native63_GLOBAL__N__862fb238_30_ForeachBinaryOpScalarTensor_cu_64fe0ca525multi_tensor_apply_kernelINS1_18TensorListMetadataILi1EEENS1_27BinaryOpScalarTensorFunctorIhLi1ELi1ELi0EEEJSt7dividesIhEPhhEEEvT_T0_DpT1_ --------------------------
	.section	.text._ZN2at6native63_GLOBAL__N__862fb238_30_ForeachBinaryOpScalarTensor_cu_64fe0ca525multi_tensor_apply_kernelINS1_18TensorListMetadataILi1EEENS1_27BinaryOpScalarTensorFunctorIhLi1ELi1ELi0EEEJSt7dividesIhEPhhEEEvT_T0_DpT1_,"ax",@progbits
	.sectioninfo	@"SHI_REGISTERS=31"
	.align	128
.text._ZN2at6native63_GLOBAL__N__862fb238_30_ForeachBinaryOpScalarTensor_cu_64fe0ca525multi_tensor_apply_kernelINS1_18TensorListMetadataILi1EEENS1_27BinaryOpScalarTensorFunctorIhLi1ELi1ELi0EEEJSt7dividesIhEPhhEEEvT_T0_DpT1_:
        .type           _ZN2at6native63_GLOBAL__N__862fb238_30_ForeachBinaryOpScalarTensor_cu_64fe0ca525multi_tensor_apply_kernelINS1_18TensorListMetadataILi1EEENS1_27BinaryOpScalarTensorFunctorIhLi1ELi1ELi0EEEJSt7dividesIhEPhhEEEvT_T0_DpT1_,@function
        .size           _ZN2at6native63_GLOBAL__N__862fb238_30_ForeachBinaryOpScalarTensor_cu_64fe0ca525multi_tensor_apply_kernelINS1_18TensorListMetadataILi1EEENS1_27BinaryOpScalarTensorFunctorIhLi1ELi1ELi0EEEJSt7dividesIhEPhhEEEvT_T0_DpT1_,(.L_x_540 - _ZN2at6native63_GLOBAL__N__862fb238_30_ForeachBinaryOpScalarTensor_cu_64fe0ca525multi_tensor_apply_kernelINS1_18TensorListMetadataILi1EEENS1_27BinaryOpScalarTensorFunctorIhLi1ELi1ELi0EEEJSt7dividesIhEPhhEEEvT_T0_DpT1_)
        .other          _ZN2at6native63_GLOBAL__N__862fb238_30_ForeachBinaryOpScalarTensor_cu_64fe0ca525multi_tensor_apply_kernelINS1_18TensorListMetadataILi1EEENS1_27BinaryOpScalarTensorFunctorIhLi1ELi1ELi0EEEJSt7dividesIhEPhhEEEvT_T0_DpT1_,@"STO_CUDA_ENTRY STV_DEFAULT"
_ZN2at6native63_GLOBAL__N__862fb238_30_ForeachBinaryOpScalarTensor_cu_64fe0ca525multi_tensor_apply_kernelINS1_18TensorListMetadataILi1EEENS1_27BinaryOpScalarTensorFunctorIhLi1ELi1ELi0EEEJSt7dividesIhEPhhEEEvT_T0_DpT1_:
        /* <DEDUP_REMOVED lines=24> */
.L_x_313:
[----:B0-----:R-:W-:Y:S01]  /*0180*/  IADD3 R15, P0, R5, R2, RZ ;  /* 0x00000002050f7210 */ /* 0x001fe20007f1e0ff */
[C---:B------:R-:W-:Y:S02]  /*0190*/  IMAD R10, R4.reuse, 0x3, RZ ;  /* 0x00000003040a7824 */ /* 0x040fe400078e02ff */
[----:B------:R-:W-:Y:S01]  /*01a0*/  IMAD.MOV.U32 R18, RZ, RZ, c[0x0][0xe90] ;  /* 0x0003a400ff127624 */ /* 0x000fe200078e00ff */
[C---:B------:R-:W-:Y:S01]  /*01b0*/  IADD3 R16, P1, R15.reuse, c[0x0][0x0], RZ ;  /* 0x000000000f107a10 */ /* 0x040fe20007f3e0ff */
[----:B------:R-:W-:Y:S01]  /*01c0*/  IMAD.X R20, RZ, RZ, R3, P0 ;  /* 0x000000ffff147224 */ /* 0x000fe200000e0603 */
[C---:B------:R-:W-:Y:S01]  /*01d0*/  ISETP.GE.U32.AND P5, PT, R15.reuse, 0x10000, PT ;  /* 0x000100000f00780c */ /* 0x040fe20003fa6070 */
[----:B------:R-:W-:Y:S01]  /*01e0*/  IMAD.MOV.U32 R19, RZ, RZ, c[0x0][0xe94] ;  /* 0x0003a500ff137624 */ /* 0x000fe200078e00ff */
[----:B------:R-:W-:Y:S01]  /*01f0*/  LEA R12, P2, R4, R15, 0x1 ;  /* 0x0000000f040c7211 */ /* 0x000fe200078408ff */
[----:B------:R-:W-:Y:S01]  /*0200*/  IMAD.X R13, RZ, RZ, R20, P1 ;  /* 0x000000ffff0d7224 */ /* 0x000fe200008e0614 */
[----:B------:R-:W-:-:S02]  /*0210*/  ISETP.LT.U32.AND P0, PT, R15, R8, PT ;  /* 0x000000080f00720c */ /* 0x000fc40003f01070 */
[----:B------:R-:W-:Y:S02]  /*0220*/  IADD3 R10, P4, R10, R15, RZ ;  /* 0x0000000f0a0a7210 */ /* 0x000fe40007f9e0ff */
[----:B------:R-:W-:Y:S02]  /*0230*/  ISETP.GE.U32.AND P3, PT, R16, 0x10000, PT ;  /* 0x000100001000780c */ /* 0x000fe40003f66070 */
[----:B------:R-:W-:Y:S01]  /*0240*/  ISETP.GE.U32.AND.EX P5, PT, R20, RZ, PT, P5 ;  /* 0x000000ff1400720c */ /* 0x000fe20003fa6150 */
[--C-:B------:R-:W-:Y:S01]  /*0250*/  IMAD.X R11, RZ, RZ, R20.reuse, P2 ;  /* 0x000000ffff0b7224 */ /* 0x100fe200010e0614 */
[----:B------:R-:W-:Y:S01]  /*0260*/  ISETP.LT.U32.AND P1, PT, R16, R8, PT ;  /* 0x000000081000720c */ /* 0x000fe20003f21070 */
[----:B------:R-:W-:Y:S01]  /*0270*/  IMAD.X R0, RZ, RZ, R20, P4 ;  /* 0x000000ffff007224 */ /* 0x000fe200020e0614 */
[----:B------:R-:W-:Y:S01]  /*0280*/  ISETP.GE.U32.AND.EX P3, PT, R13, RZ, PT, P3 ;  /* 0x000000ff0d00720c */ /* 0x000fe20003f66130 */
[----:B------:R-:W2:Y:S01]  /*0290*/  LDG.E.U8 R18, [R18.64] ;  /* 0x0000000612127981 */ /* 0x000ea2000c1e1100 */
[----:B------:R-:W-:-:S02]  /*02a0*/  ISETP.LT.AND.EX P0, PT, R20, R6, !P5, P0 ;  /* 0x000000061400720c */ /* 0x000fc40006f01300 */
[----:B------:R-:W-:Y:S02]  /*02b0*/  ISETP.GE.U32.AND P5, PT, R12, 0x10000, PT ;  /* 0x000100000c00780c */ /* 0x000fe40003fa6070 */
[----:B------:R-:W-:Y:S02]  /*02c0*/  ISETP.GE.U32.AND P2, PT, R10, 0x10000, PT ;  /* 0x000100000a00780c */ /* 0x000fe40003f46070 */
[----:B------:R-:W-:Y:S02]  /*02d0*/  IADD3 R16, P6, R16, R9, RZ ;  /* 0x0000000910107210 */ /* 0x000fe40007fde0ff */
[C---:B------:R-:W-:Y:S02]  /*02e0*/  ISETP.LT.AND.EX P1, PT, R13.reuse, R6, !P3, P1 ;  /* 0x000000060d00720c */ /* 0x040fe40005f21310 */
[----:B------:R-:W-:Y:S01]  /*02f0*/  ISETP.LT.U32.AND P3, PT, R12, R8, PT ;  /* 0x000000080c00720c */ /* 0x000fe20003f61070 */
[----:B------:R-:W-:Y:S01]  /*0300*/  IMAD.X R17, R13, 0x1, R7, P6 ;  /* 0x000000010d117824 */ /* 0x000fe200030e0607 */
[----:B------:R-:W-:-:S02]  /*0310*/  ISETP.GE.U32.AND.EX P5, PT, R11, RZ, PT, P5 ;  /* 0x000000ff0b00720c */ /* 0x000fc40003fa6150 */
[----:B------:R-:W-:Y:S02]  /*0320*/  ISETP.LT.U32.AND P4, PT, R10, R8, PT ;  /* 0x000000080a00720c */ /* 0x000fe40003f81070 */
[----:B------:R-:W-:Y:S02]  /*0330*/  ISETP.GE.U32.AND.EX P2, PT, R0, RZ, PT, P2 ;  /* 0x000000ff0000720c */ /* 0x000fe40003f46120 */
[-C--:B------:R-:W-:Y:S02]  /*0340*/  IADD3 R14, P6, R15, R9.reuse, RZ ;  /* 0x000000090f0e7210 */ /* 0x080fe40007fde0ff */
[-C--:B------:R-:W-:Y:S02]  /*0350*/  ISETP.LT.AND.EX P3, PT, R11, R6.reuse, !P5, P3 ;  /* 0x000000060b00720c */ /* 0x080fe40006f61330 */
[----:B------:R-:W-:Y:S01]  /*0360*/  IADD3 R12, P5, R12, R9, RZ ;  /* 0x000000090c0c7210 */ /* 0x000fe20007fbe0ff */
[----:B------:R-:W-:Y:S01]  /*0370*/  IMAD.X R15, R20, 0x1, R7, P6 ;  /* 0x00000001140f7824 */ /* 0x000fe200030e0607 */
[----:B------:R-:W-:-:S02]  /*0380*/  ISETP.LT.AND.EX P2, PT, R0, R6, !P2, P4 ;  /* 0x000000060000720c */ /* 0x000fc40005741340 */
[----:B------:R-:W-:Y:S01]  /*0390*/  IADD3 R10, P4, R10, R9, RZ ;  /* 0x000000090a0a7210 */ /* 0x000fe20007f9e0ff */
[----:B------:R-:W-:Y:S01]  /*03a0*/  IMAD.X R13, R11, 0x1, R7, P5 ;  /* 0x000000010b0d7824 */ /* 0x000fe200028e0607 */
[----:B------:R-:W-:Y:S02]  /*03b0*/  PRMT R24, RZ, 0x7610, R24 ;  /* 0x00007610ff187816 */ /* 0x000fe40000000018 */
[----:B------:R-:W-:Y:S01]  /*03c0*/  PRMT R23, RZ, 0x7610, R23 ;  /* 0x00007610ff177816 */ /* 0x000fe20000000017 */
[----:B------:R-:W-:Y:S01]  /*03d0*/  IMAD.X R11, R0, 0x1, R7, P4 ;  /* 0x00000001000b7824 */ /* 0x000fe200020e0607 */
[----:B------:R-:W-:Y:S02]  /*03e0*/  PRMT R20, RZ, 0x7610, R20 ;  /* 0x00007610ff147816 */ /* 0x000fe40000000014 */
[----:B------:R-:W-:Y:S01]  /*03f0*/  PRMT R0, RZ, 0x7610, R0 ;  /* 0x00007610ff007816 */ /* 0x000fe20000000000 */
[----:B------:R-:W3:Y:S04]  /*0400*/  @P0 LDG.E.U8 R24, [R14.64] ;  /* 0x000000060e180981 */ /* 0x000ee8000c1e1100 */
[----:B------:R0:W5:Y:S04]  /*0410*/  @P1 LDG.E.U8 R23, [R16.64] ;  /* 0x0000000610171981 */ /* 0x000168000c1e1100 */
[----:B------:R0:W5:Y:S04]  /*0420*/  @P3 LDG.E.U8 R20, [R12.64] ;  /* 0x000000060c143981 */ /* 0x000168000c1e1100 */
[----:B------:R0:W5:Y:S01]  /*0430*/  @P2 LDG.E.U8 R0, [R10.64] ;  /* 0x000000060a002981 */ /* 0x000162000c1e1100 */
[----:B------:R-:W-:-:S06]  /*0440*/  UPRMT UR4, UR5, 0x9910, URZ ;  /* 0x0000991005047896 */ /* 0x000fcc000800003f */
[----:B--2---:R-:W-:-:S05]  /*0450*/  IMAD R18, R18, UR4, RZ ;  /* 0x0000000412127c24 */ /* 0x004fca000f8e02ff */
[----:B------:R-:W-:Y:S02]  /*0460*/  LOP3.LUT R22, R18, 0xff, RZ, 0xc0, !PT ;  /* 0x000000ff12167812 */ /* 0x000fe400078ec0ff */
[----:B------:R-:W-:Y:S02]  /*0470*/  MOV R18, 0x4a0 ;  /* 0x000004a000127802 */ /* 0x000fe40000000f00 */
[----:B---3--:R-:W-:Y:S02]  /*0480*/  LOP3.LUT R24, R24, 0xff, RZ, 0xc0, !PT ;  /* 0x000000ff18187812 */ /* 0x008fe400078ec0ff */
[----:B0----5:R-:W-:Y:S05]  /*0490*/  CALL.REL.NOINC `($__internal_9_$__cuda_sm20_div_u16) ;  /* 0x0000049000007944 */ /* 0x021fea0003c00000 */
[----:B------:R-:W-:Y:S01]  /*04a0*/  IMAD.MOV.U32 R21, RZ, RZ, R27 ;  /* 0x000000ffff157224 */ /* 0x000fe200078e001b */
[----:B------:R-:W-:Y:S02]  /*04b0*/  LOP3.LUT R24, R23, 0xff, RZ, 0xc0, !PT ;  /* 0x000000ff17187812 */ /* 0x000fe400078ec0ff */
[----:B------:R-:W-:Y:S02]  /*04c0*/  MOV R18, 0x4e0 ;  /* 0x000004e000127802 */ /* 0x000fe40000000f00 */
[----:B------:R-:W-:Y:S05]  /*04d0*/  CALL.REL.NOINC `($__internal_9_$__cuda_sm20_div_u16) ;  /* 0x0000045000007944 */ /* 0x000fea0003c00000 */
[----:B------:R-:W-:Y:S01]  /*04e0*/  IMAD.MOV.U32 R23, RZ, RZ, R27 ;  /* 0x000000ffff177224 */ /* 0x000fe200078e001b */
[----:B------:R-:W-:Y:S02]  /*04f0*/  LOP3.LUT R24, R20, 0xff, RZ, 0xc0, !PT ;  /* 0x000000ff14187812 */ /* 0x000fe400078ec0ff */
[----:B------:R-:W-:-:S02]  /*0500*/  MOV R18, 0x520 ;  /* 0x0000052000127802 */ /* 0x000fc40000000f00 */
[----:B------:R-:W-:Y:S05]  /*0510*/  CALL.REL.NOINC `($__internal_9_$__cuda_sm20_div_u16) ;  /* 0x0000041000007944 */ /* 0x000fea0003c00000 */
[----:B------:R-:W-:Y:S01]  /*0520*/  IMAD.MOV.U32 R25, RZ, RZ, R27 ;  /* 0x000000ffff197224 */ /* 0x000fe200078e001b */
[----:B------:R-:W-:-:S02]  /*0530*/  LOP3.LUT R24, R0, 0xff, RZ, 0xc0, !PT ;  /* 0x000000ff00187812 */ /* 0x000fc400078ec0ff */
[----:B------:R-:W-:Y:S02]  /*0540*/  MOV R18, 0x560 ;  /* 0x0000056000127802 */ /* 0x000fe40000000f00 */
[----:B------:R-:W-:Y:S05]  /*0550*/  CALL.REL.NOINC `($__internal_9_$__cuda_sm20_div_u16) ;  /* 0x000003d000007944 */ /* 0x000fea0003c00000 */
[----:B------:R-:W-:Y:S01]  /*0560*/  IMAD.MOV.U32 R19, RZ, RZ, c[0x0][0x0] ;  /* 0x00000000ff137624 */ /* 0x000fe200078e00ff */
[----:B------:R0:W-:Y:S03]  /*0570*/  @P0 STG.E.U8 [R14.64], R21 ;  /* 0x000000150e000986 */ /* 0x0001e6000c101106 */
[----:B------:R-:W-:Y:S01]  /*0580*/  IMAD.WIDE.U32 R2, R19, 0x4, R2 ;  /* 0x0000000413027825 */ /* 0x000fe200078e0002 */
[----:B------:R0:W-:Y:S04]  /*0590*/  @P1 STG.E.U8 [R16.64], R23 ;  /* 0x0000001710001986 */ /* 0x0001e8000c101106 */
[----:B------:R0:W-:Y:S01]  /*05a0*/  @P3 STG.E.U8 [R12.64], R25 ;  /* 0x000000190c003986 */ /* 0x0001e2000c101106 */
[----:B------:R-:W-:-:S02]  /*05b0*/  ISETP.GE.U32.AND P0, PT, R2, 0x10000, PT ;  /* 0x000100000200780c */ /* 0x000fc40003f06070 */
[----:B------:R-:W-:Y:S01]  /*05c0*/  ISETP.LT.U32.AND P1, PT, R2, R8, PT ;  /* 0x000000080200720c */ /* 0x000fe20003f21070 */
[----:B------:R0:W-:Y:S01]  /*05d0*/  @P2 STG.E.U8 [R10.64], R27 ;  /* 0x0000001b0a002986 */ /* 0x0001e2000c101106 */
[C---:B------:R-:W-:Y:S02]  /*05e0*/  ISETP.GE.U32.AND.EX P0, PT, R3.reuse, RZ, PT, P0 ;  /* 0x000000ff0300720c */ /* 0x040fe40003f06100 */
[----:B------:R-:W-:-:S13]  /*05f0*/  ISETP.LT.AND.EX P1, PT, R3, R6, PT, P1 ;  /* 0x000000060300720c */ /* 0x000fda0003f21310 */
[----:B0-----:R-:W-:Y:S05]  /*0600*/  @!P0 BRA P1, `(.L_x_313) ;  /* 0xfffffb7000008947 */ /* 0x001fea000083ffff */
[----:B------:R-:W-:Y:S05]  /*0610*/  EXIT ;  /* 0x000000000000794d */ /* 0x000fea0003800000 */
.L_x_312:
[----:B------:R-:W0:Y:S02]  /*0620*/  S2R R0, SR_TID.X ;  /* 0x0000000000007919 */ /* 0x000e240000002100 */
[----:B0-----:R-:W-:-:S05]  /*0630*/  IMAD.WIDE.U32 R2, R0, 0x4, RZ ;  /* 0x0000000400027825 */ /* 0x001fca00078e00ff */
[----:B------:R-:W-:-:S04]  /*0640*/  ISETP.GE.U32.AND P0, PT, R2, R8, PT ;  /* 0x000000080200720c */ /* 0x000fc80003f06070 */
[----:B------:R-:W-:-:S04]  /*0650*/  ISETP.GE.AND.EX P0, PT, R3, R6, PT, P0 ;  /* 0x000000060300720c */ /* 0x000fc80003f06300 */
[----:B------:R-:W-:-:S13]  /*0660*/  ISETP.GT.U32.OR P0, PT, R0, 0x3fff, P0 ;  /* 0x00003fff0000780c */ /* 0x000fda0000704470 */
[----:B------:R-:W-:Y:S05]  /*0670*/  @P0 EXIT ;  /* 0x000000000000094d */ /* 0x000fea0003800000 */
[----:B------:R-:W-:Y:S02]  /*0680*/  IMAD.MOV.U32 R2, RZ, RZ, R0 ;  /* 0x000000ffff027224 */ /* 0x000fe400078e0000 */
[----:B------:R-:W-:Y:S02]  /*0690*/  IMAD.MOV.U32 R0, RZ, RZ, RZ ;  /* 0x000000ffff007224 */ /* 0x000fe400078e00ff */
.L_x_314:
[----:B------:R-:W-:Y:S01]  /*06a0*/  IMAD.MOV.U32 R10, RZ, RZ, c[0x0][0xe90] ;  /* 0x0003a400ff0a7624 */ /* 0x000fe200078e00ff */
[----:B------:R-:W-:Y:S01]  /*06b0*/  LEA R12, P0, R2, R9, 0x2 ;  /* 0x00000009020c7211 */ /* 0x000fe200078010ff */
[----:B------:R-:W-:-:S03]  /*06c0*/  IMAD.MOV.U32 R11, RZ, RZ, c[0x0][0xe94] ;  /* 0x0003a500ff0b7624 */ /* 0x000fc600078e00ff */
[----:B------:R-:W-:Y:S02]  /*06d0*/  LEA.HI.X R13, R2, R7, R0, 0x2, P0 ;  /* 0x00000007020d7211 */ /* 0x000fe400000f1400 */
[----:B------:R-:W2:Y:S04]  /*06e0*/  LDG.E.U8 R10, [R10.64] ;  /* 0x000000060a0a7981 */ /* 0x000ea8000c1e1100 */
[----:B------:R-:W3:Y:S01]  /*06f0*/  LDG.E R24, [R12.64] ;  /* 0x000000060c187981 */ /* 0x000ee2000c1e1900 */
[----:B------:R-:W-:Y:S01]  /*0700*/  UPRMT UR4, UR5, 0x9910, URZ ;  /* 0x0000991005047896 */ /* 0x000fe2000800003f */
[----:B------:R-:W-:-:S05]  /*0710*/  MOV R18, 0x790 ;  /* 0x0000079000127802 */ /* 0x000fca0000000f00 */
[----:B--2---:R-:W-:Y:S01]  /*0720*/  IMAD R22, R10, UR4, RZ ;  /* 0x000000040a167c24 */ /* 0x004fe2000f8e02ff */
[C---:B---3--:R-:W-:Y:S02]  /*0730*/  PRMT R3, R24.reuse, 0x7770, RZ ;  /* 0x0000777018037816 */ /* 0x048fe400000000ff */
[C---:B------:R-:W-:Y:S02]  /*0740*/  PRMT R4, R24.reuse, 0x7771, RZ ;  /* 0x0000777118047816 */ /* 0x040fe400000000ff */
[----:B------:R-:W-:Y:S02]  /*0750*/  PRMT R5, R24, 0x7772, RZ ;  /* 0x0000777218057816 */ /* 0x000fe400000000ff */
[----:B------:R-:W-:Y:S02]  /*0760*/  LOP3.LUT R22, R22, 0xff, RZ, 0xc0, !PT ;  /* 0x000000ff16167812 */ /* 0x000fe400078ec0ff */
[----:B------:R-:W-:Y:S02]  /*0770*/  PRMT R24, R24, 0x7773, RZ ;  /* 0x0000777318187816 */ /* 0x000fe400000000ff */
[----:B------:R-:W-:Y:S05]  /*0780*/  CALL.REL.NOINC `($__internal_9_$__cuda_sm20_div_u16) ;  /* 0x000001a000007944 */ /* 0x000fea0003c00000 */
[----:B------:R-:W-:Y:S01]  /*0790*/  IMAD.MOV.U32 R10, RZ, RZ, R27 ;  /* 0x000000ffff0a7224 */ /* 0x000fe200078e001b */
[----:B------:R-:W-:Y:S01]  /*07a0*/  MOV R18, 0x7d0 ;  /* 0x000007d000127802 */ /* 0x000fe20000000f00 */
[----:B------:R-:W-:-:S02]  /*07b0*/  IMAD.MOV.U32 R24, RZ, RZ, R5 ;  /* 0x000000ffff187224 */ /* 0x000fc400078e0005 */
        /* <DEDUP_REMOVED lines=23> */
        .weak           $__internal_9_$__cuda_sm20_div_u16
        .type           $__internal_9_$__cuda_sm20_div_u16,@function
        .size           $__internal_9_$__cuda_sm20_div_u16,(.L_x_540 - $__internal_9_$__cuda_sm20_div_u16)
$__internal_9_$__cuda_sm20_div_u16:
[----:B------:R-:W0:Y:S01]  /*0930*/  I2F.U16 R26, R22 ;  /* 0x00000016001a7306 */ /* 0x000e220000101000 */
[----:B------:R-:W-:-:S07]  /*0940*/  IMAD.MOV.U32 R19, RZ, RZ, 0x4b800000 ;  /* 0x4b800000ff137424 */ /* 0x000fce00078e00ff */
        /* <DEDUP_REMOVED lines=10> */
[----:B------:R-:W-:Y:S02]  /*09f0*/  FMUL.RZ R28, R24, R19 ;  /* 0x00000013181c7220 */ /* 0x000fe4000040c000 */
[----:B------:R-:W-:-:S04]  /*0a00*/  IMAD.MOV.U32 R19, RZ, RZ, 0x0 ;  /* 0x00000000ff137424 */ /* 0x000fc800078e00ff */
[----:B------:R-:W0:Y:S02]  /*0a10*/  F2I.U32.TRUNC.NTZ R28, R28 ;  /* 0x0000001c001c7305 */ /* 0x000e24000020f000 */
[----:B0-----:R-:W-:Y:S01]  /*0a20*/  LOP3.LUT R27, R28, 0xffff, RZ, 0xc0, !PT ;  /* 0x0000ffff1c1b7812 */ /* 0x001fe200078ec0ff */
[----:B------:R-:W-:Y:S01]  /*0a30*/  @!P4 IMAD.MOV.U32 R27, RZ, RZ, -0x1 ;  /* 0xffffffffff1bc424 */ /* 0x000fe200078e00ff */
[----:B------:R-:W-:Y:S06]  /*0a40*/  RET.REL.NODEC R18 `(_ZN2at6native63_GLOBAL__N__862fb238_30_ForeachBinaryOpScalarTensor_cu_64fe0ca525multi_tensor_apply_kernelINS1_18TensorListMetadataILi1EEENS1_27BinaryOpScalarTensorFunctorIhLi1ELi1ELi0EEEJSt7dividesIhEPhhEEEvT_T0_DpT1_) ;  /* 0xfffff5b012007950 */ /* 0x000fec0003c3ffff */
.L_x_315:
        /* <DEDUP_REMOVED lines=11> */
.L_x_540:


//--------------------- .text._ZN2at6native63_GLOBAL__N__862fb238_30_ForeachBinaryOpScalarTensor_cu_64fe0ca525multi_tensor_apply_kernelINS1_18TensorListMetadataILi2EEENS1_27BinaryOpScalarTensorFunctorIN3c108BFloat16ELi2ELi1ELi1EEEJSt10multipliesIfEPS7_fEEEvT_T0_DpT1_ --------------------------
	.section	.text._ZN2at6native63_GLOBAL__N__862fb238_30_ForeachBinaryOpScalarTensor_cu_64fe0ca525multi_tensor_apply_kernelINS1_18TensorListMetadataILi2EEENS1_27BinaryOpScalarTensorFunctorIN3c108BFloat16ELi2ELi1ELi1EEEJSt10multipliesIfEPS7_fEEEvT_T0_DpT1_,"ax",@progbits
	.sectioninfo	@"SHI_REGISTERS=32"
	.align	128
.text._ZN2at6native63_GLOBAL__N__862fb238_30_ForeachBinaryOpScalarTensor_cu_64fe0ca525multi_tensor_apply_kernelINS1_18TensorListMetadataILi2EEENS1_27BinaryOpScalarTensorFunctorIN3c108BFloat16ELi2ELi1ELi1EEEJSt10multipliesIfEPS7_fEEEvT_T0_DpT1_:
        .type           _ZN2at6native63_GLOBAL__N__862fb238_30_ForeachBinaryOpScalarTensor_cu_64fe0ca525multi_tensor_apply_kernelINS1_18TensorListMetadataILi2EEENS1_27BinaryOpScalarTensorFunctorIN3c108BFloat16ELi2ELi1ELi1EEEJSt10multipliesIfEPS7_fEEEvT_T0_DpT1_,@function
        .size           _ZN2at6native63_GLOBAL__N__862fb238_30_ForeachBinaryOpScalarTensor_cu_64fe0ca525multi_tensor_apply_kernelINS1_18TensorListMetadataILi2EEENS1_27BinaryOpScalarTensorFunctorIN3c108BFloat16ELi2ELi1ELi1EEEJSt10multipliesIfEPS7_fEEEvT_T0_DpT1_,(.L_x_542 - _ZN2at6native63_GLOBAL__N__862fb238_30_ForeachBinaryOpScalarTensor_cu_64fe0ca525multi_tensor_apply_kernelINS1_18TensorListMetadataILi2EEENS1_27BinaryOpScalarTensorFunctorIN3c108BFloat16ELi2ELi1ELi1EEEJSt10multipliesIfEPS7_fEEEvT_T0_DpT1_)
        .other          _ZN2at6native63_GLOBAL__N__862fb238_30_ForeachBinaryOpScalarTensor_cu_64fe0ca525multi_tensor_apply_kernelINS1_18TensorListMetadataILi2EEENS1_27BinaryOpScalarTensorFunctorIN3c108BFloat16ELi2ELi1ELi1EEEJSt10multipliesIfEPS7_fEEEvT_T0_DpT1_,@"STO_CUDA_ENTRY STV_DEFAULT"
_ZN2at6native63_GLOBAL__N__862fb238_30_ForeachBinaryOpScalarTensor_cu_64fe0ca525multi_tensor_apply_kernelINS1_18TensorListMetadataILi2EEENS1_27BinaryOpScalarTensorFunctorIN3c108BFloat16ELi2ELi1ELi1EEEJSt10multipliesIfEPS7_fEEEvT_T0_DpT1_:
        /* <DEDUP_REMOVED lines=26> */
.L_x_317:
[----:B0-----:R-:W-:Y:S01]  /*01a0*/  IADD3 R10, P1, R3, R8, RZ ;  /* 0x00000008030a7210 */ /* 0x001fe20007f3e0ff */
[----:B------:R-:W-:Y:S01]  /*01b0*/  IMAD R25, R4, 0x3, RZ ;  /* 0x0000000304197824 */ /* 0x000fe200078e02ff */
[----:B------:R-:W-:Y:S02]  /*01c0*/  PRMT R6, RZ, 0x7610, R6 ;  /* 0x00007610ff067816 */ /* 0x000fe40000000006 */
[C---:B------:R-:W-:Y:S01]  /*01d0*/  ISETP.GE.U32.AND P0, PT, R10.reuse, 0x10000, PT ;  /* 0x000100000a00780c */ /* 0x040fe20003f06070 */
[----:B------:R-:W-:Y:S01]  /*01e0*/  IMAD.X R7, RZ, RZ, R9, P1 ;  /* 0x000000ffff077224 */ /* 0x000fe200008e0609 */
[C---:B------:R-:W-:Y:S02]  /*01f0*/  ISETP.LT.U32.AND P2, PT, R10.reuse, R0, PT ;  /* 0x000000000a00720c */ /* 0x040fe40003f41070 */
[----:B------:R-:W-:-:S02]  /*0200*/  IADD3 R27, P3, R10, c[0x0][0x0], RZ ;  /* 0x000000000a1b7a10 */ /* 0x000fc40007f7e0ff */
[----:B------:R-:W-:Y:S02]  /*0210*/  ISETP.GE.U32.AND.EX P0, PT, R7, RZ, PT, P0 ;  /* 0x000000ff0700720c */ /* 0x000fe40003f06100 */
[----:B------:R-:W-:Y:S01]  /*0220*/  ISETP.GE.U32.AND P1, PT, R27, 0x10000, PT ;  /* 0x000100001b00780c */ /* 0x000fe20003f26070 */
[--C-:B------:R-:W-:Y:S01]  /*0230*/  IMAD.X R19, RZ, RZ, R7.reuse, P3 ;  /* 0x000000ffff137224 */ /* 0x100fe200018e0607 */
[----:B------:R-:W-:Y:S02]  /*0240*/  ISETP.LT.AND.EX P0, PT, R7, R2, !P0, P2 ;  /* 0x000000020700720c */ /* 0x000fe40004701320 */
[-C--:B------:R-:W-:Y:S02]  /*0250*/  LEA R23, P3, R4, R10.reuse, 0x1 ;  /* 0x0000000a04177211 */ /* 0x080fe400078608ff */
[----:B------:R-:W-:Y:S02]  /*0260*/  IADD3 R25, P5, R25, R10, RZ ;  /* 0x0000000a19197210 */ /* 0x000fe40007fbe0ff */
[----:B------:R-:W-:Y:S01]  /*0270*/  ISETP.LT.U32.AND P2, PT, R27, R0, PT ;  /* 0x000000001b00720c */ /* 0x000fe20003f41070 */
[--C-:B------:R-:W-:Y:S01]  /*0280*/  IMAD.X R5, RZ, RZ, R7.reuse, P3 ;  /* 0x000000ffff057224 */ /* 0x100fe200018e0607 */
[----:B------:R-:W-:Y:S01]  /*0290*/  ISETP.GE.U32.AND.EX P1, PT, R19, RZ, PT, P1 ;  /* 0x000000ff1300720c */ /* 0x000fe20003f26110 */
[----:B------:R-:W-:Y:S01]  /*02a0*/  IMAD.X R11, RZ, RZ, R7, P5 ;  /* 0x000000ffff0b7224 */ /* 0x000fe200028e0607 */
[----:B------:R-:W-:-:S02]  /*02b0*/  ISETP.GE.U32.AND P4, PT, R23, 0x10000, PT ;  /* 0x000100001700780c */ /* 0x000fc40003f86070 */
[----:B------:R-:W-:Y:S02]  /*02c0*/  ISETP.LT.AND.EX P1, PT, R19, R2, !P1, P2 ;  /* 0x000000021300720c */ /* 0x000fe40004f21320 */
[----:B------:R-:W-:Y:S02]  /*02d0*/  ISETP.LT.U32.AND P3, PT, R23, R0, PT ;  /* 0x000000001700720c */ /* 0x000fe40003f61070 */
[----:B------:R-:W-:Y:S02]  /*02e0*/  ISETP.GE.U32.AND.EX P4, PT, R5, RZ, PT, P4 ;  /* 0x000000ff0500720c */ /* 0x000fe40003f86140 */
[----:B------:R-:W-:Y:S02]  /*02f0*/  @P0 LEA R20, P5, R10, R12, 0x1 ;  /* 0x0000000c0a140211 */ /* 0x000fe400078a08ff */
[----:B------:R-:W-:Y:S02]  /*0300*/  ISETP.GE.U32.AND P2, PT, R25, 0x10000, PT ;  /* 0x000100001900780c */ /* 0x000fe40003f46070 */
[----:B------:R-:W-:-:S02]  /*0310*/  ISETP.LT.AND.EX P3, PT, R5, R2, !P4, P3 ;  /* 0x000000020500720c */ /* 0x000fc40006761330 */
[----:B------:R-:W-:Y:S02]  /*0320*/  @P0 LEA.HI.X R21, R10, R13, R7, 0x1, P5 ;  /* 0x0000000d0a150211 */ /* 0x000fe400028f0c07 */
[----:B------:R-:W-:Y:S02]  /*0330*/  ISETP.LT.U32.AND P4, PT, R25, R0, PT ;  /* 0x000000001900720c */ /* 0x000fe40003f81070 */
[C---:B------:R-:W-:Y:S01]  /*0340*/  ISETP.GE.U32.AND.EX P2, PT, R11.reuse, RZ, PT, P2 ;  /* 0x000000ff0b00720c */ /* 0x040fe20003f46120 */
[----:B------:R0:W2:Y:S03]  /*0350*/  @P0 LDG.E.U16 R6, [R20.64] ;  /* 0x0000000414060981 */ /* 0x0000a6000c1e1500 */
[----:B------:R-:W-:Y:S02]  /*0360*/  ISETP.LT.AND.EX P4, PT, R11, R2, !P2, P4 ;  /* 0x000000020b00720c */ /* 0x000fe40005781340 */
[----:B------:R-:W-:Y:S01]  /*0370*/  @P1 LEA R16, P2, R27, R12, 0x1 ;  /* 0x0000000c1b101211 */ /* 0x000fe200078408ff */
[----:B0-----:R-:W-:-:S02]  /*0380*/  IMAD.MOV.U32 R20, RZ, RZ, c[0x0][0xdb0] ;  /* 0x00036c00ff147624 */ /* 0x001fc400078e00ff */
[----:B------:R-:W-:Y:S01]  /*0390*/  IMAD.MOV.U32 R21, RZ, RZ, c[0x0][0xdb4] ;  /* 0x00036d00ff157624 */ /* 0x000fe200078e00ff */
[-C--:B------:R-:W-:Y:S02]  /*03a0*/  @P1 LEA.HI.X R17, R27, R13.reuse, R19, 0x1, P2 ;  /* 0x0000000d1b111211 */ /* 0x080fe400010f0c13 */
[----:B------:R-:W-:Y:S02]  /*03b0*/  PRMT R22, RZ, 0x7610, R22 ;  /* 0x00007610ff167816 */ /* 0x000fe40000000016 */
[----:B------:R0:W3:Y:S01]  /*03c0*/  LDG.E.U16 R24, [R20.64] ;  /* 0x0000000414187981 */ /* 0x0000e2000c1e1500 */
[C---:B------:R-:W-:Y:S02]  /*03d0*/  @P3 LEA R28, P2, R23.reuse, R12, 0x1 ;  /* 0x0000000c171c3211 */ /* 0x040fe400078408ff */
[----:B------:R-:W-:Y:S01]  /*03e0*/  PRMT R26, RZ, 0x7610, R26 ;  /* 0x00007610ff1a7816 */ /* 0x000fe2000000001a */
[----:B------:R1:W4:Y:S01]  /*03f0*/  @P1 LDG.E.U16 R22, [R16.64] ;  /* 0x0000000410161981 */ /* 0x000322000c1e1500 */
[----:B------:R-:W-:-:S02]  /*0400*/  @P3 LEA.HI.X R29, R23, R13, R5, 0x1, P2 ;  /* 0x0000000d171d3211 */ /* 0x000fc400010f0c05 */
[----:B0-----:R-:W-:-:S03]  /*0410*/  @P4 LEA R20, P2, R25, R12, 0x1 ;  /* 0x0000000c19144211 */ /* 0x001fc600078408ff */
[----:B------:R0:W5:Y:S01]  /*0420*/  @P3 LDG.E.U16 R26, [R28.64] ;  /* 0x000000041c1a3981 */ /* 0x000162000c1e1500 */
[----:B------:R-:W-:Y:S02]  /*0430*/  @P4 LEA.HI.X R21, R25, R13, R11, 0x1, P2 ;  /* 0x0000000d19154211 */ /* 0x000fe400010f0c0b */
[----:B0-----:R-:W-:-:S06]  /*0440*/  PRMT R28, RZ, 0x7610, R28 ;  /* 0x00007610ff1c7816 */ /* 0x001fcc000000001c */
[----:B------:R0:W5:Y:S01]  /*0450*/  @P4 LDG.E.U16 R28, [R20.64] ;  /* 0x00000004141c4981 */ /* 0x000162000c1e1500 */
[CC--:B-1----:R-:W-:Y:S02]  /*0460*/  @P0 LEA R16, P2, R10.reuse, R14.reuse, 0x1 ;  /* 0x0000000e0a100211 */ /* 0x0c2fe400078408ff */
[CC--:B------:R-:W-:Y:S02]  /*0470*/  @P1 LEA R18, P5, R27.reuse, R14.reuse, 0x1 ;  /* 0x0000000e1b121211 */ /* 0x0c0fe400078a08ff */
[-C--:B------:R-:W-:Y:S02]  /*0480*/  @P0 LEA.HI.X R17, R10, R15.reuse, R7, 0x1, P2 ;  /* 0x0000000f0a110211 */ /* 0x080fe400010f0c07 */
[----:B------:R-:W-:Y:S02]  /*0490*/  @P1 LEA.HI.X R19, R27, R15, R19, 0x1, P5 ;  /* 0x0000000f1b131211 */ /* 0x000fe400028f0c13 */
[----:B0-----:R-:W-:-:S04]  /*04a0*/  @P3 LEA R20, P2, R23, R14, 0x1 ;  /* 0x0000000e17143211 */ /* 0x001fc800078408ff */
[----:B------:R-:W-:Y:S02]  /*04b0*/  @P3 LEA.HI.X R21, R23, R15, R5, 0x1, P2 ;  /* 0x0000000f17153211 */ /* 0x000fe400010f0c05 */
[----:B--2---:R-:W-:Y:S02]  /*04c0*/  PRMT R7, RZ, 0x5410, R6 ;  /* 0x00005410ff077816 */ /* 0x004fe40000000006 */
[----:B------:R-:W-:Y:S02]  /*04d0*/  @P4 LEA R6, P5, R25, R14, 0x1 ;  /* 0x0000000e19064211 */ /* 0x000fe400078a08ff */
[----:B---3--:R-:W-:-:S05]  /*04e0*/  PRMT R10, RZ, 0x5410, R24 ;  /* 0x00005410ff0a7816 */ /* 0x008fca0000000018 */
[----:B------:R-:W-:Y:S01]  /*04f0*/  FMUL.FTZ R10, R10, c[0x0][0xdb8] ;  /* 0x00036e000a0a7a20 */ /* 0x000fe20000410000 */
[----:B----4-:R-:W-:-:S03]  /*0500*/  PRMT R5, RZ, 0x5410, R22 ;  /* 0x00005410ff057816 */ /* 0x010fc60000000016 */
[----:B------:R-:W-:Y:S01]  /*0510*/  FMUL.FTZ R24, R7, R10 ;  /* 0x0000000a07187220 */ /* 0x000fe20000410000 */
[----:B------:R-:W-:Y:S02]  /*0520*/  @P4 LEA.HI.X R7, R25, R15, R11, 0x1, P5 ;  /* 0x0000000f19074211 */ /* 0x000fe400028f0c0b */
[----:B-----5:R-:W-:Y:S01]  /*0530*/  PRMT R11, RZ, 0x5410, R26 ;  /* 0x00005410ff0b7816 */ /* 0x020fe2000000001a */
[----:B------:R-:W-:-:S04]  /*0540*/  FMUL.FTZ R5, R10, R5 ;  /* 0x000000050a057220 */ /* 0x000fc80000410000 */
[----:B------:R-:W-:Y:S01]  /*0550*/  FMUL.FTZ R11, R10, R11 ;  /* 0x0000000b0a0b7220 */ /* 0x000fe20000410000 */
[----:B------:R-:W-:-:S04]  /*0560*/  F2FP.BF16.PACK_AB R22, RZ, R5 ;  /* 0x00000005ff16723e */ /* 0x000fc800000010ff */
[----:B------:R-:W-:Y:S02]  /*0570*/  F2FP.BF16.PACK_AB R11, RZ, R11 ;  /* 0x0000000bff0b723e */ /* 0x000fe400000010ff */
[----:B------:R-:W-:Y:S02]  /*0580*/  PRMT R5, RZ, 0x5410, R28 ;  /* 0x00005410ff057816 */ /* 0x000fe4000000001c */
[----:B------:R-:W-:-:S03]  /*0590*/  F2FP.BF16.PACK_AB R24, RZ, R24 ;  /* 0x00000018ff18723e */ /* 0x000fc600000010ff */
[----:B------:R-:W-:Y:S01]  /*05a0*/  FMUL.FTZ R5, R10, R5 ;  /* 0x000000050a057220 */ /* 0x000fe20000410000 */
[----:B------:R-:W-:Y:S01]  /*05b0*/  PRMT R10, R11, 0x7610, R10 ;  /* 0x000076100b0a7816 */ /* 0x000fe2000000000a */
[----:B------:R-:W-:Y:S01]  /*05c0*/  IMAD.MOV.U32 R11, RZ, RZ, c[0x0][0x0] ;  /* 0x00000000ff0b7624 */ /* 0x000fe200078e00ff */
[----:B------:R0:W-:Y:S02]  /*05d0*/  @P0 STG.E.U16 [R16.64], R24 ;  /* 0x0000001810000986 */ /* 0x0001e4000c101504 */
[----:B------:R-:W-:Y:S01]  /*05e0*/  F2FP.BF16.PACK_AB R5, RZ, R5 ;  /* 0x00000005ff05723e */ /* 0x000fe200000010ff */
[----:B------:R-:W-:Y:S01]  /*05f0*/  IMAD.WIDE.U32 R8, R11, 0x4, R8 ;  /* 0x000000040b087825 */ /* 0x000fe200078e0008 */
[----:B------:R0:W-:Y:S04]  /*0600*/  @P1 STG.E.U16 [R18.64], R22 ;  /* 0x0000001612001986 */ /* 0x0001e8000c101504 */
[----:B------:R0:W-:Y:S01]  /*0610*/  @P3 STG.E.U16 [R20.64], R10 ;  /* 0x0000000a14003986 */ /* 0x0001e2000c101504 */
[----:B------:R-:W-:-:S02]  /*0620*/  ISETP.GE.U32.AND P0, PT, R8, 0x10000, PT ;  /* 0x000100000800780c */ /* 0x000fc40003f06070 */
[----:B------:R-:W-:Y:S01]  /*0630*/  ISETP.LT.U32.AND P1, PT, R8, R0, PT ;  /* 0x000000000800720c */ /* 0x000fe20003f21070 */
[----:B------:R0:W-:Y:S01]  /*0640*/  @P4 STG.E.U16 [R6.64], R5 ;  /* 0x0000000506004986 */ /* 0x0001e2000c101504 */
[C---:B------:R-:W-:Y:S02]  /*0650*/  ISETP.GE.U32.AND.EX P0, PT, R9.reuse, RZ, PT, P0 ;  /* 0x000000ff0900720c */ /* 0x040fe40003f06100 */
[----:B------:R-:W-:-:S13]  /*0660*/  ISETP.LT.AND.EX P1, PT, R9, R2, PT, P1 ;  /* 0x000000020900720c */ /* 0x000fda0003f21310 */
[----:B0-----:R-:W-:Y:S05]  /*0670*/  @!P0 BRA P1, `(.L_x_317) ;  /* 0xfffffb2000008947 */ /* 0x001fea000083ffff */
[----:B------:R-:W-:Y:S05]  /*0680*/  EXIT ;  /* 0x000000000000794d */ /* 0x000fea0003800000 */
.L_x_316:
        /* <DEDUP_REMOVED lines=8> */
[----:B------:R-:W-:-:S03]  /*0710*/  IMAD.MOV.U32 R5, RZ, RZ, c[0x0][0xdb4] ;  /* 0x00036d00ff057624 */ /* 0x000fc600078e00ff */
.L_x_318:
[C---:B------:R-:W-:Y:S01]  /*0720*/  IMAD.SHL.U32 R19, R3.reuse, 0x8, RZ ;  /* 0x0000000803137824 */ /* 0x040fe200078e00ff */
[----:B------:R-:W-:Y:S01]  /*0730*/  SHF.L.U64.HI R9, R3, 0x3, R8 ;  /* 0x0000000303097819 */ /* 0x000fe20000010208 */
[----:B------:R-:W2:Y:S03]  /*0740*/  LDG.E.U16 R10, [R4.64] ;  /* 0x00000004040a7981 */ /* 0x000ea6000c1e1500 */
[----:B------:R-:W-:-:S05]  /*0750*/  IADD3 R6, P0, R12, R19, RZ ;  /* 0x000000130c067210 */ /* 0x000fca0007f1e0ff */
[----:B------:R-:W-:-:S06]  /*0760*/  IMAD.X R7, R13, 0x1, R9, P0 ;  /* 0x000000010d077824 */ /* 0x000fcc00000e0609 */
[----:B------:R-:W3:Y:S01]  /*0770*/  LDG.E.64 R6, [R6.64] ;  /* 0x0000000406067981 */ /* 0x000ee2000c1e1b00 */
[----:B--2---:R-:W-:-:S05]  /*0780*/  PRMT R10, RZ, 0x5410, R10 ;  /* 0x00005410ff0a7816 */ /* 0x004fca000000000a */
[----:B------:R-:W-:Y:S01]  /*0790*/  FMUL.FTZ R11, R10, c[0x0][0xdb8] ;  /* 0x00036e000a0b7a20 */ /* 0x000fe20000410000 */
[--C-:B---3--:R-:W-:Y:S02]  /*07a0*/  PRMT R10, RZ, 0x5410, R6.reuse ;  /* 0x00005410ff0a7816 */ /* 0x108fe40000000006 */
[----:B------:R-:W-:Y:S02]  /*07b0*/  PRMT R6, RZ, 0x7610, R6 ;  /* 0x00007610ff067816 */ /* 0x000fe40000000006 */
[----:B------:R-:W-:-:S03]  /*07c0*/  PRMT R16, RZ, 0x5410, R7 ;  /* 0x00005410ff107816 */ /* 0x000fc60000000007 */
[C---:B------:R-:W-:Y:S01]  /*07d0*/  FMUL.FTZ R17, R11.reuse, R6 ;  /* 0x000000060b117220 */ /* 0x040fe20000410000 */
[----:B------:R-:W-:Y:S02]  /*07e0*/  IADD3 R6, P0, R14, R19, RZ ;  /* 0x000000130e067210 */ /* 0x000fe40007f1e0ff */
[----:B------:R-:W-:Y:S01]  /*07f0*/  PRMT R18, RZ, 0x7610, R7 ;  /* 0x00007610ff127816 */ /* 0x000fe20000000007 */
[----:B------:R-:W-:Y:S02]  /*0800*/  FMUL.FTZ R10, R10, R11 ;  /* 0x0000000b0a0a7220 */ /* 0x000fe40000410000 */
[----:B------:R-:W-:Y:S02]  /*0810*/  FMUL.FTZ R16, R11, R16 ;  /* 0x000000100b107220 */ /* 0x000fe40000410000 */
[----:B------:R-:W-:Y:S01]  /*0820*/  IMAD.X R7, R15, 0x1, R9, P0 ;  /* 0x000000010f077824 */ /* 0x000fe200000e0609 */
[----:B------:R-:W-:Y:S01]  /*0830*/  IADD3 R3, P0, R3, c[0x0][0x0], RZ ;  /* 0x0000000003037a10 */ /* 0x000fe20007f1e0ff */
[----:B------:R-:W-:Y:S01]  /*0840*/  FMUL.FTZ R11, R11, R18 ;  /* 0x000000120b0b7220 */ /* 0x000fe20000410000 */
[----:B------:R-:W-:-:S03]  /*0850*/  F2FP.BF16.PACK_AB R10, R17, R10 ;  /* 0x0000000a110a723e */ /* 0x000fc600000010ff */
[----:B------:R-:W-:Y:S01]  /*0860*/  IMAD.SHL.U32 R9, R3, 0x4, RZ ;  /* 0x0000000403097824 */ /* 0x000fe200078e00ff */
[----:B------:R-:W-:Y:S01]  /*0870*/  F2FP.BF16.PACK_AB R11, R11, R16 ;  /* 0x000000100b0b723e */ /* 0x000fe200000010ff */
[----:B------:R-:W-:Y:S01]  /*0880*/  IMAD.X R8, RZ, RZ, R8, P0 ;  /* 0x000000ffff087224 */ /* 0x000fe200000e0608 */
[----:B------:R-:W-:Y:S02]  /*0890*/  ISETP.LT.U32.AND P1, PT, R3, 0x4000, PT ;  /* 0x000040000300780c */ /* 0x000fe40003f21070 */
[----:B------:R-:W-:Y:S01]  /*08a0*/  ISETP.GE.U32.AND P0, PT, R9, R0, PT ;  /* 0x000000000900720c */ /* 0x000fe20003f06070 */
[----:B------:R0:W-:Y:S01]  /*08b0*/  STG.E.64 [R6.64], R10 ;  /* 0x0000000a06007986 */ /* 0x0001e2000c101b04 */
[----:B------:R-:W-:Y:S02]  /*08c0*/  SHF.L.U64.HI R9, R3, 0x2, R8 ;  /* 0x0000000203097819 */ /* 0x000fe40000010208 */
[----:B------:R-:W-:Y:S02]  /*08d0*/  ISETP.LT.U32.AND.EX P1, PT, R8, RZ, PT, P1 ;  /* 0x000000ff0800720c */ /* 0x000fe40003f21110 */
[----:B------:R-:W-:-:S13]  /*08e0*/  ISETP.GE.AND.EX P0, PT, R9, R2, PT, P0 ;  /* 0x000000020900720c */ /* 0x000fda0003f06300 */
[----:B0-----:R-:W-:Y:S05]  /*08f0*/  @!P0 BRA P1, `(.L_x_318) ;  /* 0xfffffe2000008947 */ /* 0x001fea000083ffff */
[----:B------:R-:W-:Y:S05]  /*0900*/  EXIT ;  /* 0x000000000000794d */ /* 0x000fea0003800000 */
.L_x_319:
        /* <DEDUP_REMOVED lines=15> */
.L_x_542:


//--------------------- .text._ZN2at6native63_GLOBAL__N__862fb238_30_ForeachBinaryOpScalarTensor_cu_64fe0ca525multi_tensor_apply_kernelINS1_18TensorListMetadataILi2EEENS1_27BinaryOpScalarTensorFunctorIN3c104HalfELi2ELi1ELi1EEEJSt10multipliesIfEPS7_fEEEvT_T0_DpT1_ --------------------------
	.section	.text._ZN2at6native63_GLOBAL__N__862fb238_30_ForeachBinaryOpScalarTensor_cu_64fe0ca525multi_tensor_apply_kernelINS1_18TensorListMetadataILi2EEENS1_27BinaryOpScalarTensorFunctorIN3c104HalfELi2ELi1ELi1EEEJSt10multipliesIfEPS7_fEEEvT_T0_DpT1_,"ax",@progbits
	.sectioninfo	@"SHI_REGISTERS=32"
	.align	128
.text._ZN2at6native63_GLOBAL__N__862fb238_30_ForeachBinaryOpScalarTensor_cu_64fe0ca525multi_tensor_apply_kernelINS1_18TensorListMetadataILi2EEENS1_27BinaryOpScalarTensorFunctorIN3c104HalfELi2ELi1ELi1EEEJSt10multipliesIfEPS7_fEEEvT_T0_DpT1_:
        .type           _ZN2at6native63_GLOBAL__N__862fb238_30_ForeachBinaryOpScalarTensor_cu_64fe0ca525multi_tensor_apply_kernelINS1_18TensorListMetadataILi2EEENS1_27BinaryOpScalarTensorFunctorIN3c104HalfELi2ELi1ELi1EEEJSt10multipliesIfEPS7_fEEEvT_T0_DpT1_,@function
        .size           _ZN2at6native63_GLOBAL__N__862fb238_30_ForeachBinaryOpScalarTensor_cu_64fe0ca525multi_tensor_apply_kernelINS1_18TensorListMetadataILi2EEENS1_27BinaryOpScalarTensorFunctorIN3c104HalfELi2ELi1ELi1EEEJSt10multipliesIfEPS7_fEEEvT_T0_DpT1_,(.L_x_543 - _ZN2at6native63_GLOBAL__N__862fb238_30_ForeachBinaryOpScalarTensor_cu_64fe0ca525multi_tensor_apply_kernelINS1_18TensorListMetadataILi2EEENS1_27BinaryOpScalarTensorFunctorIN3c104HalfELi2ELi1ELi1EEEJSt10multipliesIfEPS7_fEEEvT_T0_DpT1_)
        .other          _ZN2at6native63_GLOBAL__N__862fb238_30_ForeachBinaryOpScalarTensor_cu_64fe0ca525multi_tensor_apply_kernelINS1_18TensorListMetadataILi2EEENS1_27BinaryOpScalarTensorFunctorIN3c104HalfELi2ELi1ELi1EEEJSt10multipliesIfEPS7_fEEEvT_T0_DpT1_,@"STO_CUDA_ENTRY STV_DEFAULT"
_ZN2at6native63_GLOBAL__N__862fb238_30_ForeachBinaryOpScalarTensor_cu_64fe0ca525multi_tensor_apply_kernelINS1_18TensorListMetadataILi2EEENS1_27BinaryOpScalarTensorFunctorIN3c104HalfELi2ELi1ELi1EEEJSt10multipliesIfEPS7_fEEEvT_T0_DpT1_:
        /* <DEDUP_REMOVED lines=26> */
.L_x_321:
[----:B0-----:R-:W-:Y:S01]  /*01a0*/  IADD3 R26, P1, R3, R6, RZ ;  /* 0x00000006031a7210 */ /* 0x001fe20007f3e0ff */
[----:B------:R-:W-:Y:S01]  /*01b0*/  IMAD R21, R4, 0x3, RZ ;  /* 0x0000000304157824 */ /* 0x000fe200078e02ff */
[----:B------:R-:W-:Y:S02]  /*01c0*/  PRMT R8, RZ, 0x7610, R8 ;  /* 0x00007610ff087816 */ /* 0x000fe40000000008 */
[C---:B------:R-:W-:Y:S01]  /*01d0*/  IADD3 R25, P3, R26.reuse, c[0x0][0x0], RZ ;  /* 0x000000001a197a10 */ /* 0x040fe20007f7e0ff */
[----:B------:R-:W-:Y:S01]  /*01e0*/  IMAD.X R24, RZ, RZ, R7, P1 ;  /* 0x000000ffff187224 */ /* 0x000fe200008e0607 */
[C---:B------:R-:W-:Y:S02]  /*01f0*/  ISETP.GE.U32.AND P0, PT, R26.reuse, 0x10000, PT ;  /* 0x000100001a00780c */ /* 0x040fe40003f06070 */
[----:B------:R-:W-:Y:S01]  /*0200*/  ISETP.LT.U32.AND P2, PT, R26, R0, PT ;  /* 0x000000001a00720c */ /* 0x000fe20003f41070 */
[----:B------:R-:W-:Y:S01]  /*0210*/  IMAD.X R5, RZ, RZ, R24, P3 ;  /* 0x000000ffff057224 */ /* 0x000fe200018e0618 */
[----:B------:R-:W-:-:S02]  /*0220*/  ISETP.GE.U32.AND.EX P0, PT, R24, RZ, PT, P0 ;  /* 0x000000ff1800720c */ /* 0x000fc40003f06100 */
[----:B------:R-:W-:Y:S02]  /*0230*/  LEA R29, P3, R4, R26, 0x1 ;  /* 0x0000001a041d7211 */ /* 0x000fe400078608ff */
[C---:B------:R-:W-:Y:S02]  /*0240*/  ISETP.GE.U32.AND P1, PT, R25.reuse, 0x10000, PT ;  /* 0x000100001900780c */ /* 0x040fe40003f26070 */
[----:B------:R-:W-:Y:S01]  /*0250*/  ISETP.LT.AND.EX P0, PT, R24, R2, !P0, P2 ;  /* 0x000000021800720c */ /* 0x000fe20004701320 */
[----:B------:R-:W-:Y:S01]  /*0260*/  IMAD.X R27, RZ, RZ, R24, P3 ;  /* 0x000000ffff1b7224 */ /* 0x000fe200018e0618 */
[----:B------:R-:W-:Y:S02]  /*0270*/  ISETP.LT.U32.AND P2, PT, R25, R0, PT ;  /* 0x000000001900720c */ /* 0x000fe40003f41070 */
[----:B------:R-:W-:Y:S02]  /*0280*/  ISETP.GE.U32.AND.EX P1, PT, R5, RZ, PT, P1 ;  /* 0x000000ff0500720c */ /* 0x000fe40003f26110 */
[----:B------:R-:W-:-:S02]  /*0290*/  ISETP.GE.U32.AND P4, PT, R29, 0x10000, PT ;  /* 0x000100001d00780c */ /* 0x000fc40003f86070 */
[----:B------:R-:W-:Y:S02]  /*02a0*/  IADD3 R21, P5, R21, R26, RZ ;  /* 0x0000001a15157210 */ /* 0x000fe40007fbe0ff */
[----:B------:R-:W-:Y:S02]  /*02b0*/  ISETP.LT.AND.EX P1, PT, R5, R2, !P1, P2 ;  /* 0x000000020500720c */ /* 0x000fe40004f21320 */
[----:B------:R-:W-:Y:S01]  /*02c0*/  ISETP.LT.U32.AND P3, PT, R29, R0, PT ;  /* 0x000000001d00720c */ /* 0x000fe20003f61070 */
[----:B------:R-:W-:Y:S01]  /*02d0*/  IMAD.X R9, RZ, RZ, R24, P5 ;  /* 0x000000ffff097224 */ /* 0x000fe200028e0618 */
[----:B------:R-:W-:Y:S02]  /*02e0*/  ISETP.GE.U32.AND.EX P4, PT, R27, RZ, PT, P4 ;  /* 0x000000ff1b00720c */ /* 0x000fe40003f86140 */
[----:B------:R-:W-:Y:S02]  /*02f0*/  ISETP.GE.U32.AND P2, PT, R21, 0x10000, PT ;  /* 0x000100001500780c */ /* 0x000fe40003f46070 */
[----:B------:R-:W-:-:S02]  /*0300*/  ISETP.LT.AND.EX P3, PT, R27, R2, !P4, P3 ;  /* 0x000000021b00720c */ /* 0x000fc40006761330 */
[----:B------:R-:W-:Y:S02]  /*0310*/  ISETP.LT.U32.AND P4, PT, R21, R0, PT ;  /* 0x000000001500720c */ /* 0x000fe40003f81070 */
[C---:B------:R-:W-:Y:S01]  /*0320*/  ISETP.GE.U32.AND.EX P2, PT, R9.reuse, RZ, PT, P2 ;  /* 0x000000ff0900720c */ /* 0x040fe20003f46120 */
[----:B------:R-:W-:Y:S01]  /*0330*/  IMAD.MOV.U32 R17, RZ, RZ, c[0x0][0xdb4] ;  /* 0x00036d00ff117624 */ /* 0x000fe200078e00ff */
[C---:B------:R-:W-:Y:S02]  /*0340*/  @P0 LEA R22, P5, R26.reuse, R10, 0x1 ;  /* 0x0000000a1a160211 */ /* 0x040fe400078a08ff */
[----:B------:R-:W-:Y:S01]  /*0350*/  ISETP.LT.AND.EX P4, PT, R9, R2, !P2, P4 ;  /* 0x000000020900720c */ /* 0x000fe20005781340 */
[----:B------:R-:W-:Y:S01]  /*0360*/  IMAD.MOV.U32 R16, RZ, RZ, c[0x0][0xdb0] ;  /* 0x00036c00ff107624 */ /* 0x000fe200078e00ff */
[----:B------:R-:W-:Y:S02]  /*0370*/  @P1 LEA R14, P2, R25, R10, 0x1 ;  /* 0x0000000a190e1211 */ /* 0x000fe400078408ff */
[----:B------:R-:W-:-:S02]  /*0380*/  @P0 LEA.HI.X R23, R26, R11, R24, 0x1, P5 ;  /* 0x0000000b1a170211 */ /* 0x000fc400028f0c18 */
[-C--:B------:R-:W-:Y:S01]  /*0390*/  @P1 LEA.HI.X R15, R25, R11.reuse, R5, 0x1, P2 ;  /* 0x0000000b190f1211 */ /* 0x080fe200010f0c05 */
[----:B------:R0:W2:Y:S01]  /*03a0*/  LDG.E.U16 R17, [R16.64] ;  /* 0x0000000410117981 */ /* 0x0000a2000c1e1500 */
[CC--:B------:R-:W-:Y:S02]  /*03b0*/  @P3 LEA R18, P2, R29.reuse, R10.reuse, 0x1 ;  /* 0x0000000a1d123211 */ /* 0x0c0fe400078408ff */
[----:B------:R-:W-:Y:S01]  /*03c0*/  PRMT R20, RZ, 0x7610, R20 ;  /* 0x00007610ff147816 */ /* 0x000fe20000000014 */
[----:B------:R1:W3:Y:S01]  /*03d0*/  @P0 LDG.E.U16 R8, [R22.64] ;  /* 0x0000000416080981 */ /* 0x0002e2000c1e1500 */
[----:B------:R-:W-:Y:S02]  /*03e0*/  PRMT R28, RZ, 0x7610, R28 ;  /* 0x00007610ff1c7816 */ /* 0x000fe4000000001c */
[----:B------:R-:W-:Y:S02]  /*03f0*/  @P3 LEA.HI.X R19, R29, R11, R27, 0x1, P2 ;  /* 0x0000000b1d133211 */ /* 0x000fe400010f0c1b */
[----:B------:R2:W4:Y:S04]  /*0400*/  @P1 LDG.E.U16 R20, [R14.64] ;  /* 0x000000040e141981 */ /* 0x000528000c1e1500 */
[----:B------:R5:W4:Y:S01]  /*0410*/  @P3 LDG.E.U16 R28, [R18.64] ;  /* 0x00000004121c3981 */ /* 0x000b22000c1e1500 */
[----:B-1----:R-:W-:-:S04]  /*0420*/  @P4 LEA R22, P2, R21, R10, 0x1 ;  /* 0x0000000a15164211 */ /* 0x002fc800078408ff */
[----:B------:R-:W-:Y:S02]  /*0430*/  @P4 LEA.HI.X R23, R21, R11, R9, 0x1, P2 ;  /* 0x0000000b15174211 */ /* 0x000fe400010f0c09 */
[----:B-----5:R-:W-:-:S06]  /*0440*/  PRMT R18, RZ, 0x7610, R18 ;  /* 0x00007610ff127816 */ /* 0x020fcc0000000012 */
[----:B------:R1:W5:Y:S01]  /*0450*/  @P4 LDG.E.U16 R18, [R22.64] ;  /* 0x0000000416124981 */ /* 0x000362000c1e1500 */
[----:B0-----:R-:W-:Y:S01]  /*0460*/  @P0 LEA R16, P2, R26, R12, 0x1 ;  /* 0x0000000c1a100211 */ /* 0x001fe200078408ff */
[----:B--2---:R-:W-:-:S03]  /*0470*/  HADD2.F32 R15, -RZ, R17.H0_H0 ;  /* 0x20000011ff0f7230 */ /* 0x004fc60000004100 */
[-C--:B------:R-:W-:Y:S02]  /*0480*/  @P0 LEA.HI.X R17, R26, R13.reuse, R24, 0x1, P2 ;  /* 0x0000000d1a110211 */ /* 0x080fe400010f0c18 */
[----:B------:R-:W-:Y:S01]  /*0490*/  @P1 LEA R14, P2, R25, R12, 0x1 ;  /* 0x0000000c190e1211 */ /* 0x000fe200078408ff */
[----:B---3--:R-:W-:Y:S01]  /*04a0*/  HADD2.F32 R8, -RZ, R8.H0_H0 ;  /* 0x20000008ff087230 */ /* 0x008fe20000004100 */
[----:B------:R-:W-:Y:S02]  /*04b0*/  FMUL.FTZ R26, R15, c[0x0][0xdb8] ;  /* 0x00036e000f1a7a20 */ /* 0x000fe40000410000 */
[----:B------:R-:W-:Y:S01]  /*04c0*/  @P1 LEA.HI.X R15, R25, R13, R5, 0x1, P2 ;  /* 0x0000000d190f1211 */ /* 0x000fe200010f0c05 */
[----:B----4-:R-:W-:Y:S01]  /*04d0*/  HADD2.F32 R19, -RZ, R20.H0_H0 ;  /* 0x20000014ff137230 */ /* 0x010fe20000004100 */
[----:B------:R-:W-:-:S04]  /*04e0*/  FMUL.FTZ R5, R8, R26 ;  /* 0x0000001a08057220 */ /* 0x000fc80000410000 */
[----:B------:R-:W-:Y:S01]  /*04f0*/  FMUL.FTZ R19, R26, R19 ;  /* 0x000000131a137220 */ /* 0x000fe20000410000 */
[----:B-1----:R-:W-:Y:S01]  /*0500*/  HADD2.F32 R23, -RZ, R28.H0_H0 ;  /* 0x2000001cff177230 */ /* 0x002fe20000004100 */
[----:B------:R-:W-:-:S03]  /*0510*/  F2FP.PACK_AB R20, RZ, R5 ;  /* 0x00000005ff14723e */ /* 0x000fc600000000ff */
[----:B------:R-:W-:Y:S01]  /*0520*/  F2FP.PACK_AB R19, RZ, R19 ;  /* 0x00000013ff13723e */ /* 0x000fe200000000ff */
[----:B------:R-:W-:Y:S01]  /*0530*/  FMUL.FTZ R23, R26, R23 ;  /* 0x000000171a177220 */ /* 0x000fe20000410000 */
[-C--:B------:R-:W-:Y:S02]  /*0540*/  @P3 LEA R24, P5, R29, R12.reuse, 0x1 ;  /* 0x0000000c1d183211 */ /* 0x080fe400078a08ff */
[----:B------:R-:W-:Y:S01]  /*0550*/  @P4 LEA R8, P2, R21, R12, 0x1 ;  /* 0x0000000c15084211 */ /* 0x000fe200078408ff */
[----:B-----5:R-:W-:Y:S01]  /*0560*/  HADD2.F32 R5, -RZ, R18.H0_H0 ;  /* 0x20000012ff057230 */ /* 0x020fe20000004100 */
[----:B------:R-:W-:Y:S01]  /*0570*/  PRMT R18, R19, 0x7610, R18 ;  /* 0x0000761013127816 */ /* 0x000fe20000000012 */
[----:B------:R-:W-:-:S03]  /*0580*/  IMAD.MOV.U32 R19, RZ, RZ, c[0x0][0x0] ;  /* 0x00000000ff137624 */ /* 0x000fc600078e00ff */
[----:B------:R-:W-:Y:S01]  /*0590*/  FMUL.FTZ R5, R26, R5 ;  /* 0x000000051a057220 */ /* 0x000fe20000410000 */
[----:B------:R-:W-:Y:S02]  /*05a0*/  @P3 LEA.HI.X R25, R29, R13, R27, 0x1, P5 ;  /* 0x0000000d1d193211 */ /* 0x000fe400028f0c1b */
[----:B------:R-:W-:Y:S01]  /*05b0*/  F2FP.PACK_AB R23, RZ, R23 ;  /* 0x00000017ff17723e */ /* 0x000fe200000000ff */
[----:B------:R-:W-:Y:S01]  /*05c0*/  IMAD.WIDE.U32 R6, R19, 0x4, R6 ;  /* 0x0000000413067825 */ /* 0x000fe200078e0006 */
[----:B------:R-:W-:Y:S02]  /*05d0*/  @P4 LEA.HI.X R9, R21, R13, R9, 0x1, P2 ;  /* 0x0000000d15094211 */ /* 0x000fe400010f0c09 */
[----:B------:R-:W-:Y:S01]  /*05e0*/  F2FP.PACK_AB R5, RZ, R5 ;  /* 0x00000005ff05723e */ /* 0x000fe200000000ff */
[----:B------:R0:W-:Y:S01]  /*05f0*/  @P0 STG.E.U16 [R16.64], R20 ;  /* 0x0000001410000986 */ /* 0x0001e2000c101504 */
[----:B------:R-:W-:-:S03]  /*0600*/  ISETP.GE.U32.AND P0, PT, R6, 0x10000, PT ;  /* 0x000100000600780c */ /* 0x000fc60003f06070 */
[----:B------:R0:W-:Y:S01]  /*0610*/  @P1 STG.E.U16 [R14.64], R18 ;  /* 0x000000120e001986 */ /* 0x0001e2000c101504 */
[----:B------:R-:W-:-:S03]  /*0620*/  ISETP.LT.U32.AND P1, PT, R6, R0, PT ;  /* 0x000000000600720c */ /* 0x000fc60003f21070 */
[----:B------:R0:W-:Y:S04]  /*0630*/  @P3 STG.E.U16 [R24.64], R23 ;  /* 0x0000001718003986 */ /* 0x0001e8000c101504 */
[----:B------:R0:W-:Y:S01]  /*0640*/  @P4 STG.E.U16 [R8.64], R5 ;  /* 0x0000000508004986 */ /* 0x0001e2000c101504 */
[C---:B------:R-:W-:Y:S02]  /*0650*/  ISETP.GE.U32.AND.EX P0, PT, R7.reuse, RZ, PT, P0 ;  /* 0x000000ff0700720c */ /* 0x040fe40003f06100 */
[----:B------:R-:W-:-:S13]  /*0660*/  ISETP.LT.AND.EX P1, PT, R7, R2, PT, P1 ;  /* 0x000000020700720c */ /* 0x000fda0003f21310 */
[----:B0-----:R-:W-:Y:S05]  /*0670*/  @!P0 BRA P1, `(.L_x_321) ;  /* 0xfffffb2000008947 */ /* 0x001fea000083ffff */
[----:B------:R-:W-:Y:S05]  /*0680*/  EXIT ;  /* 0x000000000000794d */ /* 0x000fea0003800000 */
.L_x_320:
        /* <DEDUP_REMOVED lines=9> */
.L_x_322:
[C---:B------:R-:W-:Y:S01]  /*0720*/  IMAD.SHL.U32 R19, R3.reuse, 0x8, RZ ;  /* 0x0000000803137824 */ /* 0x040fe200078e00ff */
[----:B------:R-:W-:Y:S01]  /*0730*/  SHF.L.U64.HI R9, R3, 0x3, R8 ;  /* 0x0000000303097819 */ /* 0x000fe20000010208 */
[----:B------:R-:W2:Y:S03]  /*0740*/  LDG.E.U16 R14, [R4.64] ;  /* 0x00000004040e7981 */ /* 0x000ea6000c1e1500 */
[----:B------:R-:W-:-:S05]  /*0750*/  IADD3 R6, P0, R10, R19, RZ ;  /* 0x000000130a067210 */ /* 0x000fca0007f1e0ff */
[----:B------:R-:W-:-:S06]  /*0760*/  IMAD.X R7, R11, 0x1, R9, P0 ;  /* 0x000000010b077824 */ /* 0x000fcc00000e0609 */
[----:B------:R-:W3:Y:S01]  /*0770*/  LDG.E.64 R6, [R6.64] ;  /* 0x0000000406067981 */ /* 0x000ee2000c1e1b00 */
[----:B--2---:R-:W-:-:S05]  /*0780*/  HADD2.F32 R14, -RZ, R14.H0_H0 ;  /* 0x2000000eff0e7230 */ /* 0x004fca0000004100 */
[----:B------:R-:W-:Y:S01]  /*0790*/  FMUL.FTZ R15, R14, c[0x0][0xdb8] ;  /* 0x00036e000e0f7a20 */ /* 0x000fe20000410000 */
[--C-:B---3--:R-:W-:Y:S02]  /*07a0*/  HADD2.F32 R14, -RZ, R6.reuse.H0_H0 ;  /* 0x20000006ff0e7230 */ /* 0x108fe40000004100 */
[----:B------:R-:W-:Y:S01]  /*07b0*/  HADD2.F32 R16, -RZ, R6.H1_H1 ;  /* 0x30000006ff107230 */ /* 0x000fe20000004100 */
[----:B------:R-:W-:Y:S01]  /*07c0*/  IADD3 R6, P0, R12, R19, RZ ;  /* 0x000000130c067210 */ /* 0x000fe20007f1e0ff */
[--C-:B------:R-:W-:Y:S02]  /*07d0*/  HADD2.F32 R18, -RZ, R7.reuse.H0_H0 ;  /* 0x20000007ff127230 */ /* 0x100fe40000004100 */
[----:B------:R-:W-:Y:S01]  /*07e0*/  HADD2.F32 R20, -RZ, R7.H1_H1 ;  /* 0x30000007ff147230 */ /* 0x000fe20000004100 */
[----:B------:R-:W-:Y:S02]  /*07f0*/  FMUL.FTZ R14, R14, R15 ;  /* 0x0000000f0e0e7220 */ /* 0x000fe40000410000 */
[----:B------:R-:W-:-:S02]  /*0800*/  FMUL.FTZ R17, R15, R16 ;  /* 0x000000100f117220 */ /* 0x000fc40000410000 */
[----:B------:R-:W-:Y:S02]  /*0810*/  FMUL.FTZ R18, R15, R18 ;  /* 0x000000120f127220 */ /* 0x000fe40000410000 */
[----:B------:R-:W-:Y:S01]  /*0820*/  IMAD.X R7, R13, 0x1, R9, P0 ;  /* 0x000000010d077824 */ /* 0x000fe200000e0609 */
[----:B------:R-:W-:Y:S01]  /*0830*/  IADD3 R3, P0, R3, c[0x0][0x0], RZ ;  /* 0x0000000003037a10 */ /* 0x000fe20007f1e0ff */
[----:B------:R-:W-:Y:S01]  /*0840*/  FMUL.FTZ R15, R15, R20 ;  /* 0x000000140f0f7220 */ /* 0x000fe20000410000 */
[----:B------:R-:W-:-:S03]  /*0850*/  F2FP.PACK_AB R14, R17, R14 ;  /* 0x0000000e110e723e */ /* 0x000fc600000000ff */
[----:B------:R-:W-:Y:S01]  /*0860*/  IMAD.SHL.U32 R9, R3, 0x4, RZ ;  /* 0x0000000403097824 */ /* 0x000fe200078e00ff */
[----:B------:R-:W-:Y:S01]  /*0870*/  F2FP.PACK_AB R15, R15, R18 ;  /* 0x000000120f0f723e */ /* 0x000fe200000000ff */
        /* <DEDUP_REMOVED lines=9> */
.L_x_323:
        /* <DEDUP_REMOVED lines=15> */
.L_x_543:


//--------------------- .text._ZN2at6native63_GLOBAL__N__862fb238_30_ForeachBinaryOpScalarTensor_cu_64fe0ca525multi_tensor_apply_kernelINS1_18TensorListMetadataILi2EEENS1_27BinaryOpScalarTensorFunctorIbLi2ELi1ELi1EEEJSt10multipliesIbEPbbEEEvT_T0_DpT1_ --------------------------
	.section	.text._ZN2at6native63_GLOBAL__N__862fb238_30_ForeachBinaryOpScalarTensor_cu_64fe0ca525multi_tensor_apply_kernelINS1_18TensorListMetadataILi2EEENS1_27BinaryOpScalarTensorFunctorIbLi2ELi1ELi1EEEJSt10multipliesIbEPbbEEEvT_T0_DpT1_,"ax",@progbits
	.sectioninfo	@"SHI_REGISTERS=32"
	.align	128
.text._ZN2at6native63_GLOBAL__N__862fb238_30_ForeachBinaryOpScalarTensor_cu_64fe0ca525multi_tensor_apply_kernelINS1_18TensorListMetadataILi2EEENS1_27BinaryOpScalarTensorFunctorIbLi2ELi1ELi1EEEJSt10multipliesIbEPbbEEEvT_T0_DpT1_:
        .type           _ZN2at6native63_GLOBAL__N__862fb238_30_ForeachBinaryOpScalarTensor_cu_64fe0ca525multi_tensor_apply_kernelINS1_18TensorListMetadataILi2EEENS1_27BinaryOpScalarTensorFunctorIbLi2ELi1ELi1EEEJSt10multipliesIbEPbbEEEvT_T0_DpT1_,@function
        .size           _ZN2at6native63_GLOBAL__N__862fb238_30_ForeachBinaryOpScalarTensor_cu_64fe0ca525multi_tensor_apply_kernelINS1_18TensorListMetadataILi2EEENS1_27BinaryOpScalarTensorFunctorIbLi2ELi1ELi1EEEJSt10multipliesIbEPbbEEEvT_T0_DpT1_,(.L_x_544 - _ZN2at6native63_GLOBAL__N__862fb238_30_ForeachBinaryOpScalarTensor_cu_64fe0ca525multi_tensor_apply_kernelINS1_18TensorListMetadataILi2EEENS1_27BinaryOpScalarTensorFunctorIbLi2ELi1ELi1EEEJSt10multipliesIbEPbbEEEvT_T0_DpT1_)
        .other          _ZN2at6native63_GLOBAL__N__862fb238_30_ForeachBinaryOpScalarTensor_cu_64fe0ca525multi_tensor_apply_kernelINS1_18TensorListMetadataILi2EEENS1_27BinaryOpScalarTensorFunctorIbLi2ELi1ELi1EEEJSt10multipliesIbEPbbEEEvT_T0_DpT1_,@"STO_CUDA_ENTRY STV_DEFAULT"
_ZN2at6native63_GLOBAL__N__862fb238_30_ForeachBinaryOpScalarTensor_cu_64fe0ca525multi_tensor_apply_kernelINS1_18TensorListMetadataILi2EEENS1_27BinaryOpScalarTensorFunctorIbLi2ELi1ELi1EEEJSt10multipliesIbEPbbEEEvT_T0_DpT1_:
        /* <DEDUP_REMOVED lines=28> */
.L_x_325:
[----:B0-----:R-:W-:Y:S01]  /*01c0*/  IADD3 R9, P1, R7, R10, RZ ;  /* 0x0000000a07097210 */ /* 0x001fe20007f3e0ff */
[----:B------:R-:W-:Y:S01]  /*01d0*/  IMAD R12, R8, 0x3, RZ ;  /* 0x00000003080c7824 */ /* 0x000fe200078e02ff */
[----:B------:R-:W-:Y:S01]  /*01e0*/  PRMT R28, RZ, 0x7610, R28 ;  /* 0x00007610ff1c7816 */ /* 0x000fe2000000001c */
        /* <DEDUP_REMOVED lines=8> */
[-C--:B------:R-:W-:Y:S01]  /*0270*/  LEA R27, P6, R8, R9.reuse, 0x1 ;  /* 0x00000009081b7211 */ /* 0x080fe200078c08ff */
[----:B------:R0:W2:Y:S01]  /*0280*/  LDG.E.U8 R20, [R20.64] ;  /* 0x0000000614147981 */ /* 0x0000a2000c1e1100 */
[----:B------:R-:W-:Y:S02]  /*0290*/  ISETP.LT.AND.EX P0, PT, R11, R6, !P0, P1 ;  /* 0x000000060b00720c */ /* 0x000fe40004701310 */
[----:B------:R-:W-:Y:S02]  /*02a0*/  ISETP.GE.U32.AND P2, PT, R26, 0x10000, PT ;  /* 0x000100001a00780c */ /* 0x000fe40003f46070 */
[----:B------:R-:W-:Y:S01]  /*02b0*/  IADD3 R29, P4, R12, R9, RZ ;  /* 0x000000090c1d7210 */ /* 0x000fe20007f9e0ff */
[----:B------:R-:W-:Y:S01]  /*02c0*/  IMAD.X R12, RZ, RZ, R11, P6 ;  /* 0x000000ffff0c7224 */ /* 0x000fe200030e060b */
[----:B------:R-:W-:-:S02]  /*02d0*/  ISETP.LT.U32.AND P5, PT, R26, R2, PT ;  /* 0x000000021a00720c */ /* 0x000fc40003fa1070 */
[----:B------:R-:W-:Y:S01]  /*02e0*/  ISETP.GE.U32.AND.EX P1, PT, R25, RZ, PT, P2 ;  /* 0x000000ff1900720c */ /* 0x000fe20003f26120 */
[----:B------:R-:W-:Y:S01]  /*02f0*/  IMAD.X R24, RZ, RZ, R11, P4 ;  /* 0x000000ffff187224 */ /* 0x000fe200020e060b */
[----:B------:R-:W-:Y:S02]  /*0300*/  ISETP.GE.U32.AND P3, PT, R27, 0x10000, PT ;  /* 0x000100001b00780c */ /* 0x000fe40003f66070 */
[----:B------:R-:W-:Y:S02]  /*0310*/  ISETP.LT.AND.EX P1, PT, R25, R6, !P1, P5 ;  /* 0x000000061900720c */ /* 0x000fe40004f21350 */
[----:B------:R-:W-:Y:S02]  /*0320*/  ISETP.LT.U32.AND P2, PT, R27, R2, PT ;  /* 0x000000021b00720c */ /* 0x000fe40003f41070 */
[----:B------:R-:W-:Y:S02]  /*0330*/  ISETP.GE.U32.AND.EX P6, PT, R12, RZ, PT, P3 ;  /* 0x000000ff0c00720c */ /* 0x000fe40003fc6130 */
[----:B------:R-:W-:-:S02]  /*0340*/  ISETP.GE.U32.AND P3, PT, R29, 0x10000, PT ;  /* 0x000100001d00780c */ /* 0x000fc40003f66070 */
[----:B------:R-:W-:Y:S02]  /*0350*/  @P0 IADD3 R16, P5, R9, R0, RZ ;  /* 0x0000000009100210 */ /* 0x000fe40007fbe0ff */
[----:B------:R-:W-:Y:S02]  /*0360*/  ISETP.LT.AND.EX P2, PT, R12, R6, !P6, P2 ;  /* 0x000000060c00720c */ /* 0x000fe40007741320 */
[----:B------:R-:W-:Y:S01]  /*0370*/  ISETP.LT.U32.AND P4, PT, R29, R2, PT ;  /* 0x000000021d00720c */ /* 0x000fe20003f81070 */
[--C-:B------:R-:W-:Y:S01]  /*0380*/  @P0 IMAD.X R17, R11, 0x1, R4.reuse, P5 ;  /* 0x000000010b110824 */ /* 0x100fe200028e0604 */
[----:B------:R-:W-:Y:S02]  /*0390*/  ISETP.GE.U32.AND.EX P3, PT, R24, RZ, PT, P3 ;  /* 0x000000ff1800720c */ /* 0x000fe40003f66130 */
[----:B------:R-:W-:Y:S02]  /*03a0*/  @P1 IADD3 R14, P5, R26, R0, RZ ;  /* 0x000000001a0e1210 */ /* 0x000fe40007fbe0ff */
[----:B------:R-:W-:Y:S01]  /*03b0*/  ISETP.LT.AND.EX P3, PT, R24, R6, !P3, P4 ;  /* 0x000000061800720c */ /* 0x000fe20005f61340 */
[----:B------:R1:W3:Y:S02]  /*03c0*/  @P0 LDG.E.U8 R28, [R16.64] ;  /* 0x00000006101c0981 */ /* 0x0002e4000c1e1100 */
[----:B------:R-:W-:-:S02]  /*03d0*/  @P1 IMAD.X R15, R25, 0x1, R4, P5 ;  /* 0x00000001190f1824 */ /* 0x000fc400028e0604 */
[----:B------:R-:W-:Y:S02]  /*03e0*/  @P2 IADD3 R18, P4, R27, R0, RZ ;  /* 0x000000001b122210 */ /* 0x000fe40007f9e0ff */
[----:B0-----:R-:W-:Y:S02]  /*03f0*/  PRMT R21, RZ, 0x7610, R21 ;  /* 0x00007610ff157816 */ /* 0x001fe40000000015 */
[----:B-1----:R-:W-:Y:S01]  /*0400*/  PRMT R16, RZ, 0x7610, R16 ;  /* 0x00007610ff107816 */ /* 0x002fe20000000010 */
[----:B------:R-:W-:-:S03]  /*0410*/  @P2 IMAD.X R19, R12, 0x1, R4, P4 ;  /* 0x000000010c132824 */ /* 0x000fc600020e0604 */
[----:B------:R-:W-:Y:S02]  /*0420*/  @P3 IADD3 R22, P4, R29, R0, RZ ;  /* 0x000000001d163210 */ /* 0x000fe40007f9e0ff */
[----:B------:R0:W4:Y:S03]  /*0430*/  @P1 LDG.E.U8 R16, [R14.64] ;  /* 0x000000060e101981 */ /* 0x000126000c1e1100 */
[----:B------:R-:W-:Y:S01]  /*0440*/  @P3 IMAD.X R23, R24, 0x1, R4, P4 ;  /* 0x0000000118173824 */ /* 0x000fe200020e0604 */
[----:B------:R1:W5:Y:S02]  /*0450*/  @P2 LDG.E.U8 R21, [R18.64] ;  /* 0x0000000612152981 */ /* 0x000364000c1e1100 */
[----:B-1----:R-:W-:-:S06]  /*0460*/  PRMT R18, RZ, 0x7610, R18 ;  /* 0x00007610ff127816 */ /* 0x002fcc0000000012 */
[----:B------:R-:W5:Y:S01]  /*0470*/  @P3 LDG.E.U8 R18, [R22.64] ;  /* 0x0000000616123981 */ /* 0x000f62000c1e1100 */
[----:B------:R-:W1:Y:S01]  /*0480*/  LDC.S8 R17, c[0x0][0xdb8] ;  /* 0x00036e00ff117b82 */ /* 0x000e620000000200 */
[----:B0-----:R-:W-:-:S05]  /*0490*/  @P1 IADD3 R14, P6, R26, R3, RZ ;  /* 0x000000031a0e1210 */ /* 0x001fca0007fde0ff */
[----:B------:R-:W-:Y:S02]  /*04a0*/  @P1 IMAD.X R15, R25, 0x1, R5, P6 ;  /* 0x00000001190f1824 */ /* 0x000fe400030e0605 */
[----:B------:R-:W-:Y:S01]  /*04b0*/  IMAD.MOV.U32 R25, RZ, RZ, c[0x0][0x0] ;  /* 0x00000000ff197624 */ /* 0x000fe200078e00ff */
[----:B--2---:R-:W-:-:S04]  /*04c0*/  ISETP.NE.AND P4, PT, R20, RZ, PT ;  /* 0x000000ff1400720c */ /* 0x004fc80003f85270 */
[----:B-1----:R-:W-:Y:S02]  /*04d0*/  ISETP.NE.AND P4, PT, R17, RZ, P4 ;  /* 0x000000ff1100720c */ /* 0x002fe40002785270 */
[----:B---3--:R-:W-:-:S04]  /*04e0*/  LOP3.LUT P5, RZ, R28, 0xff, RZ, 0xc0, !PT ;  /* 0x000000ff1cff7812 */ /* 0x008fc800078ac0ff */
[----:B------:R-:W-:-:S04]  /*04f0*/  PLOP3.LUT P5, PT, P5, P4, PT, 0x80, 0x0 ;  /* 0x000000000000781c */ /* 0x000fc80002fa9070 */
[----:B------:R-:W-:Y:S02]  /*0500*/  @P0 SEL R26, RZ, 0x1, !P5 ;  /* 0x00000001ff1a0807 */ /* 0x000fe40006800000 */
[----:B----4-:R-:W-:Y:S02]  /*0510*/  LOP3.LUT P5, RZ, R16, 0xff, RZ, 0xc0, !PT ;  /* 0x000000ff10ff7812 */ /* 0x010fe400078ac0ff */
[----:B------:R-:W-:Y:S02]  /*0520*/  @P0 IADD3 R16, P6, R9, R3, RZ ;  /* 0x0000000309100210 */ /* 0x000fe40007fde0ff */
[----:B------:R-:W-:-:S03]  /*0530*/  PLOP3.LUT P5, PT, P5, P4, PT, 0x80, 0x0 ;  /* 0x000000000000781c */ /* 0x000fc60002fa9070 */
[----:B------:R-:W-:Y:S01]  /*0540*/  @P0 IMAD.X R17, R11, 0x1, R5, P6 ;  /* 0x000000010b110824 */ /* 0x000fe200030e0605 */
[----:B------:R-:W-:Y:S02]  /*0550*/  SEL R11, RZ, 0x1, !P5 ;  /* 0x00000001ff0b7807 */ /* 0x000fe40006800000 */
[----:B-----5:R-:W-:Y:S02]  /*0560*/  LOP3.LUT P6, RZ, R21, 0xff, RZ, 0xc0, !PT ;  /* 0x000000ff15ff7812 */ /* 0x020fe400078cc0ff */
[----:B------:R-:W-:Y:S02]  /*0570*/  @P0 STG.E.U8 [R16.64], R26 ;  /* 0x0000001a10000986 */ /* 0x000fe4000c101106 */
[----:B------:R-:W-:Y:S02]  /*0580*/  PLOP3.LUT P6, PT, P6, P4, PT, 0x80, 0x0 ;  /* 0x000000000000781c */ /* 0x000fe400037c9070 */
[----:B------:R0:W-:Y:S01]  /*0590*/  @P1 STG.E.U8 [R14.64], R11 ;  /* 0x0000000b0e001986 */ /* 0x0001e2000c101106 */
[----:B------:R-:W-:-:S02]  /*05a0*/  @P3 IADD3 R20, P1, R29, R3, RZ ;  /* 0x000000031d143210 */ /* 0x000fc40007f3e0ff */
[----:B------:R-:W-:Y:S02]  /*05b0*/  LOP3.LUT P5, RZ, R18, 0xff, RZ, 0xc0, !PT ;  /* 0x000000ff12ff7812 */ /* 0x000fe400078ac0ff */
[----:B------:R-:W-:Y:S02]  /*05c0*/  @P2 IADD3 R18, P0, R27, R3, RZ ;  /* 0x000000031b122210 */ /* 0x000fe40007f1e0ff */
[----:B------:R-:W-:Y:S01]  /*05d0*/  PLOP3.LUT P5, PT, P5, P4, PT, 0x80, 0x0 ;  /* 0x000000000000781c */ /* 0x000fe20002fa9070 */
[----:B------:R-:W-:Y:S01]  /*05e0*/  @P3 IMAD.X R21, R24, 0x1, R5, P1 ;  /* 0x0000000118153824 */ /* 0x000fe200008e0605 */
[----:B------:R-:W-:Y:S01]  /*05f0*/  SEL R23, RZ, 0x1, !P6 ;  /* 0x00000001ff177807 */ /* 0x000fe20007000000 */
[----:B0-----:R-:W-:Y:S01]  /*0600*/  IMAD.MOV.U32 R11, RZ, RZ, R13 ;  /* 0x000000ffff0b7224 */ /* 0x001fe200078e000d */
[----:B------:R-:W-:Y:S01]  /*0610*/  @P3 SEL R9, RZ, 0x1, !P5 ;  /* 0x00000001ff093807 */ /* 0x000fe20006800000 */
[----:B------:R-:W-:Y:S02]  /*0620*/  @P2 IMAD.X R19, R12, 0x1, R5, P0 ;  /* 0x000000010c132824 */ /* 0x000fe400000e0605 */
[----:B------:R-:W-:-:S03]  /*0630*/  IMAD.WIDE.U32 R10, R25, 0x4, R10 ;  /* 0x00000004190a7825 */ /* 0x000fc600078e000a */
[----:B------:R0:W-:Y:S02]  /*0640*/  @P2 STG.E.U8 [R18.64], R23 ;  /* 0x0000001712002986 */ /* 0x0001e4000c101106 */
[C---:B------:R-:W-:Y:S02]  /*0650*/  ISETP.GE.U32.AND P0, PT, R10.reuse, 0x10000, PT ;  /* 0x000100000a00780c */ /* 0x040fe40003f06070 */
[----:B------:R0:W-:Y:S01]  /*0660*/  @P3 STG.E.U8 [R20.64], R9 ;  /* 0x0000000914003986 */ /* 0x0001e2000c101106 */
[----:B------:R-:W-:Y:S02]  /*0670*/  ISETP.LT.U32.AND P1, PT, R10, R2, PT ;  /* 0x000000020a00720c */ /* 0x000fe40003f21070 */
[C---:B------:R-:W-:Y:S02]  /*0680*/  ISETP.GE.U32.AND.EX P0, PT, R11.reuse, RZ, PT, P0 ;  /* 0x000000ff0b00720c */ /* 0x040fe40003f06100 */
[----:B------:R-:W-:Y:S01]  /*0690*/  ISETP.LT.AND.EX P1, PT, R11, R6, PT, P1 ;  /* 0x000000060b00720c */ /* 0x000fe20003f21310 */
[----:B------:R-:W-:-:S12]  /*06a0*/  IMAD.MOV.U32 R13, RZ, RZ, R11 ;  /* 0x000000ffff0d7224 */ /* 0x000fd800078e000b */
[----:B0-----:R-:W-:Y:S05]  /*06b0*/  @!P0 BRA P1, `(.L_x_325) ;  /* 0xfffffb0000008947 */ /* 0x001fea000083ffff */
[----:B------:R-:W-:Y:S05]  /*06c0*/  EXIT ;  /* 0x000000000000794d */ /* 0x000fea0003800000 */
.L_x_324:
        /* <DEDUP_REMOVED lines=9> */
[----:B------:R-:W-:-:S03]  /*0760*/  IMAD.MOV.U32 R9, RZ, RZ, c[0x0][0xdb4] ;  /* 0x00036d00ff097624 */ /* 0x000fc600078e00ff */
.L_x_326:
[C---:B------:R-:W-:Y:S01]  /*0770*/  IMAD.SHL.U32 R17, R12.reuse, 0x4, RZ ;  /* 0x000000040c117824 */ /* 0x040fe200078e00ff */
[----:B------:R-:W-:Y:S01]  /*0780*/  SHF.L.U64.HI R18, R12, 0x2, R7 ;  /* 0x000000020c127819 */ /* 0x000fe20000010207 */
[----:B------:R-:W2:Y:S03]  /*0790*/  LDG.E.U8 R13, [R8.64] ;  /* 0x00000006080d7981 */ /* 0x000ea6000c1e1100 */
[----:B------:R-:W-:-:S05]  /*07a0*/  IADD3 R10, P0, R17, R0, RZ ;  /* 0x00000000110a7210 */ /* 0x000fca0007f1e0ff */
[----:B------:R-:W-:-:S05]  /*07b0*/  IMAD.X R11, R18, 0x1, R4, P0 ;  /* 0x00000001120b7824 */ /* 0x000fca00000e0604 */
[----:B------:R-:W3:Y:S01]  /*07c0*/  LDG.E R10, [R10.64] ;  /* 0x000000060a0a7981 */ /* 0x000ee2000c1e1900 */
[----:B--2---:R-:W-:-:S04]  /*07d0*/  ISETP.NE.AND P0, PT, R13, RZ, PT ;  /* 0x000000ff0d00720c */ /* 0x004fc80003f05270 */
[----:B------:R-:W-:Y:S02]  /*07e0*/  ISETP.NE.AND P0, PT, RZ, UR4, P0 ;  /* 0x00000004ff007c0c */ /* 0x000fe40008705270 */
[C---:B---3--:R-:W-:Y:S02]  /*07f0*/  PRMT R13, R10.reuse, 0x7770, RZ ;  /* 0x000077700a0d7816 */ /* 0x048fe400000000ff */
[C---:B------:R-:W-:Y:S02]  /*0800*/  PRMT R14, R10.reuse, 0x7771, RZ ;  /* 0x000077710a0e7816 */ /* 0x040fe400000000ff */
[----:B------:R-:W-:Y:S02]  /*0810*/  PRMT R15, R10, 0x7772, RZ ;  /* 0x000077720a0f7816 */ /* 0x000fe400000000ff */
[----:B------:R-:W-:Y:S02]  /*0820*/  ISETP.NE.AND P1, PT, R13, RZ, P0 ;  /* 0x000000ff0d00720c */ /* 0x000fe40000725270 */
[----:B------:R-:W-:-:S02]  /*0830*/  ISETP.NE.AND P2, PT, R14, RZ, P0 ;  /* 0x000000ff0e00720c */ /* 0x000fc40000745270 */
[----:B------:R-:W-:Y:S02]  /*0840*/  PRMT R13, R10, 0x7773, RZ ;  /* 0x000077730a0d7816 */ /* 0x000fe400000000ff */
[----:B------:R-:W-:Y:S02]  /*0850*/  ISETP.NE.AND P3, PT, R15, RZ, P0 ;  /* 0x000000ff0f00720c */ /* 0x000fe40000765270 */
[----:B------:R-:W-:Y:S02]  /*0860*/  SEL R14, RZ, 0x1, !P1 ;  /* 0x00000001ff0e7807 */ /* 0x000fe40004800000 */
[----:B------:R-:W-:Y:S02]  /*0870*/  SEL R11, RZ, 0x1, !P2 ;  /* 0x00000001ff0b7807 */ /* 0x000fe40005000000 */
[----:B------:R-:W-:Y:S02]  /*0880*/  ISETP.NE.AND P0, PT, R13, RZ, P0 ;  /* 0x000000ff0d00720c */ /* 0x000fe40000705270 */
[----:B------:R-:W-:-:S02]  /*0890*/  SEL R13, RZ, 0x1, !P3 ;  /* 0x00000001ff0d7807 */ /* 0x000fc40005800000 */
[----:B------:R-:W-:Y:S02]  /*08a0*/  PRMT R16, R11, 0x7604, R14 ;  /* 0x000076040b107816 */ /* 0x000fe4000000000e */
[----:B------:R-:W-:Y:S02]  /*08b0*/  SEL R14, RZ, 0x1, !P0 ;  /* 0x00000001ff0e7807 */ /* 0x000fe40004000000 */
[----:B------:R-:W-:Y:S02]  /*08c0*/  IADD3 R10, P1, R17, R3, RZ ;  /* 0x00000003110a7210 */ /* 0x000fe40007f3e0ff */
[----:B------:R-:W-:Y:S02]  /*08d0*/  IADD3 R12, P0, R12, c[0x0][0x0], RZ ;  /* 0x000000000c0c7a10 */ /* 0x000fe40007f1e0ff */
[----:B------:R-:W-:Y:S01]  /*08e0*/  PRMT R13, R13, 0x7054, R16 ;  /* 0x000070540d0d7816 */ /* 0x000fe20000000010 */
[----:B------:R-:W-:Y:S02]  /*08f0*/  IMAD.X R11, R18, 0x1, R5, P1 ;  /* 0x00000001120b7824 */ /* 0x000fe400008e0605 */
[----:B------:R-:W-:Y:S01]  /*0900*/  IMAD.SHL.U32 R15, R12, 0x4, RZ ;  /* 0x000000040c0f7824 */ /* 0x000fe200078e00ff */
[----:B------:R-:W-:Y:S01]  /*0910*/  PRMT R13, R14, 0x654, R13 ;  /* 0x000006540e0d7816 */ /* 0x000fe2000000000d */
[----:B------:R-:W-:Y:S01]  /*0920*/  IMAD.X R7, RZ, RZ, R7, P0 ;  /* 0x000000ffff077224 */ /* 0x000fe200000e0607 */
[----:B------:R-:W-:-:S02]  /*0930*/  ISETP.LT.U32.AND P1, PT, R12, 0x4000, PT ;  /* 0x000040000c00780c */ /* 0x000fc40003f21070 */
[----:B------:R-:W-:Y:S01]  /*0940*/  ISETP.GE.U32.AND P0, PT, R15, R2, PT ;  /* 0x000000020f00720c */ /* 0x000fe20003f06070 */
[----:B------:R0:W-:Y:S01]  /*0950*/  STG.E [R10.64], R13 ;  /* 0x0000000d0a007986 */ /* 0x0001e2000c101906 */
[----:B------:R-:W-:Y:S02]  /*0960*/  SHF.L.U64.HI R15, R12, 0x2, R7 ;  /* 0x000000020c0f7819 */ /* 0x000fe40000010207 */
[----:B------:R-:W-:Y:S02]  /*0970*/  ISETP.LT.U32.AND.EX P1, PT, R7, RZ, PT, P1 ;  /* 0x000000ff0700720c */ /* 0x000fe40003f21110 */
[----:B------:R-:W-:-:S13]  /*0980*/  ISETP.GE.AND.EX P0, PT, R15, R6, PT, P0 ;  /* 0x000000060f00720c */ /* 0x000fda0003f06300 */
[----:B0-----:R-:W-:Y:S05]  /*0990*/  @!P0 BRA P1, `(.L_x_326) ;  /* 0xfffffdd000008947 */ /* 0x001fea000083ffff */
[----:B------:R-:W-:Y:S05]  /*09a0*/  EXIT ;  /* 0x000000000000794d */ /* 0x000fea0003800000 */
.L_x_327:
        /* <DEDUP_REMOVED lines=13> */
.L_x_544:


//--------------------- .text._ZN2at6native63_GLOBAL__N__862fb238_30_ForeachBinaryOpScalarTensor_cu_64fe0ca525multi_tensor_apply_kernelINS1_18TensorListMetadataILi2EEENS1_27BinaryOpScalarTensorFunctorIN3c107complexIfEELi2ELi1ELi1EEEJSt10multipliesIS8_EPS8_S8_EEEvT_T0_DpT1_ --------------------------
	.section	.text._ZN2at6native63_GLOBAL__N__862fb238_30_ForeachBinaryOpScalarTensor_cu_64fe0ca525multi_tensor_apply_kernelINS1_18TensorListMetadataILi2EEENS1_27BinaryOpScalarTensorFunctorIN3c107complexIfEELi2ELi1ELi1EEEJSt10multipliesIS8_EPS8_S8_EEEvT_T0_DpT1_,"ax",@progbits
	.sectioninfo	@"SHI_REGISTERS=32"
	.align	128
.text._ZN2at6native63_GLOBAL__N__862fb238_30_ForeachBinaryOpScalarTensor_cu_64fe0ca525multi_tensor_apply_kernelINS1_18TensorListMetadataILi2EEENS1_27BinaryOpScalarTensorFunctorIN3c107complexIfEELi2ELi1ELi1EEEJSt10multipliesIS8_EPS8_S8_EEEvT_T0_DpT1_:
        .type           _ZN2at6native63_GLOBAL__N__862fb238_30_ForeachBinaryOpScalarTensor_cu_64fe0ca525multi_tensor_apply_kernelINS1_18TensorListMetadataILi2EEENS1_27BinaryOpScalarTensorFunctorIN3c107complexIfEELi2ELi1ELi1EEEJSt10multipliesIS8_EPS8_S8_EEEvT_T0_DpT1_,@function
        .size           _ZN2at6native63_GLOBAL__N__862fb238_30_ForeachBinaryOpScalarTensor_cu_64fe0ca525multi_tensor_apply_kernelINS1_18TensorListMetadataILi2EEENS1_27BinaryOpScalarTensorFunctorIN3c107complexIfEELi2ELi1ELi1EEEJSt10multipliesIS8_EPS8_S8_EEEvT_T0_DpT1_,(.L_x_545 - _ZN2at6native63_GLOBAL__N__862fb238_30_ForeachBinaryOpScalarTensor_cu_64fe0ca525multi_tensor_apply_kernelINS1_18TensorListMetadataILi2EEENS1_27BinaryOpScalarTensorFunctorIN3c107complexIfEELi2ELi1ELi1EEEJSt10multipliesIS8_EPS8_S8_EEEvT_T0_DpT1_)
        .other          _ZN2at6native63_GLOBAL__N__862fb238_30_ForeachBinaryOpScalarTensor_cu_64fe0ca525multi_tensor_apply_kernelINS1_18TensorListMetadataILi2EEENS1_27BinaryOpScalarTensorFunctorIN3c107complexIfEELi2ELi1ELi1EEEJSt10multipliesIS8_EPS8_S8_EEEvT_T0_DpT1_,@"STO_CUDA_ENTRY STV_DEFAULT"
_ZN2at6native63_GLOBAL__N__862fb238_30_ForeachBinaryOpScalarTensor_cu_64fe0ca525multi_tensor_apply_kernelINS1_18TensorListMetadataILi2EEENS1_27BinaryOpScalarTensorFunctorIN3c107complexIfEELi2ELi1ELi1EEEJSt10multipliesIS8_EPS8_S8_EEEvT_T0_DpT1_:
        /* <DEDUP_REMOVED lines=28> */
[----:B------:R-:W-:-:S06]  /*01c0*/  CS2R R4, SRZ ;  /* 0x0000000000047805 */ /* 0x000fcc000001ff00 */
.L_x_329:
[----:B0-----:R-:W-:Y:S01]  /*01d0*/  IADD3 R15, P1, R0, R4, RZ ;  /* 0x00000004000f7210 */ /* 0x001fe20007f3e0ff */
[C---:B------:R-:W-:Y:S01]  /*01e0*/  IMAD R24, R2.reuse, 0x3, RZ ;  /* 0x0000000302187824 */ /* 0x040fe200078e02ff */
[----:B------:R-:W-:Y:S01]  /*01f0*/  CS2R R6, SRZ ;  /* 0x0000000000067805 */ /* 0x000fe2000001ff00 */
[----:B------:R-:W-:Y:S01]  /*0200*/  IMAD.MOV.U32 R18, RZ, RZ, c[0x0][0xdb0] ;  /* 0x00036c00ff127624 */ /* 0x000fe200078e00ff */
[C---:B------:R-:W-:Y:S01]  /*0210*/  IADD3 R20, P3, R15.reuse, c[0x0][0x0], RZ ;  /* 0x000000000f147a10 */ /* 0x040fe20007f7e0ff */
[----:B------:R-:W-:Y:S01]  /*0220*/  IMAD.X R16, RZ, RZ, R5, P1 ;  /* 0x000000ffff107224 */ /* 0x000fe200008e0605 */
[C---:B------:R-:W-:Y:S01]  /*0230*/  ISETP.GE.U32.AND P0, PT, R15.reuse, 0x10000, PT ;  /* 0x000100000f00780c */ /* 0x040fe20003f06070 */
[----:B------:R-:W-:Y:S01]  /*0240*/  IMAD.MOV.U32 R19, RZ, RZ, c[0x0][0xdb4] ;  /* 0x00036d00ff137624 */ /* 0x000fe200078e00ff */
[----:B------:R-:W-:Y:S01]  /*0250*/  LEA R22, P2, R2, R15, 0x1 ;  /* 0x0000000f02167211 */ /* 0x000fe200078408ff */
[----:B------:R-:W-:Y:S01]  /*0260*/  IMAD.X R17, RZ, RZ, R16, P3 ;  /* 0x000000ffff117224 */ /* 0x000fe200018e0610 */
[----:B------:R-:W-:-:S02]  /*0270*/  ISETP.LT.U32.AND P1, PT, R15, UR12, PT ;  /* 0x0000000c0f007c0c */ /* 0x000fc4000bf21070 */
[----:B------:R-:W-:Y:S01]  /*0280*/  ISETP.GE.U32.AND.EX P0, PT, R16, RZ, PT, P0 ;  /* 0x000000ff1000720c */ /* 0x000fe20003f06100 */
[----:B------:R-:W-:Y:S01]  /*0290*/  IMAD.X R21, RZ, RZ, R16, P2 ;  /* 0x000000ffff157224 */ /* 0x000fe200010e0610 */
[----:B------:R-:W-:Y:S01]  /*02a0*/  ISETP.GE.U32.AND P4, PT, R20, 0x10000, PT ;  /* 0x000100001400780c */ /* 0x000fe20003f86070 */
[----:B------:R-:W2:Y:S01]  /*02b0*/  LDG.E.64 R18, [R18.64] ;  /* 0x0000000a12127981 */ /* 0x000ea2000c1e1b00 */
[----:B------:R-:W-:Y:S02]  /*02c0*/  ISETP.LT.AND.EX P0, PT, R16, UR4, !P0, P1 ;  /* 0x0000000410007c0c */ /* 0x000fe4000c701310 */
[----:B------:R-:W-:Y:S02]  /*02d0*/  ISETP.LT.U32.AND P3, PT, R20, UR12, PT ;  /* 0x0000000c14007c0c */ /* 0x000fe4000bf61070 */
[----:B------:R-:W-:Y:S02]  /*02e0*/  ISETP.GE.U32.AND.EX P4, PT, R17, RZ, PT, P4 ;  /* 0x000000ff1100720c */ /* 0x000fe40003f86140 */
[----:B------:R-:W-:-:S02]  /*02f0*/  ISETP.GE.U32.AND P1, PT, R22, 0x10000, PT ;  /* 0x000100001600780c */ /* 0x000fc40003f26070 */
[----:B------:R-:W-:Y:S02]  /*0300*/  IADD3 R24, P5, R24, R15, RZ ;  /* 0x0000000f18187210 */ /* 0x000fe40007fbe0ff */
[----:B------:R-:W-:Y:S02]  /*0310*/  ISETP.LT.AND.EX P3, PT, R17, UR4, !P4, P3 ;  /* 0x0000000411007c0c */ /* 0x000fe4000e761330 */
[----:B------:R-:W-:Y:S02]  /*0320*/  ISETP.LT.U32.AND P2, PT, R22, UR12, PT ;  /* 0x0000000c16007c0c */ /* 0x000fe4000bf41070 */
[----:B------:R-:W-:Y:S02]  /*0330*/  ISETP.GE.U32.AND.EX P1, PT, R21, RZ, PT, P1 ;  /* 0x000000ff1500720c */ /* 0x000fe40003f26110 */
[----:B------:R-:W-:Y:S02]  /*0340*/  ISETP.GE.U32.AND P4, PT, R24, 0x10000, PT ;  /* 0x000100001800780c */ /* 0x000fe40003f86070 */
[----:B------:R-:W-:-:S02]  /*0350*/  IADD3.X R3, RZ, R16, RZ, P5, !PT ;  /* 0x00000010ff037210 */ /* 0x000fc40002ffe4ff */
[----:B------:R-:W-:Y:S02]  /*0360*/  ISETP.LT.AND.EX P1, PT, R21, UR4, !P1, P2 ;  /* 0x0000000415007c0c */ /* 0x000fe4000cf21320 */
[----:B------:R-:W-:Y:S02]  /*0370*/  ISETP.LT.U32.AND P2, PT, R24, UR12, PT ;  /* 0x0000000c18007c0c */ /* 0x000fe4000bf41070 */
[----:B------:R-:W-:Y:S02]  /*0380*/  ISETP.GE.U32.AND.EX P4, PT, R3, RZ, PT, P4 ;  /* 0x000000ff0300720c */ /* 0x000fe40003f86140 */
[----:B------:R-:W-:Y:S02]  /*0390*/  @P0 LEA R12, P5, R15, UR6, 0x3 ;  /* 0x000000060f0c0c11 */ /* 0x000fe4000f8a18ff */
[----:B------:R-:W-:Y:S02]  /*03a0*/  ISETP.LT.AND.EX P2, PT, R3, UR4, !P4, P2 ;  /* 0x0000000403007c0c */ /* 0x000fe4000e741320 */
[----:B------:R-:W-:Y:S01]  /*03b0*/  @P3 LEA R28, P4, R20, UR6, 0x3 ;  /* 0x00000006141c3c11 */ /* 0x000fe2000f8818ff */
[----:B------:R-:W-:Y:S01]  /*03c0*/  CS2R R8, SRZ ;  /* 0x0000000000087805 */ /* 0x000fe2000001ff00 */
[----:B------:R-:W-:-:S02]  /*03d0*/  @P0 LEA.HI.X R13, R15, UR7, R16, 0x3, P5 ;  /* 0x000000070f0d0c11 */ /* 0x000fc4000a8f1c10 */
[----:B------:R-:W-:Y:S02]  /*03e0*/  @P3 LEA.HI.X R29, R20, UR7, R17, 0x3, P4 ;  /* 0x00000007141d3c11 */ /* 0x000fe4000a0f1c11 */
[----:B------:R-:W-:Y:S01]  /*03f0*/  @P1 LEA R26, P5, R22, UR6, 0x3 ;  /* 0x00000006161a1c11 */ /* 0x000fe2000f8a18ff */
[----:B------:R0:W3:Y:S01]  /*0400*/  @P0 LDG.E.64 R6, [R12.64] ;  /* 0x0000000a0c060981 */ /* 0x0000e2000c1e1b00 */
[----:B------:R-:W-:-:S03]  /*0410*/  CS2R R10, SRZ ;  /* 0x00000000000a7805 */ /* 0x000fc6000001ff00 */
[----:B------:R1:W4:Y:S01]  /*0420*/  @P3 LDG.E.64 R8, [R28.64] ;  /* 0x0000000a1c083981 */ /* 0x000322000c1e1b00 */
[----:B------:R-:W-:Y:S01]  /*0430*/  @P1 LEA.HI.X R27, R22, UR7, R21, 0x3, P5 ;  /* 0x00000007161b1c11 */ /* 0x000fe2000a8f1c15 */
[----:B0-----:R-:W-:-:S04]  /*0440*/  CS2R R12, SRZ ;  /* 0x00000000000c7805 */ /* 0x001fc8000001ff00 */
[----:B------:R0:W5:Y:S01]  /*0450*/  @P1 LDG.E.64 R10, [R26.64] ;  /* 0x0000000a1a0a1981 */ /* 0x000162000c1e1b00 */
[----:B-1----:R-:W-:-:S04]  /*0460*/  @P2 LEA R28, P4, R24, UR6, 0x3 ;  /* 0x00000006181c2c11 */ /* 0x002fc8000f8818ff */
[----:B------:R-:W-:-:S05]  /*0470*/  @P2 LEA.HI.X R29, R24, UR7, R3, 0x3, P4 ;  /* 0x00000007181d2c11 */ /* 0x000fca000a0f1c03 */
[----:B------:R-:W5:Y:S01]  /*0480*/  @P2 LDG.E.64 R12, [R28.64] ;  /* 0x0000000a1c0c2981 */ /* 0x000f62000c1e1b00 */
[----:B------:R-:W-:-:S04]  /*0490*/  @P0 LEA R14, P4, R15, UR8, 0x3 ;  /* 0x000000080f0e0c11 */ /* 0x000fc8000f8818ff */
[----:B------:R-:W-:Y:S02]  /*04a0*/  @P0 LEA.HI.X R15, R15, UR9, R16, 0x3, P4 ;  /* 0x000000090f0f0c11 */ /* 0x000fe4000a0f1c10 */
[----:B------:R-:W-:-:S04]  /*04b0*/  @P3 LEA R16, P4, R20, UR8, 0x3 ;  /* 0x0000000814103c11 */ /* 0x000fc8000f8818ff */
[----:B------:R-:W-:Y:S02]  /*04c0*/  @P3 LEA.HI.X R17, R20, UR9, R17, 0x3, P4 ;  /* 0x0000000914113c11 */ /* 0x000fe4000a0f1c11 */
[----:B------:R-:W-:Y:S01]  /*04d0*/  @P2 LEA R20, P5, R24, UR8, 0x3 ;  /* 0x0000000818142c11 */ /* 0x000fe2000f8a18ff */
[C---:B--2---:R-:W-:Y:S02]  /*04e0*/  FMUL.FTZ R23, R19.reuse, c[0x0][0xdbc] ;  /* 0x00036f0013177a20 */ /* 0x044fe40000410000 */
[C---:B------:R-:W-:Y:S02]  /*04f0*/  FMUL.FTZ R25, R18.reuse, c[0x0][0xdbc] ;  /* 0x00036f0012197a20 */ /* 0x040fe40000410000 */
[----:B0-----:R-:W-:Y:S01]  /*0500*/  FFMA.FTZ R26, R18, c[0x0][0xdb8], -R23 ;  /* 0x00036e00121a7a23 */ /* 0x001fe20000010817 */
[----:B------:R-:W-:Y:S01]  /*0510*/  @P1 LEA R18, P4, R22, UR8, 0x3 ;  /* 0x0000000816121c11 */ /* 0x000fe2000f8818ff */
[----:B------:R-:W-:-:S03]  /*0520*/  FFMA.FTZ R25, R19, c[0x0][0xdb8], R25 ;  /* 0x00036e0013197a23 */ /* 0x000fc60000010019 */
[----:B------:R-:W-:Y:S02]  /*0530*/  @P1 LEA.HI.X R19, R22, UR9, R21, 0x3, P4 ;  /* 0x0000000916131c11 */ /* 0x000fe4000a0f1c15 */
[----:B------:R-:W-:Y:S01]  /*0540*/  @P2 LEA.HI.X R21, R24, UR9, R3, 0x3, P5 ;  /* 0x0000000918152c11 */ /* 0x000fe2000a8f1c03 */
[CC--:B---3--:R-:W-:Y:S02]  /*0550*/  FMUL.FTZ R23, R25.reuse, R7.reuse ;  /* 0x0000000719177220 */ /* 0x0c8fe40000410000 */
[C---:B------:R-:W-:Y:S02]  /*0560*/  FMUL.FTZ R7, R26.reuse, R7 ;  /* 0x000000071a077220 */ /* 0x040fe40000410000 */
[C---:B----4-:R-:W-:Y:S02]  /*0570*/  FMUL.FTZ R3, R25.reuse, R9 ;  /* 0x0000000919037220 */ /* 0x050fe40000410000 */
[-C--:B------:R-:W-:Y:S02]  /*0580*/  FFMA.FTZ R22, R26, R6.reuse, -R23 ;  /* 0x000000061a167223 */ /* 0x080fe40000010817 */
[----:B------:R-:W-:-:S02]  /*0590*/  FFMA.FTZ R23, R25, R6, R7 ;  /* 0x0000000619177223 */ /* 0x000fc40000010007 */
[C---:B------:R-:W-:Y:S02]  /*05a0*/  FMUL.FTZ R7, R26.reuse, R9 ;  /* 0x000000091a077220 */ /* 0x040fe40000410000 */
[CC--:B------:R-:W-:Y:S02]  /*05b0*/  FFMA.FTZ R6, R26.reuse, R8.reuse, -R3 ;  /* 0x000000081a067223 */ /* 0x0c0fe40000010803 */
[CC--:B-----5:R-:W-:Y:S02]  /*05c0*/  FMUL.FTZ R3, R25.reuse, R11.reuse ;  /* 0x0000000b19037220 */ /* 0x0e0fe40000410000 */
[C---:B------:R-:W-:Y:S02]  /*05d0*/  FMUL.FTZ R9, R26.reuse, R11 ;  /* 0x0000000b1a097220 */ /* 0x040fe40000410000 */
[----:B------:R-:W-:Y:S02]  /*05e0*/  FFMA.FTZ R7, R25, R8, R7 ;  /* 0x0000000819077223 */ /* 0x000fe40000010007 */
[----:B------:R-:W-:-:S02]  /*05f0*/  FFMA.FTZ R8, R26, R10, -R3 ;  /* 0x0000000a1a087223 */ /* 0x000fc40000010803 */
[CC--:B------:R-:W-:Y:S02]  /*0600*/  FMUL.FTZ R11, R25.reuse, R13.reuse ;  /* 0x0000000d190b7220 */ /* 0x0c0fe40000410000 */
[C---:B------:R-:W-:Y:S02]  /*0610*/  FMUL.FTZ R13, R26.reuse, R13 ;  /* 0x0000000d1a0d7220 */ /* 0x040fe40000410000 */
[----:B------:R-:W-:Y:S02]  /*0620*/  IMAD.MOV.U32 R3, RZ, RZ, c[0x0][0x0] ;  /* 0x00000000ff037624 */ /* 0x000fe400078e00ff */
[C---:B------:R-:W-:Y:S02]  /*0630*/  FFMA.FTZ R9, R25.reuse, R10, R9 ;  /* 0x0000000a19097223 */ /* 0x040fe40000010009 */
[-C--:B------:R-:W-:Y:S02]  /*0640*/  FFMA.FTZ R24, R26, R12.reuse, -R11 ;  /* 0x0000000c1a187223 */ /* 0x080fe4000001080b */
[----:B------:R-:W-:Y:S01]  /*0650*/  FFMA.FTZ R25, R25, R12, R13 ;  /* 0x0000000c19197223 */ /* 0x000fe2000001000d */
[----:B------:R0:W-:Y:S01]  /*0660*/  @P0 STG.E.64 [R14.64], R22 ;  /* 0x000000160e000986 */ /* 0x0001e2000c101b0a */
[----:B------:R-:W-:-:S03]  /*0670*/  IMAD.WIDE.U32 R4, R3, 0x4, R4 ;  /* 0x0000000403047825 */ /* 0x000fc600078e0004 */
[----:B------:R0:W-:Y:S02]  /*0680*/  @P3 STG.E.64 [R16.64], R6 ;  /* 0x0000000610003986 */ /* 0x0001e4000c101b0a */
[C---:B------:R-:W-:Y:S02]  /*0690*/  ISETP.GE.U32.AND P0, PT, R4.reuse, 0x10000, PT ;  /* 0x000100000400780c */ /* 0x040fe40003f06070 */
[----:B------:R0:W-:Y:S01]  /*06a0*/  @P1 STG.E.64 [R18.64], R8 ;  /* 0x0000000812001986 */ /* 0x0001e2000c101b0a */
[----:B------:R-:W-:-:S03]  /*06b0*/  ISETP.LT.U32.AND P1, PT, R4, UR12, PT ;  /* 0x0000000c04007c0c */ /* 0x000fc6000bf21070 */
[----:B------:R0:W-:Y:S01]  /*06c0*/  @P2 STG.E.64 [R20.64], R24 ;  /* 0x0000001814002986 */ /* 0x0001e2000c101b0a */
[C---:B------:R-:W-:Y:S02]  /*06d0*/  ISETP.GE.U32.AND.EX P0, PT, R5.reuse, RZ, PT, P0 ;  /* 0x000000ff0500720c */ /* 0x040fe40003f06100 */
[----:B------:R-:W-:-:S13]  /*06e0*/  ISETP.LT.AND.EX P1, PT, R5, UR4, PT, P1 ;  /* 0x0000000405007c0c */ /* 0x000fda000bf21310 */
[----:B0-----:R-:W-:Y:S05]  /*06f0*/  @!P0 BRA P1, `(.L_x_329) ;  /* 0xfffffad000008947 */ /* 0x001fea000083ffff */
[----:B------:R-:W-:Y:S05]  /*0700*/  EXIT ;  /* 0x000000000000794d */ /* 0x000fea0003800000 */
.L_x_328:
        /* <DEDUP_REMOVED lines=8> */
[----:B------:R-:W-:-:S04]  /*0790*/  IMAD.MOV.U32 R3, RZ, RZ, c[0x0][0xdb4] ;  /* 0x00036d00ff037624 */ /* 0x000fc800078e00ff */
.L_x_330:
[C---:B------:R-:W-:Y:S01]  /*07a0*/  SHF.L.U32 R18, R17.reuse, 0x5, RZ ;  /* 0x0000000511127819 */ /* 0x040fe200000006ff */
[----:B------:R-:W2:Y:S01]  /*07b0*/  LDG.E.64 R20, [R2.64] ;  /* 0x0000000a02147981 */ /* 0x000ea2000c1e1b00 */
[----:B------:R-:W-:Y:S02]  /*07c0*/  SHF.L.U64.HI R19, R17, 0x5, R0 ;  /* 0x0000000511137819 */ /* 0x000fe40000010200 */
[----:B------:R-:W-:-:S04]  /*07d0*/  IADD3 R10, P0, R18, UR6, RZ ;  /* 0x00000006120a7c10 */ /* 0x000fc8000ff1e0ff */
[----:B------:R-:W-:-:S05]  /*07e0*/  IADD3.X R11, R19, UR7, RZ, P0, !PT ;  /* 0x00000007130b7c10 */ /* 0x000fca00087fe4ff */
[----:B------:R-:W3:Y:S04]  /*07f0*/  LDG.E.128 R12, [R10.64] ;  /* 0x0000000a0a0c7981 */ /* 0x000ee8000c1e1d00 */
[----:B------:R0:W4:Y:S01]  /*0800*/  LDG.E.128 R4, [R10.64+0x10] ;  /* 0x0000100a0a047981 */ /* 0x000122000c1e1d00 */
[----:B------:R-:W-:-:S04]  /*0810*/  IADD3 R18, P0, R18, UR8, RZ ;  /* 0x0000000812127c10 */ /* 0x000fc8000ff1e0ff */
[----:B------:R-:W-:Y:S02]  /*0820*/  IADD3.X R19, R19, UR9, RZ, P0, !PT ;  /* 0x0000000913137c10 */ /* 0x000fe400087fe4ff */
[----:B------:R-:W-:-:S05]  /*0830*/  IADD3 R17, P0, R17, c[0x0][0x0], RZ ;  /* 0x0000000011117a10 */ /* 0x000fca0007f1e0ff */
[----:B------:R-:W-:Y:S01]  /*0840*/  IMAD.X R0, RZ, RZ, R0, P0 ;  /* 0x000000ffff007224 */ /* 0x000fe200000e0600 */
[----:B------:R-:W-:-:S04]  /*0850*/  ISETP.LT.U32.AND P1, PT, R17, 0x4000, PT ;  /* 0x000040001100780c */ /* 0x000fc80003f21070 */
[----:B------:R-:W-:Y:S01]  /*0860*/  ISETP.LT.U32.AND.EX P1, PT, R0, RZ, PT, P1 ;  /* 0x000000ff0000720c */ /* 0x000fe20003f21110 */
[C---:B--2---:R-:W-:Y:S02]  /*0870*/  FMUL.FTZ R16, R20.reuse, c[0x0][0xdbc] ;  /* 0x00036f0014107a20 */ /* 0x044fe40000410000 */
[C---:B------:R-:W-:Y:S02]  /*0880*/  FMUL.FTZ R9, R21.reuse, c[0x0][0xdbc] ;  /* 0x00036f0015097a20 */ /* 0x040fe40000410000 */
[----:B------:R-:W-:Y:S02]  /*0890*/  FFMA.FTZ R16, R21, c[0x0][0xdb8], R16 ;  /* 0x00036e0015107a23 */ /* 0x000fe40000010010 */
[----:B------:R-:W-:Y:S02]  /*08a0*/  FFMA.FTZ R20, R20, c[0x0][0xdb8], -R9 ;  /* 0x00036e0014147a23 */ /* 0x000fe40000010809 */
[-C--:B---3--:R-:W-:Y:S02]  /*08b0*/  FMUL.FTZ R21, R15, R16.reuse ;  /* 0x000000100f157220 */ /* 0x088fe40000410000 */
[----:B------:R-:W-:-:S02]  /*08c0*/  FMUL.FTZ R9, R13, R16 ;  /* 0x000000100d097220 */ /* 0x000fc40000410000 */
[-C--:B------:R-:W-:Y:S02]  /*08d0*/  FMUL.FTZ R15, R15, R20.reuse ;  /* 0x000000140f0f7220 */ /* 0x080fe40000410000 */
[-C--:B------:R-:W-:Y:S02]  /*08e0*/  FMUL.FTZ R13, R13, R20.reuse ;  /* 0x000000140d0d7220 */ /* 0x080fe40000410000 */
[-C--:B------:R-:W-:Y:S02]  /*08f0*/  FFMA.FTZ R8, R12, R20.reuse, -R9 ;  /* 0x000000140c087223 */ /* 0x080fe40000010809 */
[C---:B0-----:R-:W-:Y:S02]  /*0900*/  FFMA.FTZ R10, R14.reuse, R20, -R21 ;  /* 0x000000140e0a7223 */ /* 0x041fe40000010815 */
[-C--:B------:R-:W-:Y:S02]  /*0910*/  FFMA.FTZ R11, R14, R16.reuse, R15 ;  /* 0x000000100e0b7223 */ /* 0x080fe4000001000f */
[----:B------:R-:W-:-:S02]  /*0920*/  FFMA.FTZ R9, R12, R16, R13 ;  /* 0x000000100c097223 */ /* 0x000fc4000001000d */
[C---:B----4-:R-:W-:Y:S02]  /*0930*/  FMUL.FTZ R15, R7.reuse, R16 ;  /* 0x00000010070f7220 */ /* 0x050fe40000410000 */
[----:B------:R-:W-:Y:S02]  /*0940*/  FMUL.FTZ R21, R7, R20 ;  /* 0x0000001407157220 */ /* 0x000fe40000410000 */
[C---:B------:R-:W-:Y:S02]  /*0950*/  FMUL.FTZ R7, R5.reuse, R16 ;  /* 0x0000001005077220 */ /* 0x040fe40000410000 */
[-C--:B------:R-:W-:Y:S02]  /*0960*/  FMUL.FTZ R13, R5, R20.reuse ;  /* 0x00000014050d7220 */ /* 0x080fe40000410000 */
[-C--:B------:R-:W-:Y:S02]  /*0970*/  FFMA.FTZ R14, R6, R20.reuse, -R15 ;  /* 0x00000014060e7223 */ /* 0x080fe4000001080f */
[----:B------:R-:W-:-:S02]  /*0980*/  FFMA.FTZ R12, R4, R20, -R7 ;  /* 0x00000014040c7223 */ /* 0x000fc40000010807 */
[-C--:B------:R-:W-:Y:S02]  /*0990*/  FFMA.FTZ R13, R4, R16.reuse, R13 ;  /* 0x00000010040d7223 */ /* 0x080fe4000001000d */
[----:B------:R-:W-:Y:S02]  /*09a0*/  FFMA.FTZ R15, R6, R16, R21 ;  /* 0x00000010060f7223 */ /* 0x000fe40000010015 */
[----:B------:R-:W-:Y:S01]  /*09b0*/  IMAD.SHL.U32 R4, R17, 0x4, RZ ;  /* 0x0000000411047824 */ /* 0x000fe200078e00ff */
[----:B------:R0:W-:Y:S04]  /*09c0*/  STG.E.128 [R18.64], R8 ;  /* 0x0000000812007986 */ /* 0x0001e8000c101d0a */
[----:B------:R0:W-:Y:S01]  /*09d0*/  STG.E.128 [R18.64+0x10], R12 ;  /* 0x0000100c12007986 */ /* 0x0001e2000c101d0a */
[----:B------:R-:W-:-:S02]  /*09e0*/  ISETP.GE.U32.AND P0, PT, R4, UR12, PT ;  /* 0x0000000c04007c0c */ /* 0x000fc4000bf06070 */
[----:B------:R-:W-:-:S04]  /*09f0*/  SHF.L.U64.HI R4, R17, 0x2, R0 ;  /* 0x0000000211047819 */ /* 0x000fc80000010200 */
[----:B------:R-:W-:-:S13]  /*0a00*/  ISETP.GE.AND.EX P0, PT, R4, UR4, PT, P0 ;  /* 0x0000000404007c0c */ /* 0x000fda000bf06300 */
[----:B0-----:R-:W-:Y:S05]  /*0a10*/  @!P0 BRA P1, `(.L_x_330) ;  /* 0xfffffd8000008947 */ /* 0x001fea000083ffff */
[----:B------:R-:W-:Y:S05]  /*0a20*/  EXIT ;  /* 0x000000000000794d */ /* 0x000fea0003800000 */
.L_x_331:
        /* <DEDUP_REMOVED lines=13> */
.L_x_545:


//--------------------- .text._ZN2at6native63_GLOBAL__N__862fb238_30_ForeachBinaryOpScalarTensor_cu_64fe0ca525multi_tensor_apply_kernelINS1_18TensorListMetadataILi2EEENS1_27BinaryOpScalarTensorFunctorIN3c107complexIdEELi2ELi1ELi1EEEJSt10multipliesIS8_EPS8_S8_EEEvT_T0_DpT1_ --------------------------
	.section	.text._ZN2at6native63_GLOBAL__N__862fb238_30_ForeachBinaryOpScalarTensor_cu_64fe0ca525multi_tensor_apply_kernelINS1_18TensorListMetadataILi2EEENS1_27BinaryOpScalarTensorFunctorIN3c107complexIdEELi2ELi1ELi1EEEJSt10multipliesIS8_EPS8_S8_EEEvT_T0_DpT1_,"ax",@progbits
	.sectioninfo	@"SHI_REGISTERS=40"
	.align	128
.text._ZN2at6native63_GLOBAL__N__862fb238_30_ForeachBinaryOpScalarTensor_cu_64fe0ca525multi_tensor_apply_kernelINS1_18TensorListMetadataILi2EEENS1_27BinaryOpScalarTensorFunctorIN3c107complexIdEELi2ELi1ELi1EEEJSt10multipliesIS8_EPS8_S8_EEEvT_T0_DpT1_:
        .type           _ZN2at6native63_GLOBAL__N__862fb238_30_ForeachBinaryOpScalarTensor_cu_64fe0ca525multi_tensor_apply_kernelINS1_18TensorListMetadataILi2EEENS1_27BinaryOpScalarTensorFunctorIN3c107complexIdEELi2ELi1ELi1EEEJSt10multipliesIS8_EPS8_S8_EEEvT_T0_DpT1_,@function
        .size           _ZN2at6native63_GLOBAL__N__862fb238_30_ForeachBinaryOpScalarTensor_cu_64fe0ca525multi_tensor_apply_kernelINS1_18TensorListMetadataILi2EEENS1_27BinaryOpScalarTensorFunctorIN3c107complexIdEELi2ELi1ELi1EEEJSt10multipliesIS8_EPS8_S8_EEEvT_T0_DpT1_,(.L_x_546 - _ZN2at6native63_GLOBAL__N__862fb238_30_ForeachBinaryOpScalarTensor_cu_64fe0ca525multi_tensor_apply_kernelINS1_18TensorListMetadataILi2EEENS1_27BinaryOpScalarTensorFunctorIN3c107complexIdEELi2ELi1ELi1EEEJSt10multipliesIS8_EPS8_S8_EEEvT_T0_DpT1_)
        .other          _ZN2at6native63_GLOBAL__N__862fb238_30_ForeachBinaryOpScalarTensor_cu_64fe0ca525multi_tensor_apply_kernelINS1_18TensorListMetadataILi2EEENS1_27BinaryOpScalarTensorFunctorIN3c107complexIdEELi2ELi1ELi1EEEJSt10multipliesIS8_EPS8_S8_EEEvT_T0_DpT1_,@"STO_CUDA_ENTRY STV_DEFAULT"
_ZN2at6native63_GLOBAL__N__862fb238_30_ForeachBinaryOpScalarTensor_cu_64fe0ca525multi_tensor_apply_kernelINS1_18TensorListMetadataILi2EEENS1_27BinaryOpScalarTensorFunctorIN3c107complexIdEELi2ELi1ELi1EEEJSt10multipliesIS8_EPS8_S8_EEEvT_T0_DpT1_:
        /* <DEDUP_REMOVED lines=30> */
.L_x_333:
[----:B0-2---:R-:W-:Y:S01]  /*01e0*/  IADD3 R30, P1, R0, UR4, RZ ;  /* 0x00000004001e7c10 */ /* 0x005fe2000ff3e0ff */
[----:B------:R-:W-:Y:S02]  /*01f0*/  IMAD R3, R2, 0x3, RZ ;  /* 0x0000000302037824 */ /* 0x000fe400078e02ff */
[----:B------:R-:W-:Y:S01]  /*0200*/  IMAD.MOV.U32 R16, RZ, RZ, c[0x0][0xdb0] ;  /* 0x00036c00ff107624 */ /* 0x000fe200078e00ff */
[C---:B------:R-:W-:Y:S01]  /*0210*/  ISETP.GE.U32.AND P0, PT, R30.reuse, 0x10000, PT ;  /* 0x000100001e00780c */ /* 0x040fe20003f06070 */
[----:B------:R-:W-:Y:S01]  /*0220*/  IMAD.X R29, RZ, RZ, UR5, P1 ;  /* 0x00000005ff1d7e24 */ /* 0x000fe200088e06ff */
[C---:B------:R-:W-:Y:S01]  /*0230*/  IADD3 R28, P3, R30.reuse, c[0x0][0x0], RZ ;  /* 0x000000001e1c7a10 */ /* 0x040fe20007f7e0ff */
[----:B------:R-:W-:Y:S01]  /*0240*/  IMAD.MOV.U32 R17, RZ, RZ, c[0x0][0xdb4] ;  /* 0x00036d00ff117624 */ /* 0x000fe200078e00ff */
[----:B------:R-:W-:-:S02]  /*0250*/  ISETP.LT.U32.AND P1, PT, R30, UR14, PT ;  /* 0x0000000e1e007c0c */ /* 0x000fc4000bf21070 */
[C---:B------:R-:W-:Y:S01]  /*0260*/  ISETP.GE.U32.AND.EX P0, PT, R29.reuse, RZ, PT, P0 ;  /* 0x000000ff1d00720c */ /* 0x040fe20003f06100 */
[--C-:B------:R-:W-:Y:S01]  /*0270*/  IMAD.X R27, RZ, RZ, R29.reuse, P3 ;  /* 0x000000ffff1b7224 */ /* 0x100fe200018e061d */
[----:B------:R-:W-:Y:S01]  /*0280*/  ISETP.GE.U32.AND P2, PT, R28, 0x10000, PT ;  /* 0x000100001c00780c */ /* 0x000fe20003f46070 */
[----:B------:R-:W2:Y:S01]  /*0290*/  LDG.E.128 R16, [R16.64] ;  /* 0x0000000c10107981 */ /* 0x000ea2000c1e1d00 */
[----:B------:R-:W-:Y:S02]  /*02a0*/  ISETP.LT.AND.EX P0, PT, R29, UR10, !P0, P1 ;  /* 0x0000000a1d007c0c */ /* 0x000fe4000c701310 */
[----:B------:R-:W-:Y:S02]  /*02b0*/  LEA R26, P5, R2, R30, 0x1 ;  /* 0x0000001e021a7211 */ /* 0x000fe400078a08ff */
[----:B------:R-:W-:Y:S02]  /*02c0*/  ISETP.LT.U32.AND P4, PT, R28, UR14, PT ;  /* 0x0000000e1c007c0c */ /* 0x000fe4000bf81070 */
[----:B------:R-:W-:Y:S01]  /*02d0*/  ISETP.GE.U32.AND.EX P1, PT, R27, RZ, PT, P2 ;  /* 0x000000ff1b00720c */ /* 0x000fe20003f26120 */
[----:B------:R-:W-:Y:S01]  /*02e0*/  IMAD.X R25, RZ, RZ, R29, P5 ;  /* 0x000000ffff197224 */ /* 0x000fe200028e061d */
[----:B------:R-:W-:-:S02]  /*02f0*/  ISETP.GE.U32.AND P3, PT, R26, 0x10000, PT ;  /* 0x000100001a00780c */ /* 0x000fc40003f66070 */
[----:B------:R-:W-:Y:S02]  /*0300*/  ISETP.LT.AND.EX P1, PT, R27, UR10, !P1, P4 ;  /* 0x0000000a1b007c0c */ /* 0x000fe4000cf21340 */
[----:B------:R-:W-:Y:S02]  /*0310*/  IADD3 R24, P4, R3, R30, RZ ;  /* 0x0000001e03187210 */ /* 0x000fe40007f9e0ff */
[----:B------:R-:W-:Y:S02]  /*0320*/  ISETP.LT.U32.AND P2, PT, R26, UR14, PT ;  /* 0x0000000e1a007c0c */ /* 0x000fe4000bf41070 */
[----:B------:R-:W-:Y:S01]  /*0330*/  ISETP.GE.U32.AND.EX P6, PT, R25, RZ, PT, P3 ;  /* 0x000000ff1900720c */ /* 0x000fe20003fc6130 */
[----:B------:R-:W-:Y:S01]  /*0340*/  IMAD.X R3, RZ, RZ, R29, P4 ;  /* 0x000000ffff037224 */ /* 0x000fe200020e061d */
[----:B------:R-:W-:Y:S02]  /*0350*/  @P0 LEA R14, P5, R30, UR6, 0x4 ;  /* 0x000000061e0e0c11 */ /* 0x000fe4000f8a20ff */
[----:B------:R-:W-:-:S02]  /*0360*/  ISETP.GE.U32.AND P3, PT, R24, 0x10000, PT ;  /* 0x000100001800780c */ /* 0x000fc40003f66070 */
[----:B------:R-:W-:Y:S01]  /*0370*/  ISETP.LT.AND.EX P2, PT, R25, UR10, !P6, P2 ;  /* 0x0000000a19007c0c */ /* 0x000fe2000f741320 */
[----:B------:R-:W-:Y:S01]  /*0380*/  CS2R R22, SRZ ;  /* 0x0000000000167805 */ /* 0x000fe2000001ff00 */
[----:B------:R-:W-:Y:S01]  /*0390*/  CS2R R20, SRZ ;  /* 0x0000000000147805 */ /* 0x000fe2000001ff00 */
[----:B------:R-:W-:Y:S02]  /*03a0*/  @P0 LEA.HI.X R15, R30, UR7, R29, 0x4, P5 ;  /* 0x000000071e0f0c11 */ /* 0x000fe4000a8f241d */
[----:B------:R-:W-:Y:S02]  /*03b0*/  ISETP.LT.U32.AND P4, PT, R24, UR14, PT ;  /* 0x0000000e18007c0c */ /* 0x000fe4000bf81070 */
[C---:B------:R-:W-:Y:S01]  /*03c0*/  ISETP.GE.U32.AND.EX P3, PT, R3.reuse, RZ, PT, P3 ;  /* 0x000000ff0300720c */ /* 0x040fe20003f66130 */
[----:B------:R0:W3:Y:S01]  /*03d0*/  @P0 LDG.E.128 R20, [R14.64] ;  /* 0x0000000c0e140981 */ /* 0x0000e2000c1e1d00 */
[C---:B------:R-:W-:Y:S02]  /*03e0*/  @P1 LEA R34, P5, R28.reuse, UR6, 0x4 ;  /* 0x000000061c221c11 */ /* 0x040fe4000f8a20ff */
[----:B------:R-:W-:Y:S01]  /*03f0*/  ISETP.LT.AND.EX P3, PT, R3, UR10, !P3, P4 ;  /* 0x0000000a03007c0c */ /* 0x000fe2000df61340 */
[----:B------:R-:W-:Y:S01]  /*0400*/  CS2R R6, SRZ ;  /* 0x0000000000067805 */ /* 0x000fe2000001ff00 */
[----:B------:R-:W-:Y:S01]  /*0410*/  CS2R R4, SRZ ;  /* 0x0000000000047805 */ /* 0x000fe2000001ff00 */
[----:B------:R-:W-:-:S02]  /*0420*/  @P1 LEA.HI.X R35, R28, UR7, R27, 0x4, P5 ;  /* 0x000000071c231c11 */ /* 0x000fc4000a8f241b */
[C---:B------:R-:W-:Y:S01]  /*0430*/  @P2 LEA R12, P4, R26.reuse, UR6, 0x4 ;  /* 0x000000061a0c2c11 */ /* 0x040fe2000f8820ff */
[----:B------:R-:W-:Y:S01]  /*0440*/  CS2R R10, SRZ ;  /* 0x00000000000a7805 */ /* 0x000fe2000001ff00 */
[----:B------:R-:W-:Y:S01]  /*0450*/  CS2R R8, SRZ ;  /* 0x0000000000087805 */ /* 0x000fe2000001ff00 */
[----:B------:R1:W4:Y:S01]  /*0460*/  @P1 LDG.E.128 R4, [R34.64] ;  /* 0x0000000c22041981 */ /* 0x000322000c1e1d00 */
[----:B------:R-:W-:Y:S01]  /*0470*/  @P2 LEA.HI.X R13, R26, UR7, R25, 0x4, P4 ;  /* 0x000000071a0d2c11 */ /* 0x000fe2000a0f2419 */
[----:B0-----:R-:W-:-:S03]  /*0480*/  CS2R R14, SRZ ;  /* 0x00000000000e7805 */ /* 0x001fc6000001ff00 */
[C---:B------:R-:W-:Y:S01]  /*0490*/  @P3 LEA R36, P4, R24.reuse, UR6, 0x4 ;  /* 0x0000000618243c11 */ /* 0x040fe2000f8820ff */
[----:B------:R0:W5:Y:S03]  /*04a0*/  @P2 LDG.E.128 R8, [R12.64] ;  /* 0x0000000c0c082981 */ /* 0x000166000c1e1d00 */
[----:B------:R-:W-:Y:S01]  /*04b0*/  @P3 LEA.HI.X R37, R24, UR7, R3, 0x4, P4 ;  /* 0x0000000718253c11 */ /* 0x000fe2000a0f2403 */
[----:B0-----:R-:W-:-:S06]  /*04c0*/  CS2R R12, SRZ ;  /* 0x00000000000c7805 */ /* 0x001fcc000001ff00 */
[----:B------:R-:W5:Y:S01]  /*04d0*/  @P3 LDG.E.128 R12, [R36.64] ;  /* 0x0000000c240c3981 */ /* 0x000f62000c1e1d00 */
[----:B------:R-:W-:Y:S02]  /*04e0*/  ULDC UR11, c[0x0][0x0] ;  /* 0x00000000000b7ab9 */ /* 0x000fe40000000800 */
[----:B------:R-:W-:-:S04]  /*04f0*/  UIMAD.WIDE.U32 UR4, UR11, 0x4, UR4 ;  /* 0x000000040b0478a5 */ /* 0x000fc8000f8e0004 */
[----:B------:R-:W-:Y:S02]  /*0500*/  UISETP.LT.U32.AND UP1, UPT, UR4, UR14, UPT ;  /* 0x0000000e0400728c */ /* 0x000fe4000bf21070 */
[----:B------:R-:W-:-:S04]  /*0510*/  UISETP.GE.U32.AND UP0, UPT, UR4, 0x10000, UPT ;  /* 0x000100000400788c */ /* 0x000fc8000bf06070 */
[----:B------:R-:W-:Y:S01]  /*0520*/  UISETP.GE.U32.AND.EX UP0, UPT, UR5, URZ, UPT, UP0 ;  /* 0x0000003f0500728c */ /* 0x000fe2000bf06100 */
[----:B--2---:R-:W0:-:S04]  /*0530*/  DMUL R32, R16, c[0x0][0xdc8] ;  /* 0x0003720010207a28 */ /* 0x004e080000000000 */
[----:B-1----:R-:W1:-:S04]  /*0540*/  DMUL R34, R18, c[0x0][0xdc8] ;  /* 0x0003720012227a28 */ /* 0x002e480000000000 */
[----:B0-----:R-:W3:-:S04]  /*0550*/  DFMA R32, R18, c[0x0][0xdc0], R32 ;  /* 0x0003700012207a2b */ /* 0x001ec80000000020 */
[----:B-1----:R-:W0:-:S04]  /*0560*/  DFMA R34, R16, c[0x0][0xdc0], -R34 ;  /* 0x0003700010227a2b */ /* 0x002e080000000822 */
[----:B---3--:R-:W1:-:S04]  /*0570*/  DMUL R16, R32, R22 ;  /* 0x0000001620107228 */ /* 0x008e480000000000 */
[----:B0-----:R-:W0:-:S04]  /*0580*/  DMUL R18, R34, R22 ;  /* 0x0000001622127228 */ /* 0x001e080000000000 */
[----:B-1----:R-:W-:-:S04]  /*0590*/  DFMA R16, R34, R20, -R16 ;  /* 0x000000142210722b */ /* 0x002fc80000000810 */
[----:B0-----:R-:W-:-:S04]  /*05a0*/  DFMA R18, R32, R20, R18 ;  /* 0x000000142012722b */ /* 0x001fc80000000012 */
[----:B----4-:R-:W0:-:S04]  /*05b0*/  DMUL R20, R32, R6 ;  /* 0x0000000620147228 */ /* 0x010e080000000000 */
[----:B------:R-:W1:-:S04]  /*05c0*/  DMUL R22, R34, R6 ;  /* 0x0000000622167228 */ /* 0x000e480000000000 */
[----:B0-----:R-:W-:-:S04]  /*05d0*/  DFMA R20, R34, R4, -R20 ;  /* 0x000000042214722b */ /* 0x001fc80000000814 */
[----:B-1----:R-:W-:-:S04]  /*05e0*/  DFMA R22, R32, R4, R22 ;  /* 0x000000042016722b */ /* 0x002fc80000000016 */
[----:B-----5:R-:W0:-:S04]  /*05f0*/  DMUL R4, R32, R10 ;  /* 0x0000000a20047228 */ /* 0x020e080000000000 */
[----:B------:R-:W1:-:S04]  /*0600*/  DMUL R6, R34, R10 ;  /* 0x0000000a22067228 */ /* 0x000e480000000000 */
[----:B0-----:R-:W-:-:S04]  /*0610*/  DFMA R4, R34, R8, -R4 ;  /* 0x000000082204722b */ /* 0x001fc80000000804 */
[----:B-1----:R-:W-:-:S04]  /*0620*/  DFMA R6, R32, R8, R6 ;  /* 0x000000082006722b */ /* 0x002fc80000000006 */
[----:B------:R-:W0:-:S04]  /*0630*/  DMUL R8, R32, R14 ;  /* 0x0000000e20087228 */ /* 0x000e080000000000 */
[C---:B------:R1:W2:Y:S02]  /*0640*/  DMUL R10, R34.reuse, R14 ;  /* 0x0000000e220a7228 */ /* 0x0402a40000000000 */
[----:B-1----:R-:W-:Y:S02]  /*0650*/  @P1 LEA R14, P5, R28, UR8, 0x4 ;  /* 0x000000081c0e1c11 */ /* 0x002fe4000f8a20ff */
[----:B0-----:R0:W-:Y:S02]  /*0660*/  DFMA R8, R34, R12, -R8 ;  /* 0x0000000c2208722b */ /* 0x0011e40000000808 */
[----:B0-----:R-:W-:Y:S02]  /*0670*/  @P0 LEA R34, P4, R30, UR8, 0x4 ;  /* 0x000000081e220c11 */ /* 0x001fe4000f8820ff */
[----:B------:R-:W-:Y:S02]  /*0680*/  @P1 LEA.HI.X R15, R28, UR9, R27, 0x4, P5 ;  /* 0x000000091c0f1c11 */ /* 0x000fe4000a8f241b */
[----:B------:R-:W-:-:S02]  /*0690*/  @P0 LEA.HI.X R35, R30, UR9, R29, 0x4, P4 ;  /* 0x000000091e230c11 */ /* 0x000fc4000a0f241d */
[----:B------:R-:W-:Y:S02]  /*06a0*/  @P2 LEA R30, P4, R26, UR8, 0x4 ;  /* 0x000000081a1e2c11 */ /* 0x000fe4000f8820ff */
[----:B------:R-:W-:Y:S01]  /*06b0*/  @P3 LEA R28, P5, R24, UR8, 0x4 ;  /* 0x00000008181c3c11 */ /* 0x000fe2000f8a20ff */
[----:B--2---:R0:W1:Y:S01]  /*06c0*/  DFMA R10, R32, R12, R10 ;  /* 0x0000000c200a722b */ /* 0x004062000000000a */
[----:B------:R-:W-:Y:S02]  /*06d0*/  @P2 LEA.HI.X R31, R26, UR9, R25, 0x4, P4 ;  /* 0x000000091a1f2c11 */ /* 0x000fe4000a0f2419 */
[----:B------:R-:W-:Y:S01]  /*06e0*/  @P3 LEA.HI.X R29, R24, UR9, R3, 0x4, P5 ;  /* 0x00000009181d3c11 */ /* 0x000fe2000a8f2403 */
[----:B------:R2:W-:Y:S01]  /*06f0*/  @P0 STG.E.128 [R34.64], R16 ;  /* 0x0000001022000986 */ /* 0x0005e2000c101d0c */
[----:B0-----:R-:W-:-:S03]  /*0700*/  IMAD.U32 R13, RZ, RZ, UR5 ;  /* 0x00000005ff0d7e24 */ /* 0x001fc6000f8e00ff */
[----:B------:R2:W-:Y:S01]  /*0710*/  @P1 STG.E.128 [R14.64], R20 ;  /* 0x000000140e001986 */ /* 0x0005e2000c101d0c */
[----:B------:R-:W-:-:S03]  /*0720*/  PLOP3.LUT P0, PT, PT, PT, UP1, 0x80, 0x0 ;  /* 0x000000000000781c */ /* 0x000fc60003f0f018 */
[----:B------:R2:W-:Y:S04]  /*0730*/  @P2 STG.E.128 [R30.64], R4 ;  /* 0x000000041e002986 */ /* 0x0005e8000c101d0c */
[----:B-1----:R2:W-:Y:S01]  /*0740*/  @P3 STG.E.128 [R28.64], R8 ;  /* 0x000000081c003986 */ /* 0x0025e2000c101d0c */
[----:B------:R-:W-:Y:S02]  /*0750*/  ISETP.LT.AND.EX P0, PT, R13, UR10, PT, P0 ;  /* 0x0000000a0d007c0c */ /* 0x000fe4000bf01300 */
[----:B------:R-:W-:Y:S01]  /*0760*/  PLOP3.LUT P1, PT, PT, PT, UP0, 0x80, 0x0 ;  /* 0x000000000000781c */ /* 0x000fe20003f2f008 */
[----:B------:R-:W-:-:S12]  /*0770*/  IMAD.U32 R12, RZ, RZ, UR4 ;  /* 0x00000004ff0c7e24 */ /* 0x000fd8000f8e00ff */
[----:B------:R-:W-:Y:S05]  /*0780*/  @!P1 BRA P0, `(.L_x_333) ;  /* 0xfffffa5000009947 */ /* 0x000fea000003ffff */
[----:B------:R-:W-:Y:S05]  /*0790*/  EXIT ;  /* 0x000000000000794d */ /* 0x000fea0003800000 */
.L_x_332:
        /* <DEDUP_REMOVED lines=9> */
.L_x_334:
[C---:B0-----:R-:W-:Y:S01]  /*0830*/  IMAD.SHL.U32 R24, R0.reuse, 0x40, RZ ;  /* 0x0000004000187824 */ /* 0x041fe200078e00ff */
[----:B------:R-:W2:Y:S01]  /*0840*/  LDG.E.128 R4, [R26.64] ;  /* 0x0000000c1a047981 */ /* 0x000ea2000c1e1d00 */
[----:B------:R-:W-:-:S03]  /*0850*/  SHF.L.U64.HI R2, R0, 0x6, R3 ;  /* 0x0000000600027819 */ /* 0x000fc60000010203 */
[----:B------:R-:W-:-:S04]  /*0860*/  IADD3 R32, P0, R24, UR6, RZ ;  /* 0x0000000618207c10 */ /* 0x000fc8000ff1e0ff */
[----:B------:R-:W-:-:S05]  /*0870*/  IADD3.X R33, R2, UR7, RZ, P0, !PT ;  /* 0x0000000702217c10 */ /* 0x000fca00087fe4ff */
[----:B------:R-:W3:Y:S04]  /*0880*/  LDG.E.128 R20, [R32.64] ;  /* 0x0000000c20147981 */ /* 0x000ee8000c1e1d00 */
[----:B------:R-:W4:Y:S04]  /*0890*/  LDG.E.128 R16, [R32.64+0x10] ;  /* 0x0000100c20107981 */ /* 0x000f28000c1e1d00 */
[----:B------:R-:W5:Y:S04]  /*08a0*/  LDG.E.128 R12, [R32.64+0x20] ;  /* 0x0000200c200c7981 */ /* 0x000f68000c1e1d00 */
[----:B------:R-:W4:Y:S01]  /*08b0*/  LDG.E.128 R8, [R32.64+0x30] ;  /* 0x0000300c20087981 */ /* 0x000f22000c1e1d00 */
[----:B------:R-:W-:-:S04]  /*08c0*/  IADD3 R24, P0, R24, UR8, RZ ;  /* 0x0000000818187c10 */ /* 0x000fc8000ff1e0ff */
[----:B------:R-:W-:Y:S02]  /*08d0*/  IADD3.X R25, R2, UR9, RZ, P0, !PT ;  /* 0x0000000902197c10 */ /* 0x000fe400087fe4ff */
[----:B------:R-:W-:-:S04]  /*08e0*/  IADD3 R0, P0, R0, c[0x0][0x0], RZ ;  /* 0x0000000000007a10 */ /* 0x000fc80007f1e0ff */
[C---:B------:R-:W-:Y:S01]  /*08f0*/  ISETP.LT.U32.AND P1, PT, R0.reuse, 0x4000, PT ;  /* 0x000040000000780c */ /* 0x040fe20003f21070 */
[----:B------:R-:W-:Y:S02]  /*0900*/  IMAD.SHL.U32 R2, R0, 0x4, RZ ;  /* 0x0000000400027824 */ /* 0x000fe400078e00ff */
[----:B------:R-:W-:-:S03]  /*0910*/  IMAD.X R3, RZ, RZ, R3, P0 ;  /* 0x000000ffff037224 */ /* 0x000fc600000e0603 */
[----:B------:R-:W-:Y:S02]  /*0920*/  ISETP.GE.U32.AND P0, PT, R2, UR14, PT ;  /* 0x0000000e02007c0c */ /* 0x000fe4000bf06070 */
[----:B------:R-:W-:Y:S02]  /*0930*/  SHF.L.U64.HI R2, R0, 0x2, R3 ;  /* 0x0000000200027819 */ /* 0x000fe40000010203 */
[----:B------:R-:W-:Y:S02]  /*0940*/  ISETP.LT.U32.AND.EX P1, PT, R3, RZ, PT, P1 ;  /* 0x000000ff0300720c */ /* 0x000fe40003f21110 */
[----:B------:R-:W-:Y:S01]  /*0950*/  ISETP.GE.AND.EX P0, PT, R2, UR10, PT, P0 ;  /* 0x0000000a02007c0c */ /* 0x000fe2000bf06300 */
[----:B--2---:R-:W0:-:S04]  /*0960*/  DMUL R28, R4, c[0x0][0xdc8] ;  /* 0x00037200041c7a28 */ /* 0x004e080000000000 */
[----:B------:R-:W1:-:S04]  /*0970*/  DMUL R30, R6, c[0x0][0xdc8] ;  /* 0x00037200061e7a28 */ /* 0x000e480000000000 */
[----:B0-----:R-:W3:-:S04]  /*0980*/  DFMA R28, R6, c[0x0][0xdc0], R28 ;  /* 0x00037000061c7a2b */ /* 0x001ec8000000001c */
[----:B-1----:R-:W0:-:S04]  /*0990*/  DFMA R30, R4, c[0x0][0xdc0], -R30 ;  /* 0x00037000041e7a2b */ /* 0x002e08000000081e */
[----:B---3--:R-:W1:-:S04]  /*09a0*/  DMUL R4, R22, R28 ;  /* 0x0000001c16047228 */ /* 0x008e480000000000 */
[----:B0-----:R-:W0:-:S04]  /*09b0*/  DMUL R6, R22, R30 ;  /* 0x0000001e16067228 */ /* 0x001e080000000000 */
[----:B-1----:R-:W-:-:S04]  /*09c0*/  DFMA R4, R20, R30, -R4 ;  /* 0x0000001e1404722b */ /* 0x002fc80000000804 */
[----:B0-----:R-:W0:-:S04]  /*09d0*/  DFMA R6, R20, R28, R6 ;  /* 0x0000001c1406722b */ /* 0x001e080000000006 */
[----:B----4-:R-:W1:-:S03]  /*09e0*/  DMUL R20, R18, R28 ;  /* 0x0000001c12147228 */ /* 0x010e460000000000 */
[----:B0-----:R0:W-:Y:S01]  /*09f0*/  STG.E.128 [R24.64], R4 ;  /* 0x0000000418007986 */ /* 0x0011e2000c101d0c */
[----:B------:R-:W2:-:S04]  /*0a00*/  DMUL R22, R18, R30 ;  /* 0x0000001e12167228 */ /* 0x000e880000000000 */
[----:B-----5:R-:W3:-:S04]  /*0a10*/  DMUL R18, R14, R28 ;  /* 0x0000001c0e127228 */ /* 0x020ec80000000000 */
[----:B------:R-:W-:-:S04]  /*0a20*/  DMUL R14, R14, R30 ;  /* 0x0000001e0e0e7228 */ /* 0x000fc80000000000 */
[----:B-1----:R-:W-:-:S04]  /*0a30*/  DFMA R20, R16, R30, -R20 ;  /* 0x0000001e1014722b */ /* 0x002fc80000000814 */
[----:B--2---:R-:W1:-:S04]  /*0a40*/  DFMA R22, R16, R28, R22 ;  /* 0x0000001c1016722b */ /* 0x004e480000000016 */
[----:B---3--:R-:W-:-:S03]  /*0a50*/  DFMA R16, R12, R30, -R18 ;  /* 0x0000001e0c10722b */ /* 0x008fc60000000812 */
[----:B-1----:R0:W-:Y:S01]  /*0a60*/  STG.E.128 [R24.64+0x10], R20 ;  /* 0x0000101418007986 */ /* 0x0021e2000c101d0c */
[----:B------:R-:W1:-:S04]  /*0a70*/  DFMA R18, R12, R28, R14 ;  /* 0x0000001c0c12722b */ /* 0x000e48000000000e */
[----:B------:R-:W2:-:S03]  /*0a80*/  DMUL R12, R10, R28 ;  /* 0x0000001c0a0c7228 */ /* 0x000e860000000000 */
[----:B-1----:R0:W-:Y:S01]  /*0a90*/  STG.E.128 [R24.64+0x20], R16 ;  /* 0x0000201018007986 */ /* 0x0021e2000c101d0c */
[----:B------:R-:W1:-:S04]  /*0aa0*/  DMUL R14, R10, R30 ;  /* 0x0000001e0a0e7228 */ /* 0x000e480000000000 */
[----:B--2---:R-:W-:-:S04]  /*0ab0*/  DFMA R12, R8, R30, -R12 ;  /* 0x0000001e080c722b */ /* 0x004fc8000000080c */
[----:B-1----:R-:W1:-:S07]  /*0ac0*/  DFMA R14, R8, R28, R14 ;  /* 0x0000001c080e722b */ /* 0x002e4e000000000e */
[----:B-1----:R0:W-:Y:S01]  /*0ad0*/  STG.E.128 [R24.64+0x30], R12 ;  /* 0x0000300c18007986 */ /* 0x0021e2000c101d0c */
[----:B------:R-:W-:Y:S05]  /*0ae0*/  @!P0 BRA P1, `(.L_x_334) ;  /* 0xfffffd4000008947 */ /* 0x000fea000083ffff */
[----:B------:R-:W-:Y:S05]  /*0af0*/  EXIT ;  /* 0x000000000000794d */ /* 0x000fea0003800000 */
.L_x_335:
        /* <DEDUP_REMOVED lines=16> */
.L_x_546:


//--------------------- .text._ZN2at6native63_GLOBAL__N__862fb238_30_ForeachBinaryOpScalarTensor_cu_64fe0ca525multi_tensor_apply_kernelINS1_18TensorListMetadataILi2EEENS1_27BinaryOpScalarTensorFunctorIfLi2ELi1ELi1EEEJSt10multipliesIfEPffEEEvT_T0_DpT1_ --------------------------
	.section	.text._ZN2at6native63_GLOBAL__N__862fb238_30_ForeachBinaryOpScalarTensor_cu_64fe0ca525multi_tensor_apply_kernelINS1_18TensorListMetadataILi2EEENS1_27BinaryOpScalarTensorFunctorIfLi2ELi1ELi1EEEJSt10multipliesIfEPffEEEvT_T0_DpT1_,"ax",@progbits
	.sectioninfo	@"SHI_REGISTERS=32"
	.align	128
.text._ZN2at6native63_GLOBAL__N__862fb238_30_ForeachBinaryOpScalarTensor_cu_64fe0ca525multi_tensor_apply_kernelINS1_18TensorListMetadataILi2EEENS1_27BinaryOpScalarTensorFunctorIfLi2ELi1ELi1EEEJSt10multipliesIfEPffEEEvT_T0_DpT1_:
        .type           _ZN2at6native63_GLOBAL__N__862fb238_30_ForeachBinaryOpScalarTensor_cu_64fe0ca525multi_tensor_apply_kernelINS1_18TensorListMetadataILi2EEENS1_27BinaryOpScalarTensorFunctorIfLi2ELi1ELi1EEEJSt10multipliesIfEPffEEEvT_T0_DpT1_,@function
        .size           _ZN2at6native63_GLOBAL__N__862fb238_30_ForeachBinaryOpScalarTensor_cu_64fe0ca525multi_tensor_apply_kernelINS1_18TensorListMetadataILi2EEENS1_27BinaryOpScalarTensorFunctorIfLi2ELi1ELi1EEEJSt10multipliesIfEPffEEEvT_T0_DpT1_,(.L_x_547 - _ZN2at6native63_GLOBAL__N__862fb238_30_ForeachBinaryOpScalarTensor_cu_64fe0ca525multi_tensor_apply_kernelINS1_18TensorListMetadataILi2EEENS1_27BinaryOpScalarTensorFunctorIfLi2ELi1ELi1EEEJSt10multipliesIfEPffEEEvT_T0_DpT1_)
        .other          _ZN2at6native63_GLOBAL__N__862fb238_30_ForeachBinaryOpScalarTensor_cu_64fe0ca525multi_tensor_apply_kernelINS1_18TensorListMetadataILi2EEENS1_27BinaryOpScalarTensorFunctorIfLi2ELi1ELi1EEEJSt10multipliesIfEPffEEEvT_T0_DpT1_,@"STO_CUDA_ENTRY STV_DEFAULT"
_ZN2at6native63_GLOBAL__N__862fb238_30_ForeachBinaryOpScalarTensor_cu_64fe0ca525multi_tensor_apply_kernelINS1_18TensorListMetadataILi2EEENS1_27BinaryOpScalarTensorFunctorIfLi2ELi1ELi1EEEJSt10multipliesIfEPffEEEvT_T0_DpT1_:
        /* <DEDUP_REMOVED lines=26> */
.L_x_337:
[----:B0-----:R-:W-:Y:S01]  /*01a0*/  IADD3 R10, P0, R3, R8, RZ ;  /* 0x00000008030a7210 */ /* 0x001fe20007f1e0ff */
[----:B------:R-:W-:Y:S02]  /*01b0*/  IMAD R25, R4, 0x3, RZ ;  /* 0x0000000304197824 */ /* 0x000fe400078e02ff */
[----:B------:R-:W-:Y:S01]  /*01c0*/  IMAD.MOV.U32 R6, RZ, RZ, RZ ;  /* 0x000000ffff067224 */ /* 0x000fe200078e00ff */
[C---:B------:R-:W-:Y:S01]  /*01d0*/  IADD3 R27, P1, R10.reuse, c[0x0][0x0], RZ ;  /* 0x000000000a1b7a10 */ /* 0x040fe20007f3e0ff */
[----:B------:R-:W-:Y:S01]  /*01e0*/  IMAD.X R7, RZ, RZ, R9, P0 ;  /* 0x000000ffff077224 */ /* 0x000fe200000e0609 */
[C---:B------:R-:W-:Y:S01]  /*01f0*/  ISETP.GE.U32.AND P4, PT, R10.reuse, 0x10000, PT ;  /* 0x000100000a00780c */ /* 0x040fe20003f86070 */
[----:B------:R-:W-:Y:S01]  /*0200*/  IMAD.MOV.U32 R22, RZ, RZ, RZ ;  /* 0x000000ffff167224 */ /* 0x000fe200078e00ff */
[----:B------:R-:W-:Y:S01]  /*0210*/  ISETP.LT.U32.AND P3, PT, R10, R0, PT ;  /* 0x000000000a00720c */ /* 0x000fe20003f61070 */
[----:B------:R-:W-:Y:S01]  /*0220*/  IMAD.X R19, RZ, RZ, R7, P1 ;  /* 0x000000ffff137224 */ /* 0x000fe200008e0607 */
[----:B------:R-:W-:-:S02]  /*0230*/  ISETP.GE.U32.AND.EX P4, PT, R7, RZ, PT, P4 ;  /* 0x000000ff0700720c */ /* 0x000fc40003f86140 */
[----:B------:R-:W-:Y:S02]  /*0240*/  LEA R5, P1, R4, R10, 0x1 ;  /* 0x0000000a04057211 */ /* 0x000fe400078208ff */
[----:B------:R-:W-:Y:S02]  /*0250*/  ISETP.GE.U32.AND P0, PT, R27, 0x10000, PT ;  /* 0x000100001b00780c */ /* 0x000fe40003f06070 */
[----:B------:R-:W-:Y:S01]  /*0260*/  ISETP.LT.AND.EX P3, PT, R7, R2, !P4, P3 ;  /* 0x000000020700720c */ /* 0x000fe20006761330 */
[----:B------:R-:W-:Y:S01]  /*0270*/  IMAD.X R23, RZ, RZ, R7, P1 ;  /* 0x000000ffff177224 */ /* 0x000fe200008e0607 */
[----:B------:R-:W-:Y:S02]  /*0280*/  ISETP.GE.U32.AND.EX P4, PT, R19, RZ, PT, P0 ;  /* 0x000000ff1300720c */ /* 0x000fe40003f86100 */
[----:B------:R-:W-:Y:S02]  /*0290*/  ISETP.GE.U32.AND P0, PT, R5, 0x10000, PT ;  /* 0x000100000500780c */ /* 0x000fe40003f06070 */
[----:B------:R-:W-:-:S02]  /*02a0*/  ISETP.LT.U32.AND P2, PT, R27, R0, PT ;  /* 0x000000001b00720c */ /* 0x000fc40003f41070 */
[----:B------:R-:W-:Y:S02]  /*02b0*/  IADD3 R25, P5, R25, R10, RZ ;  /* 0x0000000a19197210 */ /* 0x000fe40007fbe0ff */
[----:B------:R-:W-:Y:S02]  /*02c0*/  ISETP.LT.U32.AND P1, PT, R5, R0, PT ;  /* 0x000000000500720c */ /* 0x000fe40003f21070 */
[----:B------:R-:W-:Y:S01]  /*02d0*/  ISETP.GE.U32.AND.EX P0, PT, R23, RZ, PT, P0 ;  /* 0x000000ff1700720c */ /* 0x000fe20003f06100 */
[----:B------:R-:W-:Y:S01]  /*02e0*/  IMAD.X R11, RZ, RZ, R7, P5 ;  /* 0x000000ffff0b7224 */ /* 0x000fe200028e0607 */
[-C--:B------:R-:W-:Y:S02]  /*02f0*/  ISETP.LT.AND.EX P2, PT, R19, R2.reuse, !P4, P2 ;  /* 0x000000021300720c */ /* 0x080fe40006741320 */
[----:B------:R-:W-:Y:S02]  /*0300*/  ISETP.GE.U32.AND P4, PT, R25, 0x10000, PT ;  /* 0x000100001900780c */ /* 0x000fe40003f86070 */
[----:B------:R-:W-:-:S02]  /*0310*/  ISETP.LT.AND.EX P1, PT, R23, R2, !P0, P1 ;  /* 0x000000021700720c */ /* 0x000fc40004721310 */
[----:B------:R-:W-:Y:S02]  /*0320*/  ISETP.LT.U32.AND P0, PT, R25, R0, PT ;  /* 0x000000001900720c */ /* 0x000fe40003f01070 */
[C---:B------:R-:W-:Y:S02]  /*0330*/  ISETP.GE.U32.AND.EX P4, PT, R11.reuse, RZ, PT, P4 ;  /* 0x000000ff0b00720c */ /* 0x040fe40003f86140 */
[C---:B------:R-:W-:Y:S02]  /*0340*/  @P3 LEA R16, P5, R10.reuse, R12, 0x2 ;  /* 0x0000000c0a103211 */ /* 0x040fe400078a10ff */
[----:B------:R-:W-:Y:S02]  /*0350*/  ISETP.LT.AND.EX P0, PT, R11, R2, !P4, P0 ;  /* 0x000000020b00720c */ /* 0x000fe40006701300 */
[----:B------:R-:W-:Y:S02]  /*0360*/  @P3 LEA.HI.X R17, R10, R13, R7, 0x2, P5 ;  /* 0x0000000d0a113211 */ /* 0x000fe400028f1407 */
[----:B------:R-:W-:-:S02]  /*0370*/  @P2 LEA R20, P5, R27, R12, 0x2 ;  /* 0x0000000c1b142211 */ /* 0x000fc400078a10ff */
[----:B------:R-:W-:Y:S01]  /*0380*/  @P1 LEA R28, P4, R5, R12, 0x2 ;  /* 0x0000000c051c1211 */ /* 0x000fe200078810ff */
[----:B------:R0:W2:Y:S01]  /*0390*/  @P3 LDG.E R6, [R16.64] ;  /* 0x0000000410063981 */ /* 0x0000a2000c1e1900 */
[-C--:B------:R-:W-:Y:S01]  /*03a0*/  @P2 LEA.HI.X R21, R27, R13.reuse, R19, 0x2, P5 ;  /* 0x0000000d1b152211 */ /* 0x080fe200028f1413 */
[----:B------:R-:W-:Y:S01]  /*03b0*/  IMAD.MOV.U32 R24, RZ, RZ, RZ ;  /* 0x000000ffff187224 */ /* 0x000fe200078e00ff */
[----:B------:R-:W-:-:S03]  /*03c0*/  @P1 LEA.HI.X R29, R5, R13, R23, 0x2, P4 ;  /* 0x0000000d051d1211 */ /* 0x000fc600020f1417 */
[----:B------:R1:W3:Y:S01]  /*03d0*/  @P2 LDG.E R22, [R20.64] ;  /* 0x0000000414162981 */ /* 0x0002e2000c1e1900 */
[----:B0-----:R-:W-:-:S03]  /*03e0*/  IMAD.MOV.U32 R16, RZ, RZ, c[0x0][0xdb0] ;  /* 0x00036c00ff107624 */ /* 0x001fc600078e00ff */
[----:B------:R0:W4:Y:S01]  /*03f0*/  @P1 LDG.E R24, [R28.64] ;  /* 0x000000041c181981 */ /* 0x000122000c1e1900 */
[----:B------:R-:W-:Y:S01]  /*0400*/  IMAD.MOV.U32 R17, RZ, RZ, c[0x0][0xdb4] ;  /* 0x00036d00ff117624 */ /* 0x000fe200078e00ff */
[----:B-1----:R-:W-:-:S04]  /*0410*/  @P0 LEA R20, P4, R25, R12, 0x2 ;  /* 0x0000000c19140211 */ /* 0x002fc800078810ff */
[----:B------:R1:W5:Y:S01]  /*0420*/  LDG.E R26, [R16.64] ;  /* 0x00000004101a7981 */ /* 0x000362000c1e1900 */
[----:B------:R-:W-:Y:S01]  /*0430*/  @P0 LEA.HI.X R21, R25, R13, R11, 0x2, P4 ;  /* 0x0000000d19150211 */ /* 0x000fe200020f140b */
[----:B0-----:R-:W-:-:S06]  /*0440*/  IMAD.MOV.U32 R28, RZ, RZ, RZ ;  /* 0x000000ffff1c7224 */ /* 0x001fcc00078e00ff */
[----:B------:R4:W4:Y:S01]  /*0450*/  @P0 LDG.E R28, [R20.64] ;  /* 0x00000004141c0981 */ /* 0x000922000c1e1900 */
[CC--:B-1----:R-:W-:Y:S02]  /*0460*/  @P3 LEA R16, P4, R10.reuse, R14.reuse, 0x2 ;  /* 0x0000000e0a103211 */ /* 0x0c2fe400078810ff */
[CC--:B------:R-:W-:Y:S02]  /*0470*/  @P2 LEA R18, P5, R27.reuse, R14.reuse, 0x2 ;  /* 0x0000000e1b122211 */ /* 0x0c0fe400078a10ff */
[-C--:B------:R-:W-:Y:S02]  /*0480*/  @P3 LEA.HI.X R17, R10, R15.reuse, R7, 0x2, P4 ;  /* 0x0000000f0a113211 */ /* 0x080fe400020f1407 */
[----:B------:R-:W-:Y:S02]  /*0490*/  @P2 LEA.HI.X R19, R27, R15, R19, 0x2, P5 ;  /* 0x0000000f1b132211 */ /* 0x000fe400028f1413 */
[----:B------:R-:W-:-:S04]  /*04a0*/  @P0 LEA R10, P5, R25, R14, 0x2 ;  /* 0x0000000e190a0211 */ /* 0x000fc800078a10ff */
[----:B------:R-:W-:Y:S01]  /*04b0*/  @P0 LEA.HI.X R11, R25, R15, R11, 0x2, P5 ;  /* 0x0000000f190b0211 */ /* 0x000fe200028f140b */
[----:B-----5:R-:W-:Y:S01]  /*04c0*/  FMUL.FTZ R7, R26, c[0x0][0xdb8] ;  /* 0x00036e001a077a20 */ /* 0x020fe20000410000 */
[----:B------:R-:W-:-:S03]  /*04d0*/  @P1 LEA R26, P4, R5, R14, 0x2 ;  /* 0x0000000e051a1211 */ /* 0x000fc600078810ff */
[----:B--2---:R-:W-:Y:S01]  /*04e0*/  FMUL.FTZ R29, R7, R6 ;  /* 0x00000006071d7220 */ /* 0x004fe20000410000 */
[----:B------:R-:W-:Y:S01]  /*04f0*/  @P1 LEA.HI.X R27, R5, R15, R23, 0x2, P4 ;  /* 0x0000000f051b1211 */ /* 0x000fe200020f1417 */
[----:B------:R-:W-:Y:S02]  /*0500*/  IMAD.MOV.U32 R23, RZ, RZ, c[0x0][0x0] ;  /* 0x00000000ff177624 */ /* 0x000fe400078e00ff */
[C---:B---3--:R-:W-:Y:S02]  /*0510*/  FMUL.FTZ R5, R7.reuse, R22 ;  /* 0x0000001607057220 */ /* 0x048fe40000410000 */
[C---:B----4-:R-:W-:Y:S02]  /*0520*/  FMUL.FTZ R21, R7.reuse, R24 ;  /* 0x0000001807157220 */ /* 0x050fe40000410000 */
[----:B------:R-:W-:Y:S01]  /*0530*/  FMUL.FTZ R7, R7, R28 ;  /* 0x0000001c07077220 */ /* 0x000fe20000410000 */
[----:B------:R0:W-:Y:S01]  /*0540*/  @P3 STG.E [R16.64], R29 ;  /* 0x0000001d10003986 */ /* 0x0001e2000c101904 */
[----:B------:R-:W-:-:S03]  /*0550*/  IMAD.WIDE.U32 R8, R23, 0x4, R8 ;  /* 0x0000000417087825 */ /* 0x000fc600078e0008 */
[----:B------:R0:W-:Y:S04]  /*0560*/  @P2 STG.E [R18.64], R5 ;  /* 0x0000000512002986 */ /* 0x0001e8000c101904 */
[----:B------:R0:W-:Y:S01]  /*0570*/  @P1 STG.E [R26.64], R21 ;  /* 0x000000151a001986 */ /* 0x0001e2000c101904 */
[----:B------:R-:W-:-:S03]  /*0580*/  ISETP.LT.U32.AND P1, PT, R8, R0, PT ;  /* 0x000000000800720c */ /* 0x000fc60003f21070 */
[----:B------:R0:W-:Y:S01]  /*0590*/  @P0 STG.E [R10.64], R7 ;  /* 0x000000070a000986 */ /* 0x0001e2000c101904 */
[----:B------:R-:W-:Y:S02]  /*05a0*/  ISETP.GE.U32.AND P0, PT, R8, 0x10000, PT ;  /* 0x000100000800780c */ /* 0x000fe40003f06070 */
[C---:B------:R-:W-:Y:S02]  /*05b0*/  ISETP.LT.AND.EX P1, PT, R9.reuse, R2, PT, P1 ;  /* 0x000000020900720c */ /* 0x040fe40003f21310 */
[----:B------:R-:W-:-:S13]  /*05c0*/  ISETP.GE.U32.AND.EX P0, PT, R9, RZ, PT, P0 ;  /* 0x000000ff0900720c */ /* 0x000fda0003f06100 */
[----:B0-----:R-:W-:Y:S05]  /*05d0*/  @!P0 BRA P1, `(.L_x_337) ;  /* 0xfffffbc000008947 */ /* 0x001fea000083ffff */
[----:B------:R-:W-:Y:S05]  /*05e0*/  EXIT ;  /* 0x000000000000794d */ /* 0x000fea0003800000 */
.L_x_336:
        /* <DEDUP_REMOVED lines=9> */
.L_x_338:
[C---:B------:R-:W-:Y:S01]  /*0680*/  IMAD.SHL.U32 R11, R18.reuse, 0x10, RZ ;  /* 0x00000010120b7824 */ /* 0x040fe200078e00ff */
[----:B------:R-:W-:Y:S01]  /*0690*/  SHF.L.U64.HI R19, R18, 0x4, R21 ;  /* 0x0000000412137819 */ /* 0x000fe20000010215 */
[----:B------:R-:W2:Y:S03]  /*06a0*/  LDG.E R3, [R8.64] ;  /* 0x0000000408037981 */ /* 0x000ea6000c1e1900 */
[----:B------:R-:W-:-:S05]  /*06b0*/  IADD3 R16, P0, R12, R11, RZ ;  /* 0x0000000b0c107210 */ /* 0x000fca0007f1e0ff */
[----:B------:R-:W-:-:S05]  /*06c0*/  IMAD.X R17, R13, 0x1, R19, P0 ;  /* 0x000000010d117824 */ /* 0x000fca00000e0613 */
[----:B------:R-:W3:Y:S01]  /*06d0*/  LDG.E.128 R4, [R16.64] ;  /* 0x0000000410047981 */ /* 0x000ee2000c1e1d00 */
[----:B------:R-:W-:-:S05]  /*06e0*/  IADD3 R10, P0, R14, R11, RZ ;  /* 0x0000000b0e0a7210 */ /* 0x000fca0007f1e0ff */
[----:B------:R-:W-:Y:S01]  /*06f0*/  IMAD.X R11, R15, 0x1, R19, P0 ;  /* 0x000000010f0b7824 */ /* 0x000fe200000e0613 */
[----:B------:R-:W-:-:S05]  /*0700*/  IADD3 R18, P0, R18, c[0x0][0x0], RZ ;  /* 0x0000000012127a10 */ /* 0x000fca0007f1e0ff */
[----:B------:R-:W-:Y:S01]  /*0710*/  IMAD.X R21, RZ, RZ, R21, P0 ;  /* 0x000000ffff157224 */ /* 0x000fe200000e0615 */
[----:B------:R-:W-:-:S04]  /*0720*/  ISETP.LT.U32.AND P1, PT, R18, 0x4000, PT ;  /* 0x000040001200780c */ /* 0x000fc80003f21070 */
[----:B------:R-:W-:Y:S01]  /*0730*/  ISETP.LT.U32.AND.EX P1, PT, R21, RZ, PT, P1 ;  /* 0x000000ff1500720c */ /* 0x000fe20003f21110 */
[----:B--2---:R-:W-:-:S04]  /*0740*/  FMUL.FTZ R3, R3, c[0x0][0xdb8] ;  /* 0x00036e0003037a20 */ /* 0x004fc80000410000 */
[-C--:B---3--:R-:W-:Y:S02]  /*0750*/  FMUL.FTZ R7, R7, R3.reuse ;  /* 0x0000000307077220 */ /* 0x088fe40000410000 */
[-C--:B------:R-:W-:Y:S02]  /*0760*/  FMUL.FTZ R6, R6, R3.reuse ;  /* 0x0000000306067220 */ /* 0x080fe40000410000 */
[-C--:B------:R-:W-:Y:S02]  /*0770*/  FMUL.FTZ R5, R5, R3.reuse ;  /* 0x0000000305057220 */ /* 0x080fe40000410000 */
[----:B------:R-:W-:Y:S02]  /*0780*/  FMUL.FTZ R4, R4, R3 ;  /* 0x0000000304047220 */ /* 0x000fe40000410000 */
[----:B------:R-:W-:-:S03]  /*0790*/  IMAD.SHL.U32 R3, R18, 0x4, RZ ;  /* 0x0000000412037824 */ /* 0x000fc600078e00ff */
[----:B------:R0:W-:Y:S02]  /*07a0*/  STG.E.128 [R10.64], R4 ;  /* 0x000000040a007986 */ /* 0x0001e4000c101d04 */
[----:B------:R-:W-:Y:S02]  /*07b0*/  ISETP.GE.U32.AND P0, PT, R3, R0, PT ;  /* 0x000000000300720c */ /* 0x000fe40003f06070 */
[----:B------:R-:W-:-:S04]  /*07c0*/  SHF.L.U64.HI R3, R18, 0x2, R21 ;  /* 0x0000000212037819 */ /* 0x000fc80000010215 */
[----:B------:R-:W-:-:S13]  /*07d0*/  ISETP.GE.AND.EX P0, PT, R3, R2, PT, P0 ;  /* 0x000000020300720c */ /* 0x000fda0003f06300 */
[----:B0-----:R-:W-:Y:S05]  /*07e0*/  @!P0 BRA P1, `(.L_x_338) ;  /* 0xfffffe9000008947 */ /* 0x001fea000083ffff */
[----:B------:R-:W-:Y:S05]  /*07f0*/  EXIT ;  /* 0x000000000000794d */ /* 0x000fea0003800000 */
.L_x_339:
        /* <DEDUP_REMOVED lines=16> */
.L_x_547:


//--------------------- .text._ZN2at6native63_GLOBAL__N__862fb238_30_ForeachBinaryOpScalarTensor_cu_64fe0ca525multi_tensor_apply_kernelINS1_18TensorListMetadataILi2EEENS1_27BinaryOpScalarTensorFunctorIdLi2ELi1ELi1EEEJSt10multipliesIdEPddEEEvT_T0_DpT1_ --------------------------
	.section	.text._ZN2at6native63_GLOBAL__N__862fb238_30_ForeachBinaryOpScalarTensor_cu_64fe0ca525multi_tensor_apply_kernelINS1_18TensorListMetadataILi2EEENS1_27BinaryOpScalarTensorFunctorIdLi2ELi1ELi1EEEJSt10multipliesIdEPddEEEvT_T0_DpT1_,"ax",@progbits
	.sectioninfo	@"SHI_REGISTERS=31"
	.align	128
.text._ZN2at6native63_GLOBAL__N__862fb238_30_ForeachBinaryOpScalarTensor_cu_64fe0ca525multi_tensor_apply_kernelINS1_18TensorListMetadataILi2EEENS1_27BinaryOpScalarTensorFunctorIdLi2ELi1ELi1EEEJSt10multipliesIdEPddEEEvT_T0_DpT1_:
        .type           _ZN2at6native63_GLOBAL__N__862fb238_30_ForeachBinaryOpScalarTensor_cu_64fe0ca525multi_tensor_apply_kernelINS1_18TensorListMetadataILi2EEENS1_27BinaryOpScalarTensorFunctorIdLi2ELi1ELi1EEEJSt10multipliesIdEPddEEEvT_T0_DpT1_,@function
        .size           _ZN2at6native63_GLOBAL__N__862fb238_30_ForeachBinaryOpScalarTensor_cu_64fe0ca525multi_tensor_apply_kernelINS1_18TensorListMetadataILi2EEENS1_27BinaryOpScalarTensorFunctorIdLi2ELi1ELi1EEEJSt10multipliesIdEPddEEEvT_T0_DpT1_,(.L_x_548 - _ZN2at6native63_GLOBAL__N__862fb238_30_ForeachBinaryOpScalarTensor_cu_64fe0ca525multi_tensor_apply_kernelINS1_18TensorListMetadataILi2EEENS1_27BinaryOpScalarTensorFunctorIdLi2ELi1ELi1EEEJSt10multipliesIdEPddEEEvT_T0_DpT1_)
        .other          _ZN2at6native63_GLOBAL__N__862fb238_30_ForeachBinaryOpScalarTensor_cu_64fe0ca525multi_tensor_apply_kernelINS1_18TensorListMetadataILi2EEENS1_27BinaryOpScalarTensorFunctorIdLi2ELi1ELi1EEEJSt10multipliesIdEPddEEEvT_T0_DpT1_,@"STO_CUDA_ENTRY STV_DEFAULT"
_ZN2at6native63_GLOBAL__N__862fb238_30_ForeachBinaryOpScalarTensor_cu_64fe0ca525multi_tensor_apply_kernelINS1_18TensorListMetadataILi2EEENS1_27BinaryOpScalarTensorFunctorIdLi2ELi1ELi1EEEJSt10multipliesIdEPddEEEvT_T0_DpT1_:
        /* <DEDUP_REMOVED lines=29> */
.L_x_341:
[----:B0-----:R-:W-:Y:S01]  /*01d0*/  IADD3 R15, P0, R0, R6, RZ ;  /* 0x00000006000f7210 */ /* 0x001fe20007f1e0ff */
[C---:B------:R-:W-:Y:S01]  /*01e0*/  IMAD R28, R2.reuse, 0x3, RZ ;  /* 0x00000003021c7824 */ /* 0x040fe200078e02ff */
[----:B------:R-:W-:Y:S01]  /*01f0*/  CS2R R16, SRZ ;  /* 0x0000000000107805 */ /* 0x000fe2000001ff00 */
[----:B------:R-:W-:Y:S01]  /*0200*/  CS2R R22, SRZ ;  /* 0x0000000000167805 */ /* 0x000fe2000001ff00 */
[C---:B------:R-:W-:Y:S01]  /*0210*/  IADD3 R26, P3, R15.reuse, c[0x0][0x0], RZ ;  /* 0x000000000f1a7a10 */ /* 0x040fe20007f7e0ff */
[----:B------:R-:W-:Y:S01]  /*0220*/  IMAD.X R18, RZ, RZ, R7, P0 ;  /* 0x000000ffff127224 */ /* 0x000fe200000e0607 */
[C---:B------:R-:W-:Y:S01]  /*0230*/  ISETP.GE.U32.AND P4, PT, R15.reuse, 0x10000, PT ;  /* 0x000100000f00780c */ /* 0x040fe20003f86070 */
[----:B------:R-:W-:Y:S01]  /*0240*/  IMAD.MOV.U32 R24, RZ, RZ, c[0x0][0xdb0] ;  /* 0x00036c00ff187624 */ /* 0x000fe200078e00ff */
[----:B------:R-:W-:Y:S01]  /*0250*/  LEA R21, P5, R2, R15, 0x1 ;  /* 0x0000000f02157211 */ /* 0x000fe200078a08ff */
[--C-:B------:R-:W-:Y:S01]  /*0260*/  IMAD.X R3, RZ, RZ, R18.reuse, P3 ;  /* 0x000000ffff037224 */ /* 0x100fe200018e0612 */
[----:B------:R-:W-:Y:S01]  /*0270*/  ISETP.LT.U32.AND P0, PT, R15, UR12, PT ;  /* 0x0000000c0f007c0c */ /* 0x000fe2000bf01070 */
[----:B------:R-:W-:Y:S01]  /*0280*/  IMAD.MOV.U32 R25, RZ, RZ, c[0x0][0xdb4] ;  /* 0x00036d00ff197624 */ /* 0x000fe200078e00ff */
[----:B------:R-:W-:Y:S01]  /*0290*/  ISETP.GE.U32.AND.EX P4, PT, R18, RZ, PT, P4 ;  /* 0x000000ff1200720c */ /* 0x000fe20003f86140 */
[----:B------:R-:W-:Y:S01]  /*02a0*/  IMAD.X R4, RZ, RZ, R18, P5 ;  /* 0x000000ffff047224 */ /* 0x000fe200028e0612 */
[----:B------:R-:W-:-:S02]  /*02b0*/  ISETP.GE.U32.AND P1, PT, R26, 0x10000, PT ;  /* 0x000100001a00780c */ /* 0x000fc40003f26070 */
[----:B------:R-:W-:Y:S01]  /*02c0*/  ISETP.GE.U32.AND P3, PT, R21, 0x10000, PT ;  /* 0x000100001500780c */ /* 0x000fe20003f66070 */
[----:B------:R-:W2:Y:S01]  /*02d0*/  LDG.E.64 R24, [R24.64] ;  /* 0x0000000a18187981 */ /* 0x000ea2000c1e1b00 */
[----:B------:R-:W-:Y:S02]  /*02e0*/  ISETP.LT.AND.EX P0, PT, R18, UR4, !P4, P0 ;  /* 0x0000000412007c0c */ /* 0x000fe4000e701300 */
[----:B------:R-:W-:Y:S02]  /*02f0*/  ISETP.LT.U32.AND P2, PT, R26, UR12, PT ;  /* 0x0000000c1a007c0c */ /* 0x000fe4000bf41070 */
[----:B------:R-:W-:Y:S02]  /*0300*/  ISETP.GE.U32.AND.EX P5, PT, R3, RZ, PT, P1 ;  /* 0x000000ff0300720c */ /* 0x000fe40003fa6110 */
[----:B------:R-:W-:Y:S02]  /*0310*/  IADD3 R28, P4, R28, R15, RZ ;  /* 0x0000000f1c1c7210 */ /* 0x000fe40007f9e0ff */
[----:B------:R-:W-:-:S02]  /*0320*/  ISETP.LT.U32.AND P1, PT, R21, UR12, PT ;  /* 0x0000000c15007c0c */ /* 0x000fc4000bf21070 */
[----:B------:R-:W-:Y:S01]  /*0330*/  ISETP.GE.U32.AND.EX P3, PT, R4, RZ, PT, P3 ;  /* 0x000000ff0400720c */ /* 0x000fe20003f66130 */
[----:B------:R-:W-:Y:S01]  /*0340*/  IMAD.X R5, RZ, RZ, R18, P4 ;  /* 0x000000ffff057224 */ /* 0x000fe200020e0612 */
[----:B------:R-:W-:Y:S02]  /*0350*/  ISETP.LT.AND.EX P2, PT, R3, UR4, !P5, P2 ;  /* 0x0000000403007c0c */ /* 0x000fe4000ef41320 */
[----:B------:R-:W-:Y:S02]  /*0360*/  ISETP.GE.U32.AND P5, PT, R28, 0x10000, PT ;  /* 0x000100001c00780c */ /* 0x000fe40003fa6070 */
[----:B------:R-:W-:Y:S02]  /*0370*/  ISETP.LT.AND.EX P1, PT, R4, UR4, !P3, P1 ;  /* 0x0000000404007c0c */ /* 0x000fe4000df21310 */
[----:B------:R-:W-:Y:S02]  /*0380*/  ISETP.LT.U32.AND P4, PT, R28, UR12, PT ;  /* 0x0000000c1c007c0c */ /* 0x000fe4000bf81070 */
[----:B------:R-:W-:-:S02]  /*0390*/  ISETP.GE.U32.AND.EX P3, PT, R5, RZ, PT, P5 ;  /* 0x000000ff0500720c */ /* 0x000fc40003f66150 */
[----:B------:R-:W-:Y:S02]  /*03a0*/  @P0 LEA R8, P5, R15, UR6, 0x3 ;  /* 0x000000060f080c11 */ /* 0x000fe4000f8a18ff */
[----:B------:R-:W-:Y:S02]  /*03b0*/  ISETP.LT.AND.EX P3, PT, R5, UR4, !P3, P4 ;  /* 0x0000000405007c0c */ /* 0x000fe4000df61340 */
[----:B------:R-:W-:Y:S02]  /*03c0*/  @P0 LEA.HI.X R9, R15, UR7, R18, 0x3, P5 ;  /* 0x000000070f090c11 */ /* 0x000fe4000a8f1c12 */
[C---:B------:R-:W-:Y:S02]  /*03d0*/  @P2 LEA R12, P4, R26.reuse, UR6, 0x3 ;  /* 0x000000061a0c2c11 */ /* 0x040fe4000f8818ff */
[----:B------:R-:W-:Y:S01]  /*03e0*/  @P1 LEA R10, P5, R21, UR6, 0x3 ;  /* 0x00000006150a1c11 */ /* 0x000fe2000f8a18ff */
[----:B------:R0:W3:Y:S01]  /*03f0*/  @P0 LDG.E.64 R16, [R8.64] ;  /* 0x0000000a08100981 */ /* 0x0000e2000c1e1b00 */
[----:B------:R-:W-:-:S02]  /*0400*/  @P2 LEA.HI.X R13, R26, UR7, R3, 0x3, P4 ;  /* 0x000000071a0d2c11 */ /* 0x000fc4000a0f1c03 */
[----:B------:R-:W-:-:S03]  /*0410*/  @P1 LEA.HI.X R11, R21, UR7, R4, 0x3, P5 ;  /* 0x00000007150b1c11 */ /* 0x000fc6000a8f1c04 */
[----:B------:R1:W4:Y:S01]  /*0420*/  @P2 LDG.E.64 R22, [R12.64] ;  /* 0x0000000a0c162981 */ /* 0x000322000c1e1b00 */
[----:B0-----:R-:W-:Y:S01]  /*0430*/  CS2R R8, SRZ ;  /* 0x0000000000087805 */ /* 0x001fe2000001ff00 */
[----:B-1----:R-:W-:-:S05]  /*0440*/  @P3 LEA R12, P4, R28, UR6, 0x3 ;  /* 0x000000061c0c3c11 */ /* 0x002fca000f8818ff */
[----:B------:R0:W5:Y:S01]  /*0450*/  @P1 LDG.E.64 R8, [R10.64] ;  /* 0x0000000a0a081981 */ /* 0x000162000c1e1b00 */
[----:B------:R-:W-:Y:S01]  /*0460*/  @P3 LEA.HI.X R13, R28, UR7, R5, 0x3, P4 ;  /* 0x000000071c0d3c11 */ /* 0x000fe2000a0f1c05 */
[----:B0-----:R-:W-:-:S06]  /*0470*/  CS2R R10, SRZ ;  /* 0x00000000000a7805 */ /* 0x001fcc000001ff00 */
[----:B------:R2:W5:Y:S01]  /*0480*/  @P3 LDG.E.64 R10, [R12.64] ;  /* 0x0000000a0c0a3981 */ /* 0x000562000c1e1b00 */
[----:B------:R-:W-:-:S04]  /*0490*/  @P0 LEA R14, P4, R15, UR8, 0x3 ;  /* 0x000000080f0e0c11 */ /* 0x000fc8000f8818ff */
[----:B------:R-:W-:Y:S02]  /*04a0*/  @P0 LEA.HI.X R15, R15, UR9, R18, 0x3, P4 ;  /* 0x000000090f0f0c11 */ /* 0x000fe4000a0f1c12 */
[C---:B------:R-:W-:Y:S02]  /*04b0*/  @P2 LEA R18, P4, R26.reuse, UR8, 0x3 ;  /* 0x000000081a122c11 */ /* 0x040fe4000f8818ff */
[C---:B------:R-:W-:Y:S02]  /*04c0*/  @P1 LEA R20, P5, R21.reuse, UR8, 0x3 ;  /* 0x0000000815141c11 */ /* 0x040fe4000f8a18ff */
[----:B------:R-:W-:Y:S01]  /*04d0*/  @P2 LEA.HI.X R19, R26, UR9, R3, 0x3, P4 ;  /* 0x000000091a132c11 */ /* 0x000fe2000a0f1c03 */
[----:B------:R-:W-:Y:S01]  /*04e0*/  IMAD.MOV.U32 R3, RZ, RZ, c[0x0][0x0] ;  /* 0x00000000ff037624 */ /* 0x000fe200078e00ff */
[----:B------:R-:W-:-:S03]  /*04f0*/  @P1 LEA.HI.X R21, R21, UR9, R4, 0x3, P5 ;  /* 0x0000000915151c11 */ /* 0x000fc6000a8f1c04 */
[----:B------:R-:W-:Y:S01]  /*0500*/  IMAD.WIDE.U32 R6, R3, 0x4, R6 ;  /* 0x0000000403067825 */ /* 0x000fe200078e0006 */
[----:B--2---:R0:W3:Y:S02]  /*0510*/  DMUL R12, R24, c[0x0][0xdb8] ;  /* 0x00036e00180c7a28 */ /* 0x0040e40000000000 */
[----:B0-----:R-:W-:-:S04]  /*0520*/  @P3 LEA R24, P6, R28, UR8, 0x3 ;  /* 0x000000081c183c11 */ /* 0x001fc8000f8c18ff */
[----:B------:R-:W-:Y:S01]  /*0530*/  @P3 LEA.HI.X R25, R28, UR9, R5, 0x3, P6 ;  /* 0x000000091c193c11 */ /* 0x000fe2000b0f1c05 */
[----:B---3--:R-:W0:-:S04]  /*0540*/  DMUL R16, R12, R16 ;  /* 0x000000100c107228 */ /* 0x008e080000000000 */
[----:B----4-:R-:W1:-:S03]  /*0550*/  DMUL R22, R12, R22 ;  /* 0x000000160c167228 */ /* 0x010e460000000000 */
[----:B0-----:R0:W-:Y:S01]  /*0560*/  @P0 STG.E.64 [R14.64], R16 ;  /* 0x000000100e000986 */ /* 0x0011e2000c101b0a */
[C---:B------:R-:W-:Y:S01]  /*0570*/  ISETP.GE.U32.AND P0, PT, R6.reuse, 0x10000, PT ;  /* 0x000100000600780c */ /* 0x040fe20003f06070 */
[C---:B-----5:R-:W2:Y:S02]  /*0580*/  DMUL R8, R12.reuse, R8 ;  /* 0x000000080c087228 */ /* 0x060ea40000000000 */
[----:B-1----:R0:W-:Y:S05]  /*0590*/  @P2 STG.E.64 [R18.64], R22 ;  /* 0x0000001612002986 */ /* 0x0021ea000c101b0a */
[----:B--2---:R0:W-:Y:S01]  /*05a0*/  @P1 STG.E.64 [R20.64], R8 ;  /* 0x0000000814001986 */ /* 0x0041e2000c101b0a */
[----:B------:R-:W-:Y:S01]  /*05b0*/  ISETP.LT.U32.AND P1, PT, R6, UR12, PT ;  /* 0x0000000c06007c0c */ /* 0x000fe2000bf21070 */
[----:B------:R-:W1:Y:S01]  /*05c0*/  DMUL R10, R12, R10 ;  /* 0x0000000a0c0a7228 */ /* 0x000e620000000000 */
[----:B------:R-:W-:-:S06]  /*05d0*/  ISETP.GE.U32.AND.EX P0, PT, R7, RZ, PT, P0 ;  /* 0x000000ff0700720c */ /* 0x000fcc0003f06100 */
[----:B-1----:R0:W-:Y:S01]  /*05e0*/  @P3 STG.E.64 [R24.64], R10 ;  /* 0x0000000a18003986 */ /* 0x0021e2000c101b0a */
[----:B------:R-:W-:-:S13]  /*05f0*/  ISETP.LT.AND.EX P1, PT, R7, UR4, PT, P1 ;  /* 0x0000000407007c0c */ /* 0x000fda000bf21310 */
[----:B0-----:R-:W-:Y:S05]  /*0600*/  @!P0 BRA P1, `(.L_x_341) ;  /* 0xfffffbc000008947 */ /* 0x001fea000083ffff */
[----:B------:R-:W-:Y:S05]  /*0610*/  EXIT ;  /* 0x000000000000794d */ /* 0x000fea0003800000 */
.L_x_340:
        /* <DEDUP_REMOVED lines=8> */
[----:B------:R-:W-:-:S03]  /*06a0*/  IMAD.MOV.U32 R3, RZ, RZ, c[0x0][0xdb4] ;  /* 0x00036d00ff037624 */ /* 0x000fc600078e00ff */
.L_x_342:
[C---:B0-----:R-:W-:Y:S01]  /*06b0*/  IMAD.SHL.U32 R18, R0.reuse, 0x20, RZ ;  /* 0x0000002000127824 */ /* 0x041fe200078e00ff */
[----:B------:R-:W-:Y:S01]  /*06c0*/  SHF.L.U64.HI R12, R0, 0x5, R13 ;  /* 0x00000005000c7819 */ /* 0x000fe2000001020d */
[----:B------:R-:W2:Y:S03]  /*06d0*/  LDG.E.64 R16, [R2.64] ;  /* 0x0000000a02107981 */ /* 0x000ea6000c1e1b00 */
[----:B------:R-:W-:-:S04]  /*06e0*/  IADD3 R14, P0, R18, UR6, RZ ;  /* 0x00000006120e7c10 */ /* 0x000fc8000ff1e0ff */
[----:B------:R-:W-:-:S05]  /*06f0*/  IADD3.X R15, R12, UR7, RZ, P0, !PT ;  /* 0x000000070c0f7c10 */ /* 0x000fca00087fe4ff */
[----:B------:R-:W3:Y:S04]  /*0700*/  LDG.E.128 R4, [R14.64] ;  /* 0x0000000a0e047981 */ /* 0x000ee8000c1e1d00 */
[----:B------:R-:W4:Y:S01]  /*0710*/  LDG.E.128 R8, [R14.64+0x10] ;  /* 0x0000100a0e087981 */ /* 0x000f22000c1e1d00 */
[----:B------:R-:W-:-:S04]  /*0720*/  IADD3 R18, P0, R18, UR8, RZ ;  /* 0x0000000812127c10 */ /* 0x000fc8000ff1e0ff */
[----:B------:R-:W-:Y:S02]  /*0730*/  IADD3.X R19, R12, UR9, RZ, P0, !PT ;  /* 0x000000090c137c10 */ /* 0x000fe400087fe4ff */
[----:B------:R-:W-:-:S05]  /*0740*/  IADD3 R0, P0, R0, c[0x0][0x0], RZ ;  /* 0x0000000000007a10 */ /* 0x000fca0007f1e0ff */
[C---:B------:R-:W-:Y:S02]  /*0750*/  IMAD.SHL.U32 R12, R0.reuse, 0x4, RZ ;  /* 0x00000004000c7824 */ /* 0x040fe400078e00ff */
[----:B------:R-:W-:Y:S01]  /*0760*/  IMAD.X R13, RZ, RZ, R13, P0 ;  /* 0x000000ffff0d7224 */ /* 0x000fe200000e060d */
[----:B------:R-:W-:Y:S02]  /*0770*/  ISETP.LT.U32.AND P1, PT, R0, 0x4000, PT ;  /* 0x000040000000780c */ /* 0x000fe40003f21070 */
[----:B------:R-:W-:Y:S02]  /*0780*/  ISETP.GE.U32.AND P0, PT, R12, UR12, PT ;  /* 0x0000000c0c007c0c */ /* 0x000fe4000bf06070 */
[----:B------:R-:W-:Y:S02]  /*0790*/  SHF.L.U64.HI R12, R0, 0x2, R13 ;  /* 0x00000002000c7819 */ /* 0x000fe4000001020d */
[----:B------:R-:W-:Y:S02]  /*07a0*/  ISETP.LT.U32.AND.EX P1, PT, R13, RZ, PT, P1 ;  /* 0x000000ff0d00720c */ /* 0x000fe40003f21110 */
[----:B------:R-:W-:Y:S01]  /*07b0*/  ISETP.GE.AND.EX P0, PT, R12, UR4, PT, P0 ;  /* 0x000000040c007c0c */ /* 0x000fe2000bf06300 */
[----:B--2---:R-:W3:-:S06]  /*07c0*/  DMUL R16, R16, c[0x0][0xdb8] ;  /* 0x00036e0010107a28 */ /* 0x004ecc0000000000 */
[----:B---3--:R-:W-:-:S04]  /*07d0*/  DMUL R6, R6, R16 ;  /* 0x0000001006067228 */ /* 0x008fc80000000000 */
[----:B------:R-:W0:-:S04]  /*07e0*/  DMUL R4, R4, R16 ;  /* 0x0000001004047228 */ /* 0x000e080000000000 */
[----:B----4-:R-:W-:-:S04]  /*07f0*/  DMUL R10, R10, R16 ;  /* 0x000000100a0a7228 */ /* 0x010fc80000000000 */
[----:B------:R-:W1:Y:S01]  /*0800*/  DMUL R8, R8, R16 ;  /* 0x0000001008087228 */ /* 0x000e620000000000 */
[----:B0-----:R0:W-:Y:S06]  /*0810*/  STG.E.128 [R18.64], R4 ;  /* 0x0000000412007986 */ /* 0x0011ec000c101d0a */
[----:B-1----:R0:W-:Y:S01]  /*0820*/  STG.E.128 [R18.64+0x10], R8 ;  /* 0x0000100812007986 */ /* 0x0021e2000c101d0a */
[----:B------:R-:W-:Y:S05]  /*0830*/  @!P0 BRA P1, `(.L_x_342) ;  /* 0xfffffe7000008947 */ /* 0x000fea000083ffff */
[----:B------:R-:W-:Y:S05]  /*0840*/  EXIT ;  /* 0x000000000000794d */ /* 0x000fea0003800000 */
.L_x_343:
        /* <DEDUP_REMOVED lines=11> */
.L_x_548:


//--------------------- .text._ZN2at6native63_GLOBAL__N__862fb238_30_ForeachBinaryOpScalarTensor_cu_64fe0ca525multi_tensor_apply_kernelINS1_18TensorListMetadataILi2EEENS1_27BinaryOpScalarTensorFunctorIsLi2ELi1ELi1EEEJSt10multipliesIsEPssEEEvT_T0_DpT1_ --------------------------
	.section	.text._ZN2at6native63_GLOBAL__N__862fb238_30_ForeachBinaryOpScalarTensor_cu_64fe0ca525multi_tensor_apply_kernelINS1_18TensorListMetadataILi2EEENS1_27BinaryOpScalarTensorFunctorIsLi2ELi1ELi1EEEJSt10multipliesIsEPssEEEvT_T0_DpT1_,"ax",@progbits
	.sectioninfo	@"SHI_REGISTERS=32"
	.align	128
.text._ZN2at6native63_GLOBAL__N__862fb238_30_ForeachBinaryOpScalarTensor_cu_64fe0ca525multi_tensor_apply_kernelINS1_18TensorListMetadataILi2EEENS1_27BinaryOpScalarTensorFunctorIsLi2ELi1ELi1EEEJSt10multipliesIsEPssEEEvT_T0_DpT1_:
        .type           _ZN2at6native63_GLOBAL__N__862fb238_30_ForeachBinaryOpScalarTensor_cu_64fe0ca525multi_tensor_apply_kernelINS1_18TensorListMetadataILi2EEENS1_27BinaryOpScalarTensorFunctorIsLi2ELi1ELi1EEEJSt10multipliesIsEPssEEEvT_T0_DpT1_,@function
        .size           _ZN2at6native63_GLOBAL__N__862fb238_30_ForeachBinaryOpScalarTensor_cu_64fe0ca525multi_tensor_apply_kernelINS1_18TensorListMetadataILi2EEENS1_27BinaryOpScalarTensorFunctorIsLi2ELi1ELi1EEEJSt10multipliesIsEPssEEEvT_T0_DpT1_,(.L_x_549 - _ZN2at6native63_GLOBAL__N__862fb238_30_ForeachBinaryOpScalarTensor_cu_64fe0ca525multi_tensor_apply_kernelINS1_18TensorListMetadataILi2EEENS1_27BinaryOpScalarTensorFunctorIsLi2ELi1ELi1EEEJSt10multipliesIsEPssEEEvT_T0_DpT1_)
        .other          _ZN2at6native63_GLOBAL__N__862fb238_30_ForeachBinaryOpScalarTensor_cu_64fe0ca525multi_tensor_apply_kernelINS1_18TensorListMetadataILi2EEENS1_27BinaryOpScalarTensorFunctorIsLi2ELi1ELi1EEEJSt10multipliesIsEPssEEEvT_T0_DpT1_,@"STO_CUDA_ENTRY STV_DEFAULT"
_ZN2at6native63_GLOBAL__N__862fb238_30_ForeachBinaryOpScalarTensor_cu_64fe0ca525multi_tensor_apply_kernelINS1_18TensorListMetadataILi2EEENS1_27BinaryOpScalarTensorFunctorIsLi2ELi1ELi1EEEJSt10multipliesIsEPssEEEvT_T0_DpT1_:
        /* <DEDUP_REMOVED lines=27> */
.L_x_345:
[----:B0-----:R-:W-:Y:S01]  /*01b0*/  IADD3 R16, P0, R3, R7, RZ ;  /* 0x0000000703107210 */ /* 0x001fe20007f1e0ff */
[----:B------:R-:W-:Y:S01]  /*01c0*/  IMAD R9, R4, 0x3, RZ ;  /* 0x0000000304097824 */ /* 0x000fe200078e02ff */
[----:B------:R-:W-:Y:S02]  /*01d0*/  PRMT R5, RZ, 0x7610, R5 ;  /* 0x00007610ff057816 */ /* 0x000fe40000000005 */
[----:B------:R-:W-:Y:S01]  /*01e0*/  IADD3 R6, P3, R16, c[0x0][0x0], RZ ;  /* 0x0000000010067a10 */ /* 0x000fe20007f7e0ff */
[----:B------:R-:W-:Y:S01]  /*01f0*/  IMAD.X R18, RZ, RZ, R8, P0 ;  /* 0x000000ffff127224 */ /* 0x000fe200000e0608 */
[----:B------:R-:W-:-:S02]  /*0200*/  LEA R19, P5, R4, R16, 0x1 ;  /* 0x0000001004137211 */ /* 0x000fc400078a08ff */
[----:B------:R-:W-:Y:S01]  /*0210*/  ISETP.GE.U32.AND P2, PT, R16, 0x10000, PT ;  /* 0x000100001000780c */ /* 0x000fe20003f46070 */
[--C-:B------:R-:W-:Y:S01]  /*0220*/  IMAD.X R17, RZ, RZ, R18.reuse, P3 ;  /* 0x000000ffff117224 */ /* 0x100fe200018e0612 */
[----:B------:R-:W-:Y:S01]  /*0230*/  ISETP.GE.U32.AND P4, PT, R6, 0x10000, PT ;  /* 0x000100000600780c */ /* 0x000fe20003f86070 */
[----:B------:R-:W-:Y:S01]  /*0240*/  IMAD.X R23, RZ, RZ, R18, P5 ;  /* 0x000000ffff177224 */ /* 0x000fe200028e0612 */
[-C--:B------:R-:W-:Y:S02]  /*0250*/  ISETP.LT.U32.AND P0, PT, R16, R0.reuse, PT ;  /* 0x000000001000720c */ /* 0x080fe40003f01070 */
[----:B------:R-:W-:Y:S02]  /*0260*/  ISETP.GE.U32.AND.EX P2, PT, R18, RZ, PT, P2 ;  /* 0x000000ff1200720c */ /* 0x000fe40003f46120 */
[----:B------:R-:W-:Y:S02]  /*0270*/  ISETP.GE.U32.AND P1, PT, R19, 0x10000, PT ;  /* 0x000100001300780c */ /* 0x000fe40003f26070 */
[----:B------:R-:W-:-:S02]  /*0280*/  ISETP.LT.U32.AND P3, PT, R6, R0, PT ;  /* 0x000000000600720c */ /* 0x000fc40003f61070 */
[----:B------:R-:W-:Y:S02]  /*0290*/  ISETP.GE.U32.AND.EX P4, PT, R17, RZ, PT, P4 ;  /* 0x000000ff1100720c */ /* 0x000fe40003f86140 */
[----:B------:R-:W-:Y:S02]  /*02a0*/  ISETP.LT.AND.EX P0, PT, R18, R2, !P2, P0 ;  /* 0x000000021200720c */ /* 0x000fe40005701300 */
[----:B------:R-:W-:Y:S02]  /*02b0*/  IADD3 R9, P5, R9, R16, RZ ;  /* 0x0000001009097210 */ /* 0x000fe40007fbe0ff */
[----:B------:R-:W-:Y:S02]  /*02c0*/  ISETP.LT.U32.AND P2, PT, R19, R0, PT ;  /* 0x000000001300720c */ /* 0x000fe40003f41070 */
[----:B------:R-:W-:Y:S01]  /*02d0*/  ISETP.GE.U32.AND.EX P1, PT, R23, RZ, PT, P1 ;  /* 0x000000ff1700720c */ /* 0x000fe20003f26110 */
[----:B------:R-:W-:Y:S01]  /*02e0*/  IMAD.X R20, RZ, RZ, R18, P5 ;  /* 0x000000ffff147224 */ /* 0x000fe200028e0612 */
[----:B------:R-:W-:-:S02]  /*02f0*/  ISETP.LT.AND.EX P3, PT, R17, R2, !P4, P3 ;  /* 0x000000021100720c */ /* 0x000fc40006761330 */
[----:B------:R-:W-:Y:S02]  /*0300*/  ISETP.LT.AND.EX P1, PT, R23, R2, !P1, P2 ;  /* 0x000000021700720c */ /* 0x000fe40004f21320 */
[C---:B------:R-:W-:Y:S02]  /*0310*/  ISETP.GE.U32.AND P2, PT, R9.reuse, 0x10000, PT ;  /* 0x000100000900780c */ /* 0x040fe40003f46070 */
[----:B------:R-:W-:Y:S02]  /*0320*/  ISETP.LT.U32.AND P4, PT, R9, R0, PT ;  /* 0x000000000900720c */ /* 0x000fe40003f81070 */
[----:B------:R-:W-:Y:S02]  /*0330*/  ISETP.GE.U32.AND.EX P2, PT, R20, RZ, PT, P2 ;  /* 0x000000ff1400720c */ /* 0x000fe40003f46120 */
[----:B------:R-:W-:Y:S02]  /*0340*/  @P0 LEA R26, P5, R16, R10, 0x1 ;  /* 0x0000000a101a0211 */ /* 0x000fe400078a08ff */
[----:B------:R-:W-:-:S02]  /*0350*/  ISETP.LT.AND.EX P4, PT, R20, R2, !P2, P4 ;  /* 0x000000021400720c */ /* 0x000fc40005781340 */
[-C--:B------:R-:W-:Y:S02]  /*0360*/  @P3 LEA R24, P2, R6, R10.reuse, 0x1 ;  /* 0x0000000a06183211 */ /* 0x080fe400078408ff */
[-C--:B------:R-:W-:Y:S02]  /*0370*/  @P0 LEA.HI.X R27, R16, R11.reuse, R18, 0x1, P5 ;  /* 0x0000000b101b0211 */ /* 0x080fe400028f0c12 */
[----:B------:R-:W-:Y:S02]  /*0380*/  PRMT R21, RZ, 0x7610, R21 ;  /* 0x00007610ff157816 */ /* 0x000fe40000000015 */
[----:B------:R-:W-:Y:S01]  /*0390*/  @P1 LEA R14, P5, R19, R10, 0x1 ;  /* 0x0000000a130e1211 */ /* 0x000fe200078a08ff */
[----:B------:R-:W2:Y:S01]  /*03a0*/  @P0 LDG.E.U16 R5, [R26.64] ;  /* 0x000000061a050981 */ /* 0x000ea2000c1e1500 */
[----:B------:R-:W-:Y:S02]  /*03b0*/  @P3 LEA.HI.X R25, R6, R11, R17, 0x1, P2 ;  /* 0x0000000b06193211 */ /* 0x000fe400010f0c11 */
[----:B------:R-:W-:-:S02]  /*03c0*/  PRMT R22, RZ, 0x7610, R22 ;  /* 0x00007610ff167816 */ /* 0x000fc40000000016 */
[----:B------:R-:W-:Y:S01]  /*03d0*/  @P1 LEA.HI.X R15, R19, R11, R23, 0x1, P5 ;  /* 0x0000000b130f1211 */ /* 0x000fe200028f0c17 */
[----:B------:R0:W3:Y:S04]  /*03e0*/  @P3 LDG.E.U16 R21, [R24.64] ;  /* 0x0000000618153981 */ /* 0x0000e8000c1e1500 */
[----:B------:R1:W4:Y:S01]  /*03f0*/  @P1 LDG.E.U16 R22, [R14.64] ;  /* 0x000000060e161981 */ /* 0x000322000c1e1500 */
[----:B0-----:R-:W-:Y:S02]  /*0400*/  IMAD.MOV.U32 R24, RZ, RZ, c[0x0][0xdb0] ;  /* 0x00036c00ff187624 */ /* 0x001fe400078e00ff */
[----:B------:R-:W-:Y:S01]  /*0410*/  IMAD.MOV.U32 R25, RZ, RZ, c[0x0][0xdb4] ;  /* 0x00036d00ff197624 */ /* 0x000fe200078e00ff */
[----:B-1----:R-:W-:-:S04]  /*0420*/  @P4 LEA R14, P2, R9, R10, 0x1 ;  /* 0x0000000a090e4211 */ /* 0x002fc800078408ff */
[----:B------:R0:W5:Y:S01]  /*0430*/  LDG.E.U16 R24, [R24.64] ;  /* 0x0000000618187981 */ /* 0x000162000c1e1500 */
[----:B------:R-:W-:Y:S02]  /*0440*/  @P4 LEA.HI.X R15, R9, R11, R20, 0x1, P2 ;  /* 0x0000000b090f4211 */ /* 0x000fe400010f0c14 */
[----:B0-----:R-:W-:-:S06]  /*0450*/  PRMT R25, RZ, 0x7610, R25 ;  /* 0x00007610ff197816 */ /* 0x001fcc0000000019 */
[----:B------:R0:W5:Y:S01]  /*0460*/  @P4 LDG.E.U16 R25, [R14.64] ;  /* 0x000000060e194981 */ /* 0x000162000c1e1500 */
[----:B------:R-:W-:Y:S01]  /*0470*/  ULDC.U16 UR4, c[0x0][0xdb8] ;  /* 0x00036e0000047ab9 */ /* 0x000fe20000000400 */
[----:B------:R-:W-:Y:S01]  /*0480*/  IMAD.MOV.U32 R29, RZ, RZ, c[0x0][0x0] ;  /* 0x00000000ff1d7624 */ /* 0x000fe200078e00ff */
[----:B------:R-:W-:Y:S01]  /*0490*/  UPRMT UR4, UR4, 0x9910, URZ ;  /* 0x0000991004047896 */ /* 0x000fe2000800003f */
[----:B0-----:R-:W-:-:S04]  /*04a0*/  @P0 LEA R14, P2, R16, R12, 0x1 ;  /* 0x0000000c100e0211 */ /* 0x001fc800078408ff */
[-C--:B------:R-:W-:Y:S02]  /*04b0*/  @P0 LEA.HI.X R15, R16, R13.reuse, R18, 0x1, P2 ;  /* 0x0000000d100f0211 */ /* 0x080fe400010f0c12 */
[CC--:B------:R-:W-:Y:S02]  /*04c0*/  @P3 LEA R16, P2, R6.reuse, R12.reuse, 0x1 ;  /* 0x0000000c06103211 */ /* 0x0c0fe400078408ff */
[C---:B------:R-:W-:Y:S02]  /*04d0*/  @P1 LEA R18, P5, R19.reuse, R12, 0x1 ;  /* 0x0000000c13121211 */ /* 0x040fe400078a08ff */
[-C--:B------:R-:W-:Y:S02]  /*04e0*/  @P3 LEA.HI.X R17, R6, R13.reuse, R17, 0x1, P2 ;  /* 0x0000000d06113211 */ /* 0x080fe400010f0c11 */
[----:B------:R-:W-:Y:S02]  /*04f0*/  @P1 LEA.HI.X R19, R19, R13, R23, 0x1, P5 ;  /* 0x0000000d13131211 */ /* 0x000fe400028f0c17 */
[----:B--2---:R-:W-:-:S05]  /*0500*/  PRMT R5, R5, 0x9910, RZ ;  /* 0x0000991005057816 */ /* 0x004fca00000000ff */
[----:B------:R-:W-:Y:S01]  /*0510*/  IMAD.MOV.U32 R6, RZ, RZ, R5 ;  /* 0x000000ffff067224 */ /* 0x000fe200078e0005 */
[----:B---3--:R-:W-:-:S03]  /*0520*/  PRMT R21, R21, 0x9910, RZ ;  /* 0x0000991015157816 */ /* 0x008fc600000000ff */
[----:B------:R-:W-:Y:S01]  /*0530*/  IMAD R6, R6, UR4, RZ ;  /* 0x0000000406067c24 */ /* 0x000fe2000f8e02ff */
[----:B----4-:R-:W-:Y:S02]  /*0540*/  PRMT R23, R22, 0x9910, RZ ;  /* 0x0000991016177816 */ /* 0x010fe400000000ff */
[----:B------:R-:W-:Y:S02]  /*0550*/  @P4 LEA R22, P2, R9, R12, 0x1 ;  /* 0x0000000c09164211 */ /* 0x000fe400078408ff */
[----:B------:R-:W-:Y:S01]  /*0560*/  PRMT R26, R6, 0x9910, RZ ;  /* 0x00009910061a7816 */ /* 0x000fe200000000ff */
[----:B------:R-:W-:Y:S02]  /*0570*/  IMAD R6, R21, UR4, RZ ;  /* 0x0000000415067c24 */ /* 0x000fe4000f8e02ff */
[----:B------:R-:W-:Y:S01]  /*0580*/  IMAD R21, R23, UR4, RZ ;  /* 0x0000000417157c24 */ /* 0x000fe2000f8e02ff */
[----:B------:R-:W-:Y:S01]  /*0590*/  @P4 LEA.HI.X R23, R9, R13, R20, 0x1, P2 ;  /* 0x0000000d09174211 */ /* 0x000fe200010f0c14 */
[----:B------:R-:W-:Y:S01]  /*05a0*/  IMAD.MOV.U32 R9, RZ, RZ, R8 ;  /* 0x000000ffff097224 */ /* 0x000fe200078e0008 */
[----:B------:R-:W-:Y:S01]  /*05b0*/  PRMT R6, R6, 0x9910, RZ ;  /* 0x0000991006067816 */ /* 0x000fe200000000ff */
[----:B------:R-:W-:Y:S01]  /*05c0*/  IMAD.MOV.U32 R8, RZ, RZ, R7 ;  /* 0x000000ffff087224 */ /* 0x000fe200078e0007 */
[----:B------:R-:W-:-:S02]  /*05d0*/  PRMT R20, R21, 0x9910, RZ ;  /* 0x0000991015147816 */ /* 0x000fc400000000ff */
[----:B-----5:R-:W-:Y:S01]  /*05e0*/  PRMT R5, R24, 0x9910, RZ ;  /* 0x0000991018057816 */ /* 0x020fe200000000ff */
[----:B------:R-:W-:-:S04]  /*05f0*/  IMAD.WIDE.U32 R8, R29, 0x4, R8 ;  /* 0x000000041d087825 */ /* 0x000fc800078e0008 */
[C---:B------:R-:W-:Y:S02]  /*0600*/  IMAD R21, R5.reuse, R26, RZ ;  /* 0x0000001a05157224 */ /* 0x040fe400078e02ff */
[----:B------:R-:W-:Y:S02]  /*0610*/  IMAD R27, R5, R20, RZ ;  /* 0x00000014051b7224 */ /* 0x000fe400078e02ff */
[----:B------:R-:W-:Y:S01]  /*0620*/  IMAD.MOV.U32 R7, RZ, RZ, R8 ;  /* 0x000000ffff077224 */ /* 0x000fe200078e0008 */
[----:B------:R0:W-:Y:S01]  /*0630*/  @P0 STG.E.U16 [R14.64], R21 ;  /* 0x000000150e000986 */ /* 0x0001e2000c101506 */
[----:B------:R-:W-:Y:S02]  /*0640*/  ISETP.GE.U32.AND P0, PT, R8, 0x10000, PT ;  /* 0x000100000800780c */ /* 0x000fe40003f06070 */
[----:B------:R-:W-:Y:S01]  /*0650*/  PRMT R24, R25, 0x9910, RZ ;  /* 0x0000991019187816 */ /* 0x000fe200000000ff */
[----:B------:R-:W-:Y:S01]  /*0660*/  IMAD R25, R5, R6, RZ ;  /* 0x0000000605197224 */ /* 0x000fe200078e02ff */
[----:B------:R-:W-:-:S03]  /*0670*/  ISETP.GE.U32.AND.EX P0, PT, R9, RZ, PT, P0 ;  /* 0x000000ff0900720c */ /* 0x000fc60003f06100 */
[----:B------:R-:W-:Y:S01]  /*0680*/  IMAD R24, R24, UR4, RZ ;  /* 0x0000000418187c24 */ /* 0x000fe2000f8e02ff */
[----:B------:R0:W-:Y:S04]  /*0690*/  @P3 STG.E.U16 [R16.64], R25 ;  /* 0x0000001910003986 */ /* 0x0001e8000c101506 */
[----:B------:R-:W-:Y:S01]  /*06a0*/  PRMT R24, R24, 0x9910, RZ ;  /* 0x0000991018187816 */ /* 0x000fe200000000ff */
[----:B------:R0:W-:Y:S01]  /*06b0*/  @P1 STG.E.U16 [R18.64], R27 ;  /* 0x0000001b12001986 */ /* 0x0001e2000c101506 */
[----:B------:R-:W-:Y:S01]  /*06c0*/  ISETP.LT.U32.AND P1, PT, R8, R0, PT ;  /* 0x000000000800720c */ /* 0x000fe20003f21070 */
[----:B------:R-:W-:Y:S02]  /*06d0*/  IMAD.MOV.U32 R8, RZ, RZ, R9 ;  /* 0x000000ffff087224 */ /* 0x000fe400078e0009 */
[----:B------:R-:W-:Y:S01]  /*06e0*/  IMAD R5, R5, R24, RZ ;  /* 0x0000001805057224 */ /* 0x000fe200078e02ff */
[----:B------:R-:W-:-:S04]  /*06f0*/  ISETP.LT.AND.EX P1, PT, R9, R2, PT, P1 ;  /* 0x000000020900720c */ /* 0x000fc80003f21310 */
[----:B------:R0:W-:Y:S09]  /*0700*/  @P4 STG.E.U16 [R22.64], R5 ;  /* 0x0000000516004986 */ /* 0x0001f2000c101506 */
[----:B------:R-:W-:Y:S05]  /*0710*/  @!P0 BRA P1, `(.L_x_345) ;  /* 0xfffffa9000008947 */ /* 0x000fea000083ffff */
[----:B------:R-:W-:Y:S05]  /*0720*/  EXIT ;  /* 0x000000000000794d */ /* 0x000fea0003800000 */
.L_x_344:
        /* <DEDUP_REMOVED lines=10> */
[----:B------:R-:W-:-:S03]  /*07d0*/  IMAD.MOV.U32 R5, RZ, RZ, c[0x0][0xdb4] ;  /* 0x00036d00ff057624 */ /* 0x000fc600078e00ff */
.L_x_346:
[C---:B------:R-:W-:Y:S01]  /*07e0*/  IMAD.SHL.U32 R9, R6.reuse, 0x8, RZ ;  /* 0x0000000806097824 */ /* 0x040fe200078e00ff */
[----:B------:R-:W-:Y:S01]  /*07f0*/  SHF.L.U64.HI R7, R6, 0x3, R3 ;  /* 0x0000000306077819 */ /* 0x000fe20000010203 */
[----:B------:R-:W2:Y:S03]  /*0800*/  LDG.E.U16 R8, [R4.64] ;  /* 0x0000000604087981 */ /* 0x000ea6000c1e1500 */
[----:B------:R-:W-:-:S05]  /*0810*/  IADD3 R14, P0, R10, R9, RZ ;  /* 0x000000090a0e7210 */ /* 0x000fca0007f1e0ff */
[----:B------:R-:W-:-:S06]  /*0820*/  IMAD.X R15, R11, 0x1, R7, P0 ;  /* 0x000000010b0f7824 */ /* 0x000fcc00000e0607 */
[----:B------:R-:W3:Y:S02]  /*0830*/  LDG.E.64 R14, [R14.64] ;  /* 0x000000060e0e7981 */ /* 0x000ee4000c1e1b00 */
[C---:B---3--:R-:W-:Y:S02]  /*0840*/  PRMT R17, R15.reuse, 0xbb32, RZ ;  /* 0x0000bb320f117816 */ /* 0x048fe400000000ff */
[----:B------:R-:W-:Y:S02]  /*0850*/  PRMT R16, R15, 0x9910, RZ ;  /* 0x000099100f107816 */ /* 0x000fe400000000ff */
[C---:B------:R-:W-:Y:S01]  /*0860*/  PRMT R19, R14.reuse, 0xbb32, RZ ;  /* 0x0000bb320e137816 */ /* 0x040fe200000000ff */
[----:B------:R-:W-:Y:S01]  /*0870*/  IMAD R17, R17, UR4, RZ ;  /* 0x0000000411117c24 */ /* 0x000fe2000f8e02ff */
[----:B------:R-:W-:Y:S01]  /*0880*/  PRMT R18, R14, 0x9910, RZ ;  /* 0x000099100e127816 */ /* 0x000fe200000000ff */
[----:B------:R-:W-:Y:S01]  /*0890*/  IMAD R16, R16, UR4, RZ ;  /* 0x0000000410107c24 */ /* 0x000fe2000f8e02ff */
[----:B--2---:R-:W-:Y:S01]  /*08a0*/  PRMT R14, R8, 0x9910, RZ ;  /* 0x00009910080e7816 */ /* 0x004fe200000000ff */
[----:B------:R-:W-:Y:S01]  /*08b0*/  IMAD R15, R19, UR4, RZ ;  /* 0x00000004130f7c24 */ /* 0x000fe2000f8e02ff */
[----:B------:R-:W-:Y:S01]  /*08c0*/  PRMT R17, R17, 0x9910, RZ ;  /* 0x0000991011117816 */ /* 0x000fe200000000ff */
[----:B------:R-:W-:Y:S01]  /*08d0*/  IMAD R8, R18, UR4, RZ ;  /* 0x0000000412087c24 */ /* 0x000fe2000f8e02ff */
[----:B------:R-:W-:-:S02]  /*08e0*/  PRMT R16, R16, 0x9910, RZ ;  /* 0x0000991010107816 */ /* 0x000fc400000000ff */
[----:B------:R-:W-:Y:S01]  /*08f0*/  PRMT R19, R15, 0x9910, RZ ;  /* 0x000099100f137816 */ /* 0x000fe200000000ff */
[----:B------:R-:W-:Y:S01]  /*0900*/  IMAD.MOV.U32 R15, RZ, RZ, R17 ;  /* 0x000000ffff0f7224 */ /* 0x000fe200078e0011 */
[----:B------:R-:W-:Y:S01]  /*0910*/  PRMT R21, R8, 0x9910, RZ ;  /* 0x0000991008157816 */ /* 0x000fe200000000ff */
[----:B------:R-:W-:Y:S01]  /*0920*/  IMAD.MOV.U32 R17, RZ, RZ, R16 ;  /* 0x000000ffff117224 */ /* 0x000fe200078e0010 */
[----:B------:R-:W-:Y:S01]  /*0930*/  IADD3 R8, P0, R12, R9, RZ ;  /* 0x000000090c087210 */ /* 0x000fe20007f1e0ff */
[C---:B------:R-:W-:Y:S02]  /*0940*/  IMAD R15, R14.reuse, R15, RZ ;  /* 0x0000000f0e0f7224 */ /* 0x040fe400078e02ff */
[C---:B------:R-:W-:Y:S02]  /*0950*/  IMAD R16, R14.reuse, R17, RZ ;  /* 0x000000110e107224 */ /* 0x040fe400078e02ff */
[----:B------:R-:W-:Y:S02]  /*0960*/  IMAD R17, R14, R19, RZ ;  /* 0x000000130e117224 */ /* 0x000fe400078e02ff */
[----:B------:R-:W-:Y:S01]  /*0970*/  IMAD.X R9, R13, 0x1, R7, P0 ;  /* 0x000000010d097824 */ /* 0x000fe200000e0607 */
[----:B------:R-:W-:Y:S01]  /*0980*/  IADD3 R6, P0, R6, c[0x0][0x0], RZ ;  /* 0x0000000006067a10 */ /* 0x000fe20007f1e0ff */
[----:B------:R-:W-:Y:S01]  /*0990*/  IMAD R14, R14, R21, RZ ;  /* 0x000000150e0e7224 */ /* 0x000fe200078e02ff */
[----:B------:R-:W-:-:S03]  /*09a0*/  PRMT R15, R16, 0x5410, R15 ;  /* 0x00005410100f7816 */ /* 0x000fc6000000000f */
[----:B------:R-:W-:Y:S01]  /*09b0*/  IMAD.SHL.U32 R7, R6, 0x4, RZ ;  /* 0x0000000406077824 */ /* 0x000fe200078e00ff */
[----:B------:R-:W-:Y:S01]  /*09c0*/  PRMT R14, R14, 0x5410, R17 ;  /* 0x000054100e0e7816 */ /* 0x000fe20000000011 */
[----:B------:R-:W-:Y:S01]  /*09d0*/  IMAD.X R3, RZ, RZ, R3, P0 ;  /* 0x000000ffff037224 */ /* 0x000fe200000e0603 */
[C---:B------:R-:W-:Y:S02]  /*09e0*/  ISETP.LT.U32.AND P1, PT, R6.reuse, 0x4000, PT ;  /* 0x000040000600780c */ /* 0x040fe40003f21070 */
[----:B------:R-:W-:Y:S01]  /*09f0*/  ISETP.GE.U32.AND P0, PT, R7, R0, PT ;  /* 0x000000000700720c */ /* 0x000fe20003f06070 */
[----:B------:R0:W-:Y:S01]  /*0a00*/  STG.E.64 [R8.64], R14 ;  /* 0x0000000e08007986 */ /* 0x0001e2000c101b06 */
[----:B------:R-:W-:Y:S02]  /*0a10*/  SHF.L.U64.HI R7, R6, 0x2, R3 ;  /* 0x0000000206077819 */ /* 0x000fe40000010203 */
[----:B------:R-:W-:Y:S02]  /*0a20*/  ISETP.LT.U32.AND.EX P1, PT, R3, RZ, PT, P1 ;  /* 0x000000ff0300720c */ /* 0x000fe40003f21110 */
[----:B------:R-:W-:-:S13]  /*0a30*/  ISETP.GE.AND.EX P0, PT, R7, R2, PT, P0 ;  /* 0x000000020700720c */ /* 0x000fda0003f06300 */
[----:B0-----:R-:W-:Y:S05]  /*0a40*/  @!P0 BRA P1, `(.L_x_346) ;  /* 0xfffffd9000008947 */ /* 0x001fea000083ffff */
[----:B------:R-:W-:Y:S05]  /*0a50*/  EXIT ;  /* 0x000000000000794d */ /* 0x000fea0003800000 */
.L_x_347:
        /* <DEDUP_REMOVED lines=10> */
.L_x_549:


//--------------------- .text._ZN2at6native63_GLOBAL__N__862fb238_30_ForeachBinaryOpScalarTensor_cu_64fe0ca525multi_tensor_apply_kernelINS1_18TensorListMetadataILi2EEENS1_27BinaryOpScalarTensorFunctorIlLi2ELi1ELi1EEEJSt10multipliesIlEPllEEEvT_T0_DpT1_ --------------------------
	.section	.text._ZN2at6native63_GLOBAL__N__862fb238_30_ForeachBinaryOpScalarTensor_cu_64fe0ca525multi_tensor_apply_kernelINS1_18TensorListMetadataILi2EEENS1_27BinaryOpScalarTensorFunctorIlLi2ELi1ELi1EEEJSt10multipliesIlEPllEEEvT_T0_DpT1_,"ax",@progbits
	.sectioninfo	@"SHI_REGISTERS=32"
	.align	128
.text._ZN2at6native63_GLOBAL__N__862fb238_30_ForeachBinaryOpScalarTensor_cu_64fe0ca525multi_tensor_apply_kernelINS1_18TensorListMetadataILi2EEENS1_27BinaryOpScalarTensorFunctorIlLi2ELi1ELi1EEEJSt10multipliesIlEPllEEEvT_T0_DpT1_:
        .type           _ZN2at6native63_GLOBAL__N__862fb238_30_ForeachBinaryOpScalarTensor_cu_64fe0ca525multi_tensor_apply_kernelINS1_18TensorListMetadataILi2EEENS1_27BinaryOpScalarTensorFunctorIlLi2ELi1ELi1EEEJSt10multipliesIlEPllEEEvT_T0_DpT1_,@function
        .size           _ZN2at6native63_GLOBAL__N__862fb238_30_ForeachBinaryOpScalarTensor_cu_64fe0ca525multi_tensor_apply_kernelINS1_18TensorListMetadataILi2EEENS1_27BinaryOpScalarTensorFunctorIlLi2ELi1ELi1EEEJSt10multipliesIlEPllEEEvT_T0_DpT1_,(.L_x_550 - _ZN2at6native63_GLOBAL__N__862fb238_30_ForeachBinaryOpScalarTensor_cu_64fe0ca525multi_tensor_apply_kernelINS1_18TensorListMetadataILi2EEENS1_27BinaryOpScalarTensorFunctorIlLi2ELi1ELi1EEEJSt10multipliesIlEPllEEEvT_T0_DpT1_)
        .other          _ZN2at6native63_GLOBAL__N__862fb238_30_ForeachBinaryOpScalarTensor_cu_64fe0ca525multi_tensor_apply_kernelINS1_18TensorListMetadataILi2EEENS1_27BinaryOpScalarTensorFunctorIlLi2ELi1ELi1EEEJSt10multipliesIlEPllEEEvT_T0_DpT1_,@"STO_CUDA_ENTRY STV_DEFAULT"
_ZN2at6native63_GLOBAL__N__862fb238_30_ForeachBinaryOpScalarTensor_cu_64fe0ca525multi_tensor_apply_kernelINS1_18TensorListMetadataILi2EEENS1_27BinaryOpScalarTensorFunctorIlLi2ELi1ELi1EEEJSt10multipliesIlEPllEEEvT_T0_DpT1_:
        /* <DEDUP_REMOVED lines=29> */
.L_x_349:
[----:B0-----:R-:W-:Y:S01]  /*01d0*/  IADD3 R7, P0, R0, R4, RZ ;  /* 0x0000000400077210 */ /* 0x001fe20007f1e0ff */
[----:B------:R-:W-:-:S03]  /*01e0*/  CS2R R10, SRZ ;  /* 0x00000000000a7805 */ /* 0x000fc6000001ff00 */
[----:B------:R-:W-:Y:S02]  /*01f0*/  IADD3.X R24, RZ, R5, RZ, P0, !PT ;  /* 0x00000005ff187210 */ /* 0x000fe400007fe4ff */
[C---:B------:R-:W-:Y:S02]  /*0200*/  IADD3 R25, P3, R7.reuse, c[0x0][0x0], RZ ;  /* 0x0000000007197a10 */ /* 0x040fe40007f7e0ff */
[C---:B------:R-:W-:Y:S02]  /*0210*/  ISETP.GE.U32.AND P1, PT, R7.reuse, 0x10000, PT ;  /* 0x000100000700780c */ /* 0x040fe40003f26070 */
[----:B------:R-:W-:Y:S01]  /*0220*/  ISETP.LT.U32.AND P0, PT, R7, UR12, PT ;  /* 0x0000000c07007c0c */ /* 0x000fe2000bf01070 */
[----:B------:R-:W-:Y:S01]  /*0230*/  IMAD.X R6, RZ, RZ, R24, P3 ;  /* 0x000000ffff067224 */ /* 0x000fe200018e0618 */
[----:B------:R-:W-:Y:S02]  /*0240*/  ISETP.GE.U32.AND.EX P1, PT, R24, RZ, PT, P1 ;  /* 0x000000ff1800720c */ /* 0x000fe40003f26110 */
[----:B------:R-:W-:-:S02]  /*0250*/  ISETP.GE.U32.AND P2, PT, R25, 0x10000, PT ;  /* 0x000100001900780c */ /* 0x000fc40003f46070 */
[----:B------:R-:W-:Y:S02]  /*0260*/  ISETP.LT.AND.EX P1, PT, R24, UR4, !P1, P0 ;  /* 0x0000000418007c0c */ /* 0x000fe4000cf21300 */
[----:B------:R-:W-:Y:S02]  /*0270*/  ISETP.LT.U32.AND P3, PT, R25, UR12, PT ;  /* 0x0000000c19007c0c */ /* 0x000fe4000bf61070 */
[----:B------:R-:W-:Y:S02]  /*0280*/  ISETP.GE.U32.AND.EX P0, PT, R6, RZ, PT, P2 ;  /* 0x000000ff0600720c */ /* 0x000fe40003f06120 */
[----:B------:R-:W-:Y:S02]  /*0290*/  LEA R3, P4, R2, R7, 0x1 ;  /* 0x0000000702037211 */ /* 0x000fe400078808ff */
[----:B------:R-:W-:Y:S01]  /*02a0*/  ISETP.LT.AND.EX P0, PT, R6, UR4, !P0, P3 ;  /* 0x0000000406007c0c */ /* 0x000fe2000c701330 */
[----:B------:R-:W-:-:S04]  /*02b0*/  IMAD R26, R2, 0x3, RZ ;  /* 0x00000003021a7824 */ /* 0x000fc800078e02ff */
[----:B------:R-:W-:Y:S01]  /*02c0*/  @P1 LEA R12, P2, R7, UR6, 0x3 ;  /* 0x00000006070c1c11 */ /* 0x000fe2000f8418ff */
[----:B------:R-:W-:-:S03]  /*02d0*/  IMAD.X R8, RZ, RZ, R24, P4 ;  /* 0x000000ffff087224 */ /* 0x000fc600020e0618 */
[----:B------:R-:W-:Y:S01]  /*02e0*/  @P1 LEA.HI.X R13, R7, UR7, R24, 0x3, P2 ;  /* 0x00000007070d1c11 */ /* 0x000fe200090f1c18 */
[----:B------:R-:W-:-:S03]  /*02f0*/  CS2R R16, SRZ ;  /* 0x0000000000107805 */ /* 0x000fc6000001ff00 */
[----:B------:R-:W-:Y:S01]  /*0300*/  @P0 LEA R14, P2, R25, UR6, 0x3 ;  /* 0x00000006190e0c11 */ /* 0x000fe2000f8418ff */
[----:B------:R0:W2:Y:S01]  /*0310*/  @P1 LDG.E.64 R10, [R12.64] ;  /* 0x0000000a0c0a1981 */ /* 0x0000a2000c1e1b00 */
[----:B------:R-:W-:Y:S02]  /*0320*/  ISETP.GE.U32.AND P3, PT, R3, 0x10000, PT ;  /* 0x000100000300780c */ /* 0x000fe40003f66070 */
[----:B------:R-:W-:Y:S02]  /*0330*/  @P0 LEA.HI.X R15, R25, UR7, R6, 0x3, P2 ;  /* 0x00000007190f0c11 */ /* 0x000fe400090f1c06 */
[----:B------:R-:W-:Y:S02]  /*0340*/  IADD3 R26, P4, R26, R7, RZ ;  /* 0x000000071a1a7210 */ /* 0x000fe40007f9e0ff */
[----:B------:R-:W-:Y:S01]  /*0350*/  ISETP.LT.U32.AND P2, PT, R3, UR12, PT ;  /* 0x0000000c03007c0c */ /* 0x000fe2000bf41070 */
[----:B------:R1:W3:Y:S01]  /*0360*/  @P0 LDG.E.64 R16, [R14.64] ;  /* 0x0000000a0e100981 */ /* 0x0002e2000c1e1b00 */
[----:B------:R-:W-:-:S02]  /*0370*/  ISETP.GE.U32.AND.EX P5, PT, R8, RZ, PT, P3 ;  /* 0x000000ff0800720c */ /* 0x000fc40003fa6130 */
[----:B------:R-:W-:Y:S02]  /*0380*/  ISETP.GE.U32.AND P3, PT, R26, 0x10000, PT ;  /* 0x000100001a00780c */ /* 0x000fe40003f66070 */
[----:B------:R-:W-:Y:S02]  /*0390*/  IADD3.X R9, RZ, R24, RZ, P4, !PT ;  /* 0x00000018ff097210 */ /* 0x000fe400027fe4ff */
[----:B------:R-:W-:Y:S02]  /*03a0*/  ISETP.LT.AND.EX P2, PT, R8, UR4, !P5, P2 ;  /* 0x0000000408007c0c */ /* 0x000fe4000ef41320 */
[----:B------:R-:W-:Y:S02]  /*03b0*/  ISETP.LT.U32.AND P4, PT, R26, UR12, PT ;  /* 0x0000000c1a007c0c */ /* 0x000fe4000bf81070 */
[C---:B------:R-:W-:Y:S01]  /*03c0*/  ISETP.GE.U32.AND.EX P3, PT, R9.reuse, RZ, PT, P3 ;  /* 0x000000ff0900720c */ /* 0x040fe20003f66130 */
[----:B0-----:R-:W-:Y:S02]  /*03d0*/  IMAD.MOV.U32 R12, RZ, RZ, c[0x0][0xdb0] ;  /* 0x00036c00ff0c7624 */ /* 0x001fe400078e00ff */
[----:B------:R-:W-:Y:S01]  /*03e0*/  IMAD.MOV.U32 R13, RZ, RZ, c[0x0][0xdb4] ;  /* 0x00036d00ff0d7624 */ /* 0x000fe200078e00ff */
[----:B------:R-:W-:-:S05]  /*03f0*/  ISETP.LT.AND.EX P3, PT, R9, UR4, !P3, P4 ;  /* 0x0000000409007c0c */ /* 0x000fca000df61340 */
[----:B------:R-:W4:Y:S01]  /*0400*/  LDG.E.64 R12, [R12.64] ;  /* 0x0000000a0c0c7981 */ /* 0x000f22000c1e1b00 */
[----:B------:R-:W-:Y:S01]  /*0410*/  @P2 LEA R28, P4, R3, UR6, 0x3 ;  /* 0x00000006031c2c11 */ /* 0x000fe2000f8818ff */
[----:B-1----:R-:W-:-:S03]  /*0420*/  CS2R R14, SRZ ;  /* 0x00000000000e7805 */ /* 0x002fc6000001ff00 */
[----:B------:R-:W-:-:S03]  /*0430*/  @P2 LEA.HI.X R29, R3, UR7, R8, 0x3, P4 ;  /* 0x00000007031d2c11 */ /* 0x000fc6000a0f1c08 */
[C---:B------:R-:W-:Y:S01]  /*0440*/  @P3 LEA R22, P4, R26.reuse, UR6, 0x3 ;  /* 0x000000061a163c11 */ /* 0x040fe2000f8818ff */
[----:B------:R-:W-:Y:S01]  /*0450*/  CS2R R18, SRZ ;  /* 0x0000000000127805 */ /* 0x000fe2000001ff00 */
[----:B------:R0:W5:Y:S02]  /*0460*/  @P2 LDG.E.64 R14, [R28.64] ;  /* 0x0000000a1c0e2981 */ /* 0x000164000c1e1b00 */
[----:B------:R-:W-:-:S05]  /*0470*/  @P3 LEA.HI.X R23, R26, UR7, R9, 0x3, P4 ;  /* 0x000000071a173c11 */ /* 0x000fca000a0f1c09 */
[----:B------:R1:W5:Y:S01]  /*0480*/  @P3 LDG.E.64 R18, [R22.64] ;  /* 0x0000000a16123981 */ /* 0x000362000c1e1b00 */
[----:B------:R-:W-:-:S04]  /*0490*/  @P1 LEA R20, P4, R7, UR8, 0x3 ;  /* 0x0000000807141c11 */ /* 0x000fc8000f8818ff */
[----:B------:R-:W-:Y:S02]  /*04a0*/  @P1 LEA.HI.X R21, R7, UR9, R24, 0x3, P4 ;  /* 0x0000000907151c11 */ /* 0x000fe4000a0f1c18 */
[----:B-1----:R-:W-:Y:S01]  /*04b0*/  @P0 LEA R22, P4, R25, UR8, 0x3 ;  /* 0x0000000819160c11 */ /* 0x002fe2000f8818ff */
[----:B--2---:R-:W-:Y:S02]  /*04c0*/  IMAD R11, R11, c[0x0][0xdb8], RZ ;  /* 0x00036e000b0b7a24 */ /* 0x004fe400078e02ff */
[----:B---3--:R-:W-:Y:S02]  /*04d0*/  IMAD R27, R17, c[0x0][0xdb8], RZ ;  /* 0x00036e00111b7a24 */ /* 0x008fe400078e02ff */
[C---:B------:R-:W-:Y:S02]  /*04e0*/  IMAD R17, R10.reuse, c[0x0][0xdbc], R11 ;  /* 0x00036f000a117a24 */ /* 0x040fe400078e020b */
[----:B------:R-:W-:-:S05]  /*04f0*/  IMAD.WIDE.U32 R10, R10, c[0x0][0xdb8], RZ ;  /* 0x00036e000a0a7a25 */ /* 0x000fca00078e00ff */
[----:B------:R-:W-:Y:S01]  /*0500*/  IADD3 R17, R11, R17, RZ ;  /* 0x000000110b117210 */ /* 0x000fe20007ffe0ff */
[C---:B------:R-:W-:Y:S02]  /*0510*/  IMAD R7, R16.reuse, c[0x0][0xdbc], R27 ;  /* 0x00036f0010077a24 */ /* 0x040fe400078e021b */
[----:B0-----:R-:W-:-:S04]  /*0520*/  IMAD.WIDE.U32 R28, R16, c[0x0][0xdb8], RZ ;  /* 0x00036e00101c7a25 */ /* 0x001fc800078e00ff */
[----:B----4-:R-:W-:-:S04]  /*0530*/  IMAD R17, R17, R12, RZ ;  /* 0x0000000c11117224 */ /* 0x010fc800078e02ff */
[----:B------:R-:W-:Y:S02]  /*0540*/  IMAD R23, R13, R10, R17 ;  /* 0x0000000a0d177224 */ /* 0x000fe400078e0211 */
[----:B------:R-:W-:-:S04]  /*0550*/  IMAD.WIDE.U32 R16, R10, R12, RZ ;  /* 0x0000000c0a107225 */ /* 0x000fc800078e00ff */
[----:B------:R-:W-:Y:S01]  /*0560*/  IMAD.IADD R7, R29, 0x1, R7 ;  /* 0x000000011d077824 */ /* 0x000fe200078e0207 */
[----:B------:R-:W-:Y:S02]  /*0570*/  IADD3 R17, R17, R23, RZ ;  /* 0x0000001711117210 */ /* 0x000fe40007ffe0ff */
[----:B------:R-:W-:Y:S01]  /*0580*/  @P0 LEA.HI.X R23, R25, UR9, R6, 0x3, P4 ;  /* 0x0000000919170c11 */ /* 0x000fe2000a0f1c06 */
[----:B------:R-:W-:Y:S02]  /*0590*/  IMAD R7, R7, R12, RZ ;  /* 0x0000000c07077224 */ /* 0x000fe400078e02ff */
[----:B-----5:R-:W-:Y:S01]  /*05a0*/  IMAD R25, R15, c[0x0][0xdb8], RZ ;  /* 0x00036e000f197a24 */ /* 0x020fe200078e02ff */
[----:B------:R-:W-:Y:S01]  /*05b0*/  @P2 LEA R6, P4, R3, UR8, 0x3 ;  /* 0x0000000803062c11 */ /* 0x000fe2000f8818ff */
[----:B------:R-:W-:Y:S02]  /*05c0*/  IMAD R7, R13, R28, R7 ;  /* 0x0000001c0d077224 */ /* 0x000fe400078e0207 */
[----:B------:R-:W-:-:S04]  /*05d0*/  IMAD.WIDE.U32 R10, R28, R12, RZ ;  /* 0x0000000c1c0a7225 */ /* 0x000fc800078e00ff */
[C---:B------:R-:W-:Y:S02]  /*05e0*/  IMAD R25, R14.reuse, c[0x0][0xdbc], R25 ;  /* 0x00036f000e197a24 */ /* 0x040fe400078e0219 */
[----:B------:R-:W-:Y:S02]  /*05f0*/  IMAD R19, R19, c[0x0][0xdb8], RZ ;  /* 0x00036e0013137a24 */ /* 0x000fe400078e02ff */
[----:B------:R-:W-:-:S04]  /*0600*/  IMAD.WIDE.U32 R14, R14, c[0x0][0xdb8], RZ ;  /* 0x00036e000e0e7a25 */ /* 0x000fc800078e00ff */
[----:B------:R-:W-:Y:S01]  /*0610*/  IMAD.IADD R11, R11, 0x1, R7 ;  /* 0x000000010b0b7824 */ /* 0x000fe200078e0207 */
[----:B------:R-:W-:Y:S01]  /*0620*/  @P2 LEA.HI.X R7, R3, UR9, R8, 0x3, P4 ;  /* 0x0000000903072c11 */ /* 0x000fe2000a0f1c08 */
[C---:B------:R-:W-:Y:S01]  /*0630*/  IMAD R3, R18.reuse, c[0x0][0xdbc], R19 ;  /* 0x00036f0012037a24 */ /* 0x040fe200078e0213 */
[----:B------:R-:W-:Y:S01]  /*0640*/  IADD3 R25, R15, R25, RZ ;  /* 0x000000190f197210 */ /* 0x000fe20007ffe0ff */
[----:B------:R-:W-:-:S04]  /*0650*/  IMAD.WIDE.U32 R18, R18, c[0x0][0xdb8], RZ ;  /* 0x00036e0012127a25 */ /* 0x000fc800078e00ff */
[----:B------:R-:W-:Y:S02]  /*0660*/  IMAD.IADD R3, R19, 0x1, R3 ;  /* 0x0000000113037824 */ /* 0x000fe400078e0203 */
[-C--:B------:R-:W-:Y:S02]  /*0670*/  IMAD R25, R25, R12.reuse, RZ ;  /* 0x0000000c19197224 */ /* 0x080fe400078e02ff */
[----:B------:R-:W-:Y:S02]  /*0680*/  IMAD R19, R3, R12, RZ ;  /* 0x0000000c03137224 */ /* 0x000fe400078e02ff */
[----:B------:R-:W-:Y:S02]  /*0690*/  IMAD R3, R13, R14, R25 ;  /* 0x0000000e0d037224 */ /* 0x000fe400078e0219 */
[----:B------:R-:W-:Y:S01]  /*06a0*/  IMAD.WIDE.U32 R14, R14, R12, RZ ;  /* 0x0000000c0e0e7225 */ /* 0x000fe200078e00ff */
[----:B------:R-:W-:-:S03]  /*06b0*/  @P3 LEA R8, P4, R26, UR8, 0x3 ;  /* 0x000000081a083c11 */ /* 0x000fc6000f8818ff */
[----:B------:R-:W-:Y:S01]  /*06c0*/  IMAD R19, R13, R18, R19 ;  /* 0x000000120d137224 */ /* 0x000fe200078e0213 */
[----:B------:R-:W-:Y:S01]  /*06d0*/  IADD3 R15, R15, R3, RZ ;  /* 0x000000030f0f7210 */ /* 0x000fe20007ffe0ff */
[----:B------:R-:W-:Y:S01]  /*06e0*/  IMAD.WIDE.U32 R12, R18, R12, RZ ;  /* 0x0000000c120c7225 */ /* 0x000fe200078e00ff */
[----:B------:R-:W-:Y:S02]  /*06f0*/  MOV R3, c[0x0][0x0] ;  /* 0x0000000000037a02 */ /* 0x000fe40000000f00 */
[----:B------:R-:W-:Y:S01]  /*0700*/  @P3 LEA.HI.X R9, R26, UR9, R9, 0x3, P4 ;  /* 0x000000091a093c11 */ /* 0x000fe2000a0f1c09 */
[----:B------:R-:W-:Y:S01]  /*0710*/  IMAD.IADD R13, R13, 0x1, R19 ;  /* 0x000000010d0d7824 */ /* 0x000fe200078e0213 */
        /* <DEDUP_REMOVED lines=11> */
.L_x_348:
[----:B------:R-:W0:Y:S02]  /*07d0*/  S2R R13, SR_TID.X ;  /* 0x00000000000d7919 */ /* 0x000e240000002100 */
[----:B0-----:R-:W-:-:S05]  /*07e0*/  IMAD.WIDE.U32 R2, R13, 0x4, RZ ;  /* 0x000000040d027825 */ /* 0x001fca00078e00ff */
[----:B------:R-:W-:-:S04]  /*07f0*/  ISETP.GE.U32.AND P0, PT, R2, UR12, PT ;  /* 0x0000000c02007c0c */ /* 0x000fc8000bf06070 */
[----:B------:R-:W-:-:S04]  /*0800*/  ISETP.GE.AND.EX P0, PT, R3, UR4, PT, P0 ;  /* 0x0000000403007c0c */ /* 0x000fc8000bf06300 */
[----:B------:R-:W-:-:S13]  /*0810*/  ISETP.GT.U32.OR P0, PT, R13, 0x3fff, P0 ;  /* 0x00003fff0d00780c */ /* 0x000fda0000704470 */
[----:B------:R-:W-:Y:S05]  /*0820*/  @P0 EXIT ;  /* 0x000000000000094d */ /* 0x000fea0003800000 */
[----:B------:R-:W-:Y:S01]  /*0830*/  IMAD.MOV.U32 R0, RZ, RZ, RZ ;  /* 0x000000ffff007224 */ /* 0x000fe200078e00ff */
[----:B------:R-:W-:Y:S01]  /*0840*/  MOV R2, c[0x0][0xdb0] ;  /* 0x00036c0000027a02 */ /* 0x000fe20000000f00 */
[----:B------:R-:W-:-:S04]  /*0850*/  IMAD.MOV.U32 R3, RZ, RZ, c[0x0][0xdb4] ;  /* 0x00036d00ff037624 */ /* 0x000fc800078e00ff */
.L_x_350:
[C---:B------:R-:W-:Y:S01]  /*0860*/  SHF.L.U32 R18, R13.reuse, 0x5, RZ ;  /* 0x000000050d127819 */ /* 0x040fe200000006ff */
[----:B------:R-:W2:Y:S01]  /*0870*/  LDG.E.64 R14, [R2.64] ;  /* 0x0000000a020e7981 */ /* 0x000ea2000c1e1b00 */
[----:B------:R-:W-:Y:S02]  /*0880*/  SHF.L.U64.HI R12, R13, 0x5, R0 ;  /* 0x000000050d0c7819 */ /* 0x000fe40000010200 */
[----:B------:R-:W-:-:S04]  /*0890*/  IADD3 R20, P0, R18, UR6, RZ ;  /* 0x0000000612147c10 */ /* 0x000fc8000ff1e0ff */
[----:B------:R-:W-:-:S05]  /*08a0*/  IADD3.X R21, R12, UR7, RZ, P0, !PT ;  /* 0x000000070c157c10 */ /* 0x000fca00087fe4ff */
[----:B------:R-:W3:Y:S04]  /*08b0*/  LDG.E.128 R8, [R20.64] ;  /* 0x0000000a14087981 */ /* 0x000ee8000c1e1d00 */
[----:B------:R-:W4:Y:S01]  /*08c0*/  LDG.E.128 R4, [R20.64+0x10] ;  /* 0x0000100a14047981 */ /* 0x000f22000c1e1d00 */
[----:B---3--:R-:W-:Y:S02]  /*08d0*/  IMAD R9, R9, c[0x0][0xdb8], RZ ;  /* 0x00036e0009097a24 */ /* 0x008fe400078e02ff */
[----:B------:R-:W-:Y:S02]  /*08e0*/  IMAD R11, R11, c[0x0][0xdb8], RZ ;  /* 0x00036e000b0b7a24 */ /* 0x000fe400078e02ff */
[----:B----4-:R-:W-:Y:S02]  /*08f0*/  IMAD R7, R7, c[0x0][0xdb8], RZ ;  /* 0x00036e0007077a24 */ /* 0x010fe400078e02ff */
[----:B------:R-:W-:-:S02]  /*0900*/  IMAD R19, R8, c[0x0][0xdbc], R9 ;  /* 0x00036f0008137a24 */ /* 0x000fc400078e0209 */
[----:B------:R-:W-:-:S04]  /*0910*/  IMAD.WIDE.U32 R16, R8, c[0x0][0xdb8], RZ ;  /* 0x00036e0008107a25 */ /* 0x000fc800078e00ff */
[----:B------:R-:W-:Y:S02]  /*0920*/  IMAD R5, R5, c[0x0][0xdb8], RZ ;  /* 0x00036e0005057a24 */ /* 0x000fe400078e02ff */
[C---:B------:R-:W-:Y:S02]  /*0930*/  IMAD R23, R10.reuse, c[0x0][0xdbc], R11 ;  /* 0x00036f000a177a24 */ /* 0x040fe400078e020b */
[----:B------:R-:W-:Y:S01]  /*0940*/  IMAD.WIDE.U32 R10, R10, c[0x0][0xdb8], RZ ;  /* 0x00036e000a0a7a25 */ /* 0x000fe200078e00ff */
[----:B------:R-:W-:-:S03]  /*0950*/  IADD3 R19, R17, R19, RZ ;  /* 0x0000001311137210 */ /* 0x000fc60007ffe0ff */
[C---:B------:R-:W-:Y:S02]  /*0960*/  IMAD R25, R6.reuse, c[0x0][0xdbc], R7 ;  /* 0x00036f0006197a24 */ /* 0x040fe400078e0207 */
[----:B------:R-:W-:-:S04]  /*0970*/  IMAD.WIDE.U32 R8, R6, c[0x0][0xdb8], RZ ;  /* 0x00036e0006087a25 */ /* 0x000fc800078e00ff */
[C---:B------:R-:W-:Y:S02]  /*0980*/  IMAD R5, R4.reuse, c[0x0][0xdbc], R5 ;  /* 0x00036f0004057a24 */ /* 0x040fe400078e0205 */
[----:B------:R-:W-:-:S04]  /*0990*/  IMAD.WIDE.U32 R6, R4, c[0x0][0xdb8], RZ ;  /* 0x00036e0004067a25 */ /* 0x000fc800078e00ff */
[----:B------:R-:W-:Y:S01]  /*09a0*/  IMAD.IADD R11, R11, 0x1, R23 ;  /* 0x000000010b0b7824 */ /* 0x000fe200078e0217 */
[----:B------:R-:W-:Y:S01]  /*09b0*/  IADD3 R5, R7, R5, RZ ;  /* 0x0000000507057210 */ /* 0x000fe20007ffe0ff */
[----:B------:R-:W-:Y:S02]  /*09c0*/  IMAD.IADD R17, R9, 0x1, R25 ;  /* 0x0000000109117824 */ /* 0x000fe400078e0219 */
[-C--:B--2---:R-:W-:Y:S02]  /*09d0*/  IMAD R11, R11, R14.reuse, RZ ;  /* 0x0000000e0b0b7224 */ /* 0x084fe400078e02ff */
[-C--:B------:R-:W-:Y:S01]  /*09e0*/  IMAD R19, R19, R14.reuse, RZ ;  /* 0x0000000e13137224 */ /* 0x080fe200078e02ff */
[----:B------:R-:W-:Y:S01]  /*09f0*/  IADD3 R4, P0, R18, UR8, RZ ;  /* 0x0000000812047c10 */ /* 0x000fe2000ff1e0ff */
[----:B------:R-:W-:Y:S02]  /*0a00*/  IMAD R21, R17, R14, RZ ;  /* 0x0000000e11157224 */ /* 0x000fe400078e02ff */
[----:B------:R-:W-:-:S02]  /*0a10*/  IMAD R9, R15, R10, R11 ;  /* 0x0000000a0f097224 */ /* 0x000fc400078e020b */
[----:B------:R-:W-:Y:S02]  /*0a20*/  IMAD R17, R15, R16, R19 ;  /* 0x000000100f117224 */ /* 0x000fe400078e0213 */
[-C--:B------:R-:W-:Y:S02]  /*0a30*/  IMAD R5, R5, R14.reuse, RZ ;  /* 0x0000000e05057224 */ /* 0x080fe400078e02ff */
[----:B------:R-:W-:-:S04]  /*0a40*/  IMAD.WIDE.U32 R10, R10, R14, RZ ;  /* 0x0000000e0a0a7225 */ /* 0x000fc800078e00ff */
[----:B------:R-:W-:-:S04]  /*0a50*/  IMAD.WIDE.U32 R18, R16, R14, RZ ;  /* 0x0000000e10127225 */ /* 0x000fc800078e00ff */
[C---:B------:R-:W-:Y:S02]  /*0a60*/  IMAD R7, R15.reuse, R8, R21 ;  /* 0x000000080f077224 */ /* 0x040fe400078e0215 */
[----:B------:R-:W-:Y:S01]  /*0a70*/  IMAD R15, R15, R6, R5 ;  /* 0x000000060f0f7224 */ /* 0x000fe200078e0205 */
[----:B------:R-:W-:Y:S01]  /*0a80*/  IADD3.X R5, R12, UR9, RZ, P0, !PT ;  /* 0x000000090c057c10 */ /* 0x000fe200087fe4ff */
[----:B------:R-:W-:Y:S01]  /*0a90*/  IMAD.IADD R11, R11, 0x1, R9 ;  /* 0x000000010b0b7824 */ /* 0x000fe200078e0209 */
[----:B------:R-:W-:Y:S01]  /*0aa0*/  IADD3 R9, R19, R17, RZ ;  /* 0x0000001113097210 */ /* 0x000fe20007ffe0ff */
[----:B------:R-:W-:Y:S01]  /*0ab0*/  IMAD.WIDE.U32 R20, R8, R14, RZ ;  /* 0x0000000e08147225 */ /* 0x000fe200078e00ff */
[----:B------:R-:W-:-:S03]  /*0ac0*/  IADD3 R13, P0, R13, c[0x0][0x0], RZ ;  /* 0x000000000d0d7a10 */ /* 0x000fc60007f1e0ff */
[----:B------:R-:W-:Y:S01]  /*0ad0*/  IMAD.WIDE.U32 R16, R6, R14, RZ ;  /* 0x0000000e06107225 */ /* 0x000fe200078e00ff */
[----:B------:R-:W-:-:S03]  /*0ae0*/  IADD3 R19, R21, R7, RZ ;  /* 0x0000000715137210 */ /* 0x000fc60007ffe0ff */
[----:B------:R-:W-:Y:S01]  /*0af0*/  IMAD.MOV.U32 R8, RZ, RZ, R18 ;  /* 0x000000ffff087224 */ /* 0x000fe200078e0012 */
[----:B------:R-:W-:Y:S01]  /*0b00*/  MOV R18, R20 ;  /* 0x0000001400127202 */ /* 0x000fe20000000f00 */
[----:B------:R-:W-:Y:S02]  /*0b10*/  IMAD.IADD R17, R17, 0x1, R15 ;  /* 0x0000000111117824 */ /* 0x000fe400078e020f */
[C---:B------:R-:W-:Y:S01]  /*0b20*/  IMAD.SHL.U32 R6, R13.reuse, 0x4, RZ ;  /* 0x000000040d067824 */ /* 0x040fe200078e00ff */
[----:B------:R-:W-:Y:S01]  /*0b30*/  IADD3.X R0, RZ, R0, RZ, P0, !PT ;  /* 0x00000000ff007210 */ /* 0x000fe200007fe4ff */
[----:B------:R0:W-:Y:S01]  /*0b40*/  STG.E.128 [R4.64], R8 ;  /* 0x0000000804007986 */ /* 0x0001e2000c101d0a */
[C---:B------:R-:W-:Y:S02]  /*0b50*/  ISETP.LT.U32.AND P1, PT, R13.reuse, 0x4000, PT ;  /* 0x000040000d00780c */ /* 0x040fe40003f21070 */
[----:B------:R-:W-:Y:S01]  /*0b60*/  ISETP.GE.U32.AND P0, PT, R6, UR12, PT ;  /* 0x0000000c06007c0c */ /* 0x000fe2000bf06070 */
[----:B------:R0:W-:Y:S01]  /*0b70*/  STG.E.128 [R4.64+0x10], R16 ;  /* 0x0000101004007986 */ /* 0x0001e2000c101d0a */
[----:B------:R-:W-:-:S02]  /*0b80*/  SHF.L.U64.HI R6, R13, 0x2, R0 ;  /* 0x000000020d067819 */ /* 0x000fc40000010200 */
[----:B------:R-:W-:Y:S02]  /*0b90*/  ISETP.LT.U32.AND.EX P1, PT, R0, RZ, PT, P1 ;  /* 0x000000ff0000720c */ /* 0x000fe40003f21110 */
[----:B------:R-:W-:-:S13]  /*0ba0*/  ISETP.GE.AND.EX P0, PT, R6, UR4, PT, P0 ;  /* 0x0000000406007c0c */ /* 0x000fda000bf06300 */
[----:B0-----:R-:W-:Y:S05]  /*0bb0*/  @!P0 BRA P1, `(.L_x_350) ;  /* 0xfffffca000008947 */ /* 0x001fea000083ffff */
[----:B------:R-:W-:Y:S05]  /*0bc0*/  EXIT ;  /* 0x000000000000794d */ /* 0x000fea0003800000 */
.L_x_351:
        /* <DEDUP_REMOVED lines=11> */
.L_x_550:


//--------------------- .text._ZN2at6native63_GLOBAL__N__862fb238_30_ForeachBinaryOpScalarTensor_cu_64fe0ca525multi_tensor_apply_kernelINS1_18TensorListMetadataILi2EEENS1_27BinaryOpScalarTensorFunctorIiLi2ELi1ELi1EEEJSt10multipliesIiEPiiEEEvT_T0_DpT1_ --------------------------
	.section	.text._ZN2at6native63_GLOBAL__N__862fb238_30_ForeachBinaryOpScalarTensor_cu_64fe0ca525multi_tensor_apply_kernelINS1_18TensorListMetadataILi2EEENS1_27BinaryOpScalarTensorFunctorIiLi2ELi1ELi1EEEJSt10multipliesIiEPiiEEEvT_T0_DpT1_,"ax",@progbits
	.sectioninfo	@"SHI_REGISTERS=34"
	.align	128
.text._ZN2at6native63_GLOBAL__N__862fb238_30_ForeachBinaryOpScalarTensor_cu_64fe0ca525multi_tensor_apply_kernelINS1_18TensorListMetadataILi2EEENS1_27BinaryOpScalarTensorFunctorIiLi2ELi1ELi1EEEJSt10multipliesIiEPiiEEEvT_T0_DpT1_:
        .type           _ZN2at6native63_GLOBAL__N__862fb238_30_ForeachBinaryOpScalarTensor_cu_64fe0ca525multi_tensor_apply_kernelINS1_18TensorListMetadataILi2EEENS1_27BinaryOpScalarTensorFunctorIiLi2ELi1ELi1EEEJSt10multipliesIiEPiiEEEvT_T0_DpT1_,@function
        .size           _ZN2at6native63_GLOBAL__N__862fb238_30_ForeachBinaryOpScalarTensor_cu_64fe0ca525multi_tensor_apply_kernelINS1_18TensorListMetadataILi2EEENS1_27BinaryOpScalarTensorFunctorIiLi2ELi1ELi1EEEJSt10multipliesIiEPiiEEEvT_T0_DpT1_,(.L_x_551 - _ZN2at6native63_GLOBAL__N__862fb238_30_ForeachBinaryOpScalarTensor_cu_64fe0ca525multi_tensor_apply_kernelINS1_18TensorListMetadataILi2EEENS1_27BinaryOpScalarTensorFunctorIiLi2ELi1ELi1EEEJSt10multipliesIiEPiiEEEvT_T0_DpT1_)
        .other          _ZN2at6native63_GLOBAL__N__862fb238_30_ForeachBinaryOpScalarTensor_cu_64fe0ca525multi_tensor_apply_kernelINS1_18TensorListMetadataILi2EEENS1_27BinaryOpScalarTensorFunctorIiLi2ELi1ELi1EEEJSt10multipliesIiEPiiEEEvT_T0_DpT1_,@"STO_CUDA_ENTRY STV_DEFAULT"
_ZN2at6native63_GLOBAL__N__862fb238_30_ForeachBinaryOpScalarTensor_cu_64fe0ca525multi_tensor_apply_kernelINS1_18TensorListMetadataILi2EEENS1_27BinaryOpScalarTensorFunctorIiLi2ELi1ELi1EEEJSt10multipliesIiEPiiEEEvT_T0_DpT1_:
        /* <DEDUP_REMOVED lines=24> */
[----:B------:R-:W-:Y:S02]  /*0180*/  IMAD.MOV.U32 R7, RZ, RZ, RZ ;  /* 0x000000ffff077224 */ /* 0x000fe400078e00ff */
[----:B------:R-:W-:-:S03]  /*0190*/  IMAD.MOV.U32 R8, RZ, RZ, RZ ;  /* 0x000000ffff087224 */ /* 0x000fc600078e00ff */
.L_x_353:
[----:B0-----:R-:W-:Y:S01]  /*01a0*/  IADD3 R11, P0, R3, R7, RZ ;  /* 0x00000007030b7210 */ /* 0x001fe20007f1e0ff */
[----:B------:R-:W-:Y:S02]  /*01b0*/  IMAD.MOV.U32 R4, RZ, RZ, c[0x0][0x0] ;  /* 0x00000000ff047624 */ /* 0x000fe400078e00ff */
[----:B------:R-:W-:Y:S01]  /*01c0*/  IMAD.MOV.U32 R21, RZ, RZ, RZ ;  /* 0x000000ffff157224 */ /* 0x000fe200078e00ff */
[C---:B------:R-:W-:Y:S01]  /*01d0*/  IADD3 R23, P2, R11.reuse, c[0x0][0x0], RZ ;  /* 0x000000000b177a10 */ /* 0x040fe20007f5e0ff */
[----:B------:R-:W-:Y:S01]  /*01e0*/  IMAD.X R6, RZ, RZ, R8, P0 ;  /* 0x000000ffff067224 */ /* 0x000fe200000e0608 */
[C---:B------:R-:W-:Y:S01]  /*01f0*/  ISETP.GE.U32.AND P4, PT, R11.reuse, 0x10000, PT ;  /* 0x000100000b00780c */ /* 0x040fe20003f86070 */
[----:B------:R-:W-:Y:S01]  /*0200*/  IMAD R22, R4, 0x3, RZ ;  /* 0x0000000304167824 */ /* 0x000fe200078e02ff */
[----:B------:R-:W-:Y:S01]  /*0210*/  ISETP.LT.U32.AND P3, PT, R11, R0, PT ;  /* 0x000000000b00720c */ /* 0x000fe20003f61070 */
[----:B------:R-:W-:Y:S01]  /*0220*/  IMAD.X R19, RZ, RZ, R6, P2 ;  /* 0x000000ffff137224 */ /* 0x000fe200010e0606 */
[----:B------:R-:W-:Y:S01]  /*0230*/  ISETP.GE.U32.AND.EX P4, PT, R6, RZ, PT, P4 ;  /* 0x000000ff0600720c */ /* 0x000fe20003f86140 */
[----:B------:R-:W-:Y:S01]  /*0240*/  IMAD.MOV.U32 R5, RZ, RZ, RZ ;  /* 0x000000ffff057224 */ /* 0x000fe200078e00ff */
[----:B------:R-:W-:-:S02]  /*0250*/  ISETP.GE.U32.AND P0, PT, R23, 0x10000, PT ;  /* 0x000100001700780c */ /* 0x000fc40003f06070 */
[----:B------:R-:W-:Y:S02]  /*0260*/  LEA R10, P1, R4, R11, 0x1 ;  /* 0x0000000b040a7211 */ /* 0x000fe400078208ff */
[----:B------:R-:W-:Y:S02]  /*0270*/  ISETP.LT.AND.EX P3, PT, R6, R2, !P4, P3 ;  /* 0x000000020600720c */ /* 0x000fe40006761330 */
[----:B------:R-:W-:Y:S01]  /*0280*/  ISETP.LT.U32.AND P2, PT, R23, R0, PT ;  /* 0x000000001700720c */ /* 0x000fe20003f41070 */
[----:B------:R-:W-:Y:S01]  /*0290*/  IMAD.X R20, RZ, RZ, R6, P1 ;  /* 0x000000ffff147224 */ /* 0x000fe200008e0606 */
[C---:B------:R-:W-:Y:S02]  /*02a0*/  ISETP.GE.U32.AND.EX P4, PT, R19.reuse, RZ, PT, P0 ;  /* 0x000000ff1300720c */ /* 0x040fe40003f86100 */
[----:B------:R-:W-:Y:S02]  /*02b0*/  ISETP.GE.U32.AND P0, PT, R10, 0x10000, PT ;  /* 0x000100000a00780c */ /* 0x000fe40003f06070 */
[----:B------:R-:W-:-:S02]  /*02c0*/  ISETP.LT.AND.EX P2, PT, R19, R2, !P4, P2 ;  /* 0x000000021300720c */ /* 0x000fc40006741320 */
[----:B------:R-:W-:Y:S02]  /*02d0*/  IADD3 R22, P5, R22, R11, RZ ;  /* 0x0000000b16167210 */ /* 0x000fe40007fbe0ff */
[----:B------:R-:W-:Y:S02]  /*02e0*/  ISETP.LT.U32.AND P1, PT, R10, R0, PT ;  /* 0x000000000a00720c */ /* 0x000fe40003f21070 */
[C---:B------:R-:W-:Y:S01]  /*02f0*/  ISETP.GE.U32.AND.EX P0, PT, R20.reuse, RZ, PT, P0 ;  /* 0x000000ff1400720c */ /* 0x040fe20003f06100 */
[----:B------:R-:W-:Y:S01]  /*0300*/  IMAD.X R9, RZ, RZ, R6, P5 ;  /* 0x000000ffff097224 */ /* 0x000fe200028e0606 */
[----:B------:R-:W-:Y:S02]  /*0310*/  @P3 LEA R28, P5, R11, R12, 0x2 ;  /* 0x0000000c0b1c3211 */ /* 0x000fe400078a10ff */
[----:B------:R-:W-:Y:S02]  /*0320*/  ISETP.LT.AND.EX P1, PT, R20, R2, !P0, P1 ;  /* 0x000000021400720c */ /* 0x000fe40004721310 */
[----:B------:R-:W-:-:S02]  /*0330*/  ISETP.GE.U32.AND P4, PT, R22, 0x10000, PT ;  /* 0x000100001600780c */ /* 0x000fc40003f86070 */
[-C--:B------:R-:W-:Y:S02]  /*0340*/  @P3 LEA.HI.X R29, R11, R13.reuse, R6, 0x2, P5 ;  /* 0x0000000d0b1d3211 */ /* 0x080fe400028f1406 */
[----:B------:R-:W-:Y:S02]  /*0350*/  ISETP.LT.U32.AND P0, PT, R22, R0, PT ;  /* 0x000000001600720c */ /* 0x000fe40003f01070 */
[----:B------:R-:W-:Y:S01]  /*0360*/  ISETP.GE.U32.AND.EX P4, PT, R9, RZ, PT, P4 ;  /* 0x000000ff0900720c */ /* 0x000fe20003f86140 */
[----:B------:R-:W-:Y:S01]  /*0370*/  IMAD.MOV.U32 R16, RZ, RZ, c[0x0][0xdb0] ;  /* 0x00036c00ff107624 */ /* 0x000fe200078e00ff */
[----:B------:R-:W-:Y:S01]  /*0380*/  @P2 LEA R24, P5, R23, R12, 0x2 ;  /* 0x0000000c17182211 */ /* 0x000fe200078a10ff */
[----:B------:R-:W-:Y:S01]  /*0390*/  IMAD.MOV.U32 R17, RZ, RZ, c[0x0][0xdb4] ;  /* 0x00036d00ff117624 */ /* 0x000fe200078e00ff */
[----:B------:R-:W-:Y:S01]  /*03a0*/  ISETP.LT.AND.EX P0, PT, R9, R2, !P4, P0 ;  /* 0x000000020900720c */ /* 0x000fe20006701300 */
[----:B------:R0:W2:Y:S01]  /*03b0*/  @P3 LDG.E R5, [R28.64] ;  /* 0x000000041c053981 */ /* 0x0000a2000c1e1900 */
[----:B------:R-:W-:-:S02]  /*03c0*/  @P2 LEA.HI.X R25, R23, R13, R19, 0x2, P5 ;  /* 0x0000000d17192211 */ /* 0x000fc400028f1413 */
[----:B------:R-:W-:-:S03]  /*03d0*/  @P1 LEA R26, P4, R10, R12, 0x2 ;  /* 0x0000000c0a1a1211 */ /* 0x000fc600078810ff */
[----:B------:R1:W3:Y:S01]  /*03e0*/  @P2 LDG.E R21, [R24.64] ;  /* 0x0000000418152981 */ /* 0x0002e2000c1e1900 */
[----:B------:R-:W-:Y:S01]  /*03f0*/  @P1 LEA.HI.X R27, R10, R13, R20, 0x2, P4 ;  /* 0x0000000d0a1b1211 */ /* 0x000fe200020f1414 */
[----:B-1----:R-:W-:Y:S02]  /*0400*/  IMAD.MOV.U32 R24, RZ, RZ, RZ ;  /* 0x000000ffff187224 */ /* 0x002fe400078e00ff */
[----:B------:R1:W4:Y:S04]  /*0410*/  LDG.E R25, [R16.64] ;  /* 0x0000000410197981 */ /* 0x000328000c1e1900 */
[----:B------:R5:W3:Y:S01]  /*0420*/  @P1 LDG.E R24, [R26.64] ;  /* 0x000000041a181981 */ /* 0x000ae2000c1e1900 */
[----:B-1----:R-:W-:-:S04]  /*0430*/  @P0 LEA R16, P4, R22, R12, 0x2 ;  /* 0x0000000c16100211 */ /* 0x002fc800078810ff */
[----:B------:R-:W-:Y:S01]  /*0440*/  @P0 LEA.HI.X R17, R22, R13, R9, 0x2, P4 ;  /* 0x0000000d16110211 */ /* 0x000fe200020f1409 */
[----:B-----5:R-:W-:-:S06]  /*0450*/  IMAD.MOV.U32 R26, RZ, RZ, RZ ;  /* 0x000000ffff1a7224 */ /* 0x020fcc00078e00ff */
[----:B------:R1:W5:Y:S01]  /*0460*/  @P0 LDG.E R26, [R16.64] ;  /* 0x00000004101a0981 */ /* 0x000362000c1e1900 */
[----:B------:R-:W-:-:S04]  /*0470*/  @P2 LEA R18, P5, R23, R14, 0x2 ;  /* 0x0000000e17122211 */ /* 0x000fc800078a10ff */
[-C--:B------:R-:W-:Y:S02]  /*0480*/  @P2 LEA.HI.X R19, R23, R15.reuse, R19, 0x2, P5 ;  /* 0x0000000f17132211 */ /* 0x080fe400028f1413 */
[CC--:B-1----:R-:W-:Y:S02]  /*0490*/  @P3 LEA R16, P4, R11.reuse, R14.reuse, 0x2 ;  /* 0x0000000e0b103211 */ /* 0x0c2fe400078810ff */
[-C--:B0-----:R-:W-:Y:S02]  /*04a0*/  @P0 LEA R28, P5, R22, R14.reuse, 0x2 ;  /* 0x0000000e161c0211 */ /* 0x081fe400078a10ff */
[-C--:B------:R-:W-:Y:S02]  /*04b0*/  @P3 LEA.HI.X R17, R11, R15.reuse, R6, 0x2, P4 ;  /* 0x0000000f0b113211 */ /* 0x080fe400020f1406 */
[----:B------:R-:W-:Y:S02]  /*04c0*/  @P1 LEA R30, P4, R10, R14, 0x2 ;  /* 0x0000000e0a1e1211 */ /* 0x000fe400078810ff */
[----:B------:R-:W-:-:S02]  /*04d0*/  @P0 LEA.HI.X R29, R22, R15, R9, 0x2, P5 ;  /* 0x0000000f161d0211 */ /* 0x000fc400028f1409 */
[----:B------:R-:W-:Y:S01]  /*04e0*/  @P1 LEA.HI.X R31, R10, R15, R20, 0x2, P4 ;  /* 0x0000000f0a1f1211 */ /* 0x000fe200020f1414 */
[----:B----4-:R-:W-:-:S04]  /*04f0*/  IMAD R25, R25, c[0x0][0xdb8], RZ ;  /* 0x00036e0019197a24 */ /* 0x010fc800078e02ff */
[-C--:B--2---:R-:W-:Y:S02]  /*0500*/  IMAD R11, R5, R25.reuse, RZ ;  /* 0x00000019050b7224 */ /* 0x084fe400078e02ff */
[-C--:B---3--:R-:W-:Y:S02]  /*0510*/  IMAD R21, R21, R25.reuse, RZ ;  /* 0x0000001915157224 */ /* 0x088fe400078e02ff */
[-C--:B------:R-:W-:Y:S01]  /*0520*/  IMAD R9, R24, R25.reuse, RZ ;  /* 0x0000001918097224 */ /* 0x080fe200078e02ff */
[----:B------:R-:W-:Y:S04]  /*0530*/  @P3 STG.E [R16.64], R11 ;  /* 0x0000000b10003986 */ /* 0x000fe8000c101904 */
[----:B------:R-:W-:Y:S04]  /*0540*/  @P2 STG.E [R18.64], R21 ;  /* 0x0000001512002986 */ /* 0x000fe8000c101904 */
[----:B------:R0:W-:Y:S01]  /*0550*/  @P1 STG.E [R30.64], R9 ;  /* 0x000000091e001986 */ /* 0x0001e2000c101904 */
[----:B-----5:R-:W-:-:S02]  /*0560*/  IMAD R25, R26, R25, RZ ;  /* 0x000000191a197224 */ /* 0x020fc400078e02ff */
[----:B0-----:R-:W-:Y:S02]  /*0570*/  IMAD.MOV.U32 R9, RZ, RZ, R8 ;  /* 0x000000ffff097224 */ /* 0x001fe400078e0008 */
[----:B------:R-:W-:-:S04]  /*0580*/  IMAD.MOV.U32 R8, RZ, RZ, R7 ;  /* 0x000000ffff087224 */ /* 0x000fc800078e0007 */
[----:B------:R-:W-:Y:S01]  /*0590*/  IMAD.WIDE.U32 R4, R4, 0x4, R8 ;  /* 0x0000000404047825 */ /* 0x000fe200078e0008 */
[----:B------:R0:W-:Y:S04]  /*05a0*/  @P0 STG.E [R28.64], R25 ;  /* 0x000000191c000986 */ /* 0x0001e8000c101904 */
[C---:B------:R-:W-:Y:S02]  /*05b0*/  ISETP.GE.U32.AND P0, PT, R4.reuse, 0x10000, PT ;  /* 0x000100000400780c */ /* 0x040fe40003f06070 */
[----:B------:R-:W-:Y:S02]  /*05c0*/  ISETP.LT.U32.AND P1, PT, R4, R0, PT ;  /* 0x000000000400720c */ /* 0x000fe40003f21070 */
[C---:B------:R-:W-:Y:S02]  /*05d0*/  ISETP.GE.U32.AND.EX P0, PT, R5.reuse, RZ, PT, P0 ;  /* 0x000000ff0500720c */ /* 0x040fe40003f06100 */
[----:B------:R-:W-:Y:S01]  /*05e0*/  ISETP.LT.AND.EX P1, PT, R5, R2, PT, P1 ;  /* 0x000000020500720c */ /* 0x000fe20003f21310 */
[----:B------:R-:W-:-:S02]  /*05f0*/  IMAD.MOV.U32 R7, RZ, RZ, R4 ;  /* 0x000000ffff077224 */ /* 0x000fc400078e0004 */
[----:B------:R-:W-:-:S10]  /*0600*/  IMAD.MOV.U32 R8, RZ, RZ, R5 ;  /* 0x000000ffff087224 */ /* 0x000fd400078e0005 */
[----:B0-----:R-:W-:Y:S05]  /*0610*/  @!P0 BRA P1, `(.L_x_353) ;  /* 0xfffffb8000008947 */ /* 0x001fea000083ffff */
[----:B------:R-:W-:Y:S05]  /*0620*/  EXIT ;  /* 0x000000000000794d */ /* 0x000fea0003800000 */
.L_x_352:
        /* <DEDUP_REMOVED lines=9> */
.L_x_354:
        /* <DEDUP_REMOVED lines=12> */
[----:B--2---:R-:W-:-:S04]  /*0780*/  IMAD R3, R3, c[0x0][0xdb8], RZ ;  /* 0x00036e0003037a24 */ /* 0x004fc800078e02ff */
[-C--:B---3--:R-:W-:Y:S02]  /*0790*/  IMAD R7, R7, R3.reuse, RZ ;  /* 0x0000000307077224 */ /* 0x088fe400078e02ff */
[-C--:B------:R-:W-:Y:S02]  /*07a0*/  IMAD R6, R6, R3.reuse, RZ ;  /* 0x0000000306067224 */ /* 0x080fe400078e02ff */
[-C--:B------:R-:W-:Y:S02]  /*07b0*/  IMAD R5, R5, R3.reuse, RZ ;  /* 0x0000000305057224 */ /* 0x080fe400078e02ff */
[----:B------:R-:W-:Y:S02]  /*07c0*/  IMAD R4, R4, R3, RZ ;  /* 0x0000000304047224 */ /* 0x000fe400078e02ff */
[----:B------:R-:W-:-:S03]  /*07d0*/  IMAD.SHL.U32 R3, R18, 0x4, RZ ;  /* 0x0000000412037824 */ /* 0x000fc600078e00ff */
[----:B------:R0:W-:Y:S02]  /*07e0*/  STG.E.128 [R10.64], R4 ;  /* 0x000000040a007986 */ /* 0x0001e4000c101d04 */
[----:B------:R-:W-:Y:S02]  /*07f0*/  ISETP.GE.U32.AND P0, PT, R3, R0, PT ;  /* 0x000000000300720c */ /* 0x000fe40003f06070 */
[----:B------:R-:W-:-:S04]  /*0800*/  SHF.L.U64.HI R3, R18, 0x2, R21 ;  /* 0x0000000212037819 */ /* 0x000fc80000010215 */
[----:B------:R-:W-:-:S13]  /*0810*/  ISETP.GE.AND.EX P0, PT, R3, R2, PT, P0 ;  /* 0x000000020300720c */ /* 0x000fda0003f06300 */
[----:B0-----:R-:W-:Y:S05]  /*0820*/  @!P0 BRA P1, `(.L_x_354) ;  /* 0xfffffe9000008947 */ /* 0x001fea000083ffff */
[----:B------:R-:W-:Y:S05]  /*0830*/  EXIT ;  /* 0x000000000000794d */ /* 0x000fea0003800000 */
.L_x_355:
        /* <DEDUP_REMOVED lines=12> */
.L_x_551:


//--------------------- .text._ZN2at6native63_GLOBAL__N__862fb238_30_ForeachBinaryOpScalarTensor_cu_64fe0ca525multi_tensor_apply_kernelINS1_18TensorListMetadataILi2EEENS1_27BinaryOpScalarTensorFunctorIaLi2ELi1ELi1EEEJSt10multipliesIaEPaaEEEvT_T0_DpT1_ --------------------------
	.section	.text._ZN2at6native63_GLOBAL__N__862fb238_30_ForeachBinaryOpScalarTensor_cu_64fe0ca525multi_tensor_apply_kernelINS1_18TensorListMetadataILi2EEENS1_27BinaryOpScalarTensorFunctorIaLi2ELi1ELi1EEEJSt10multipliesIaEPaaEEEvT_T0_DpT1_,"ax",@progbits
	.sectioninfo	@"SHI_REGISTERS=32"
	.align	128
.text._ZN2at6native63_GLOBAL__N__862fb238_30_ForeachBinaryOpScalarTensor_cu_64fe0ca525multi_tensor_apply_kernelINS1_18TensorListMetadataILi2EEENS1_27BinaryOpScalarTensorFunctorIaLi2ELi1ELi1EEEJSt10multipliesIaEPaaEEEvT_T0_DpT1_:
        .type           _ZN2at6native63_GLOBAL__N__862fb238_30_ForeachBinaryOpScalarTensor_cu_64fe0ca525multi_tensor_apply_kernelINS1_18TensorListMetadataILi2EEENS1_27BinaryOpScalarTensorFunctorIaLi2ELi1ELi1EEEJSt10multipliesIaEPaaEEEvT_T0_DpT1_,@function
        .size           _ZN2at6native63_GLOBAL__N__862fb238_30_ForeachBinaryOpScalarTensor_cu_64fe0ca525multi_tensor_apply_kernelINS1_18TensorListMetadataILi2EEENS1_27BinaryOpScalarTensorFunctorIaLi2ELi1ELi1EEEJSt10multipliesIaEPaaEEEvT_T0_DpT1_,(.L_x_552 - _ZN2at6native63_GLOBAL__N__862fb238_30_ForeachBinaryOpScalarTensor_cu_64fe0ca525multi_tensor_apply_kernelINS1_18TensorListMetadataILi2EEENS1_27BinaryOpScalarTensorFunctorIaLi2ELi1ELi1EEEJSt10multipliesIaEPaaEEEvT_T0_DpT1_)
        .other          _ZN2at6native63_GLOBAL__N__862fb238_30_ForeachBinaryOpScalarTensor_cu_64fe0ca525multi_tensor_apply_kernelINS1_18TensorListMetadataILi2EEENS1_27BinaryOpScalarTensorFunctorIaLi2ELi1ELi1EEEJSt10multipliesIaEPaaEEEvT_T0_DpT1_,@"STO_CUDA_ENTRY STV_DEFAULT"
_ZN2at6native63_GLOBAL__N__862fb238_30_ForeachBinaryOpScalarTensor_cu_64fe0ca525multi_tensor_apply_kernelINS1_18TensorListMetadataILi2EEENS1_27BinaryOpScalarTensorFunctorIaLi2ELi1ELi1EEEJSt10multipliesIaEPaaEEEvT_T0_DpT1_:
        /* <DEDUP_REMOVED lines=28> */
.L_x_357:
[----:B0-----:R-:W-:Y:S01]  /*01c0*/  IADD3 R24, P0, R7, R10, RZ ;  /* 0x0000000a07187210 */ /* 0x001fe20007f1e0ff */
[----:B------:R-:W-:Y:S01]  /*01d0*/  IMAD R13, R8, 0x3, RZ ;  /* 0x00000003080d7824 */ /* 0x000fe200078e02ff */
[----:B------:R-:W-:Y:S02]  /*01e0*/  PRMT R22, RZ, 0x7610, R22 ;  /* 0x00007610ff167816 */ /* 0x000fe40000000016 */
[C---:B------:R-:W-:Y:S01]  /*01f0*/  IADD3 R29, P1, R24.reuse, c[0x0][0x0], RZ ;  /* 0x00000000181d7a10 */ /* 0x040fe20007f3e0ff */
[----:B------:R-:W-:Y:S01]  /*0200*/  IMAD.X R12, RZ, RZ, R23, P0 ;  /* 0x000000ffff0c7224 */ /* 0x000fe200000e0617 */
[----:B------:R-:W-:-:S02]  /*0210*/  ISETP.GE.U32.AND P4, PT, R24, 0x10000, PT ;  /* 0x000100001800780c */ /* 0x000fc40003f86070 */
[----:B------:R-:W-:Y:S01]  /*0220*/  ISETP.LT.U32.AND P3, PT, R24, R2, PT ;  /* 0x000000021800720c */ /* 0x000fe20003f61070 */
[--C-:B------:R-:W-:Y:S01]  /*0230*/  IMAD.X R9, RZ, RZ, R12.reuse, P1 ;  /* 0x000000ffff097224 */ /* 0x100fe200008e060c */
[----:B------:R-:W-:Y:S02]  /*0240*/  ISETP.GE.U32.AND.EX P4, PT, R12, RZ, PT, P4 ;  /* 0x000000ff0c00720c */ /* 0x000fe40003f86140 */
[----:B------:R-:W-:Y:S02]  /*0250*/  LEA R25, P1, R8, R24, 0x1 ;  /* 0x0000001808197211 */ /* 0x000fe400078208ff */
[----:B------:R-:W-:Y:S02]  /*0260*/  ISETP.GE.U32.AND P0, PT, R29, 0x10000, PT ;  /* 0x000100001d00780c */ /* 0x000fe40003f06070 */
[----:B------:R-:W-:Y:S01]  /*0270*/  ISETP.LT.AND.EX P3, PT, R12, R6, !P4, P3 ;  /* 0x000000060c00720c */ /* 0x000fe20006761330 */
[----:B------:R-:W-:Y:S01]  /*0280*/  IMAD.X R11, RZ, RZ, R12, P1 ;  /* 0x000000ffff0b7224 */ /* 0x000fe200008e060c */
[----:B------:R-:W-:-:S02]  /*0290*/  ISETP.GE.U32.AND.EX P4, PT, R9, RZ, PT, P0 ;  /* 0x000000ff0900720c */ /* 0x000fc40003f86100 */
[----:B------:R-:W-:Y:S02]  /*02a0*/  ISETP.GE.U32.AND P0, PT, R25, 0x10000, PT ;  /* 0x000100001900780c */ /* 0x000fe40003f06070 */
[----:B------:R-:W-:Y:S02]  /*02b0*/  IADD3 R13, P5, R13, R24, RZ ;  /* 0x000000180d0d7210 */ /* 0x000fe40007fbe0ff */
[-C--:B------:R-:W-:Y:S02]  /*02c0*/  ISETP.LT.U32.AND P2, PT, R29, R2.reuse, PT ;  /* 0x000000021d00720c */ /* 0x080fe40003f41070 */
[----:B------:R-:W-:Y:S01]  /*02d0*/  ISETP.LT.U32.AND P1, PT, R25, R2, PT ;  /* 0x000000021900720c */ /* 0x000fe20003f21070 */
[----:B------:R-:W-:Y:S01]  /*02e0*/  IMAD.X R27, RZ, RZ, R12, P5 ;  /* 0x000000ffff1b7224 */ /* 0x000fe200028e060c */
        /* <DEDUP_REMOVED lines=10> */
[----:B------:R-:W-:Y:S02]  /*0390*/  PRMT R28, RZ, 0x7610, R28 ;  /* 0x00007610ff1c7816 */ /* 0x000fe4000000001c */
[-C--:B------:R-:W-:Y:S02]  /*03a0*/  @P1 IADD3 R16, P4, R25, R0.reuse, RZ ;  /* 0x0000000019101210 */ /* 0x080fe40007f9e0ff */
[-C--:B------:R-:W-:Y:S01]  /*03b0*/  @P2 IADD3 R14, P5, R29, R0.reuse, RZ ;  /* 0x000000001d0e2210 */ /* 0x080fe20007fbe0ff */
[----:B------:R0:W2:Y:S02]  /*03c0*/  @P3 LDG.E.U8 R22, [R18.64] ;  /* 0x0000000612163981 */ /* 0x0000a4000c1e1100 */
[--C-:B------:R-:W-:Y:S02]  /*03d0*/  @P1 IMAD.X R17, R11, 0x1, R4.reuse, P4 ;  /* 0x000000010b111824 */ /* 0x100fe400020e0604 */
[----:B------:R-:W-:Y:S01]  /*03e0*/  @P0 IADD3 R20, P4, R13, R0, RZ ;  /* 0x000000000d140210 */ /* 0x000fe20007f9e0ff */
[----:B------:R-:W-:-:S02]  /*03f0*/  @P2 IMAD.X R15, R9, 0x1, R4, P5 ;  /* 0x00000001090f2824 */ /* 0x000fc400028e0604 */
[----:B------:R1:W3:Y:S02]  /*0400*/  @P1 LDG.E.U8 R28, [R16.64] ;  /* 0x00000006101c1981 */ /* 0x0002e4000c1e1100 */
[----:B------:R-:W-:Y:S02]  /*0410*/  @P0 IMAD.X R21, R27, 0x1, R4, P4 ;  /* 0x000000011b150824 */ /* 0x000fe400020e0604 */
[----:B------:R4:W5:Y:S01]  /*0420*/  @P2 LDG.E.U8 R26, [R14.64] ;  /* 0x000000060e1a2981 */ /* 0x000962000c1e1100 */
[----:B-1----:R-:W-:Y:S01]  /*0430*/  PRMT R17, RZ, 0x7610, R17 ;  /* 0x00007610ff117816 */ /* 0x002fe20000000011 */
[----:B----4-:R-:W-:Y:S02]  /*0440*/  IMAD.MOV.U32 R14, RZ, RZ, c[0x0][0xdb0] ;  /* 0x00036c00ff0e7624 */ /* 0x010fe400078e00ff */
[----:B------:R-:W-:-:S03]  /*0450*/  IMAD.MOV.U32 R15, RZ, RZ, c[0x0][0xdb4] ;  /* 0x00036d00ff0f7624 */ /* 0x000fc600078e00ff */
[----:B------:R-:W4:Y:S04]  /*0460*/  @P0 LDG.E.U8 R17, [R20.64] ;  /* 0x0000000614110981 */ /* 0x000f28000c1e1100 */
[----:B0-----:R0:W4:Y:S01]  /*0470*/  LDG.E.U8 R18, [R14.64] ;  /* 0x000000060e127981 */ /* 0x001122000c1e1100 */
[----:B------:R-:W-:Y:S01]  /*0480*/  ULDC.S8 UR4, c[0x0][0xdb8] ;  /* 0x00036e0000047ab9 */ /* 0x000fe20000000200 */
[----:B------:R-:W-:Y:S02]  /*0490*/  @P3 IADD3 R16, P4, R24, R3, RZ ;  /* 0x0000000318103210 */ /* 0x000fe40007f9e0ff */
[----:B--2---:R-:W-:-:S05]  /*04a0*/  PRMT R19, R22, 0x9910, RZ ;  /* 0x0000991016137816 */ /* 0x004fca00000000ff */
[----:B------:R-:W-:-:S05]  /*04b0*/  IMAD R19, R19, UR4, RZ ;  /* 0x0000000413137c24 */ /* 0x000fca000f8e02ff */
[----:B0-----:R-:W-:Y:S02]  /*04c0*/  PRMT R15, R19, 0x9910, RZ ;  /* 0x00009910130f7816 */ /* 0x001fe400000000ff */
[----:B-----5:R-:W-:Y:S02]  /*04d0*/  PRMT R14, R26, 0x9910, RZ ;  /* 0x000099101a0e7816 */ /* 0x020fe400000000ff */
[----:B---3--:R-:W-:Y:S02]  /*04e0*/  PRMT R19, R28, 0x9910, RZ ;  /* 0x000099101c137816 */ /* 0x008fe400000000ff */
[----:B----4-:R-:W-:Y:S01]  /*04f0*/  PRMT R20, R17, 0x9910, RZ ;  /* 0x0000991011147816 */ /* 0x010fe200000000ff */
[----:B------:R-:W-:Y:S02]  /*0500*/  @P3 IMAD.X R17, R12, 0x1, R5, P4 ;  /* 0x000000010c113824 */ /* 0x000fe400020e0605 */
[----:B------:R-:W-:Y:S02]  /*0510*/  IMAD R12, R14, UR4, RZ ;  /* 0x000000040e0c7c24 */ /* 0x000fe4000f8e02ff */
[----:B------:R-:W-:-:S02]  /*0520*/  IMAD R22, R18, R15, RZ ;  /* 0x0000000f12167224 */ /* 0x000fc400078e02ff */
[----:B------:R-:W-:Y:S02]  /*0530*/  IMAD R14, R19, UR4, RZ ;  /* 0x00000004130e7c24 */ /* 0x000fe4000f8e02ff */
[----:B------:R-:W-:Y:S01]  /*0540*/  IMAD R15, R20, UR4, RZ ;  /* 0x00000004140f7c24 */ /* 0x000fe2000f8e02ff */
[----:B------:R0:W-:Y:S02]  /*0550*/  @P3 STG.E.U8 [R16.64], R22 ;  /* 0x0000001610003986 */ /* 0x0001e4000c101106 */
[----:B------:R-:W-:Y:S02]  /*0560*/  PRMT R21, R14, 0x9910, RZ ;  /* 0x000099100e157816 */ /* 0x000fe400000000ff */
[----:B------:R-:W-:Y:S02]  /*0570*/  PRMT R15, R15, 0x9910, RZ ;  /* 0x000099100f0f7816 */ /* 0x000fe400000000ff */
[----:B------:R-:W-:Y:S02]  /*0580*/  @P2 IADD3 R14, P3, R29, R3, RZ ;  /* 0x000000031d0e2210 */ /* 0x000fe40007f7e0ff */
[----:B------:R-:W-:-:S02]  /*0590*/  PRMT R19, R12, 0x9910, RZ ;  /* 0x000099100c137816 */ /* 0x000fc400000000ff */
[-C--:B------:R-:W-:Y:S01]  /*05a0*/  @P1 IADD3 R12, P4, R25, R3.reuse, RZ ;  /* 0x00000003190c1210 */ /* 0x080fe20007f9e0ff */
[----:B------:R-:W-:Y:S02]  /*05b0*/  IMAD.MOV.U32 R29, RZ, RZ, R15 ;  /* 0x000000ffff1d7224 */ /* 0x000fe400078e000f */
[--C-:B------:R-:W-:Y:S01]  /*05c0*/  @P2 IMAD.X R15, R9, 0x1, R5.reuse, P3 ;  /* 0x00000001090f2824 */ /* 0x100fe200018e0605 */
[----:B0-----:R-:W-:Y:S01]  /*05d0*/  @P0 IADD3 R16, P3, R13, R3, RZ ;  /* 0x000000030d100210 */ /* 0x001fe20007f7e0ff */
[----:B------:R-:W-:Y:S02]  /*05e0*/  @P1 IMAD.X R13, R11, 0x1, R5, P4 ;  /* 0x000000010b0d1824 */ /* 0x000fe400020e0605 */
[----:B------:R-:W-:Y:S02]  /*05f0*/  IMAD.MOV.U32 R9, RZ, RZ, c[0x0][0x0] ;  /* 0x00000000ff097624 */ /* 0x000fe400078e00ff */
[----:B------:R-:W-:Y:S02]  /*0600*/  IMAD.MOV.U32 R11, RZ, RZ, R23 ;  /* 0x000000ffff0b7224 */ /* 0x000fe400078e0017 */
[----:B------:R-:W-:-:S02]  /*0610*/  IMAD R19, R18, R19, RZ ;  /* 0x0000001312137224 */ /* 0x000fc400078e02ff */
[C---:B------:R-:W-:Y:S02]  /*0620*/  IMAD R21, R18.reuse, R21, RZ ;  /* 0x0000001512157224 */ /* 0x040fe400078e02ff */
[----:B------:R-:W-:Y:S02]  /*0630*/  IMAD R29, R18, R29, RZ ;  /* 0x0000001d121d7224 */ /* 0x000fe400078e02ff */
[----:B------:R-:W-:Y:S02]  /*0640*/  @P0 IMAD.X R17, R27, 0x1, R5, P3 ;  /* 0x000000011b110824 */ /* 0x000fe400018e0605 */
[----:B------:R-:W-:Y:S01]  /*0650*/  IMAD.WIDE.U32 R10, R9, 0x4, R10 ;  /* 0x00000004090a7825 */ /* 0x000fe200078e000a */
[----:B------:R0:W-:Y:S04]  /*0660*/  @P2 STG.E.U8 [R14.64], R19 ;  /* 0x000000130e002986 */ /* 0x0001e8000c101106 */
[----:B------:R0:W-:Y:S01]  /*0670*/  @P1 STG.E.U8 [R12.64], R21 ;  /* 0x000000150c001986 */ /* 0x0001e2000c101106 */
[----:B------:R-:W-:-:S03]  /*0680*/  ISETP.LT.U32.AND P1, PT, R10, R2, PT ;  /* 0x000000020a00720c */ /* 0x000fc60003f21070 */
[----:B------:R0:W-:Y:S01]  /*0690*/  @P0 STG.E.U8 [R16.64], R29 ;  /* 0x0000001d10000986 */ /* 0x0001e2000c101106 */
[----:B------:R-:W-:Y:S02]  /*06a0*/  ISETP.GE.U32.AND P0, PT, R10, 0x10000, PT ;  /* 0x000100000a00780c */ /* 0x000fe40003f06070 */
[C---:B------:R-:W-:Y:S02]  /*06b0*/  ISETP.LT.AND.EX P1, PT, R11.reuse, R6, PT, P1 ;  /* 0x000000060b00720c */ /* 0x040fe40003f21310 */
[----:B------:R-:W-:Y:S01]  /*06c0*/  ISETP.GE.U32.AND.EX P0, PT, R11, RZ, PT, P0 ;  /* 0x000000ff0b00720c */ /* 0x000fe20003f06100 */
[----:B------:R-:W-:-:S12]  /*06d0*/  IMAD.MOV.U32 R23, RZ, RZ, R11 ;  /* 0x000000ffff177224 */ /* 0x000fd800078e000b */
[----:B0-----:R-:W-:Y:S05]  /*06e0*/  @!P0 BRA P1, `(.L_x_357) ;  /* 0xfffffad000008947 */ /* 0x001fea000083ffff */
[----:B------:R-:W-:Y:S05]  /*06f0*/  EXIT ;  /* 0x000000000000794d */ /* 0x000fea0003800000 */
.L_x_356:
        /* <DEDUP_REMOVED lines=10> */
.L_x_358:
[C---:B------:R-:W-:Y:S01]  /*07a0*/  IMAD.SHL.U32 R12, R10.reuse, 0x4, RZ ;  /* 0x000000040a0c7824 */ /* 0x040fe200078e00ff */
[----:B------:R-:W-:Y:S01]  /*07b0*/  SHF.L.U64.HI R11, R10, 0x2, R7 ;  /* 0x000000020a0b7819 */ /* 0x000fe20000010207 */
[----:B------:R-:W2:Y:S03]  /*07c0*/  LDG.E.U8 R13, [R8.64] ;  /* 0x00000006080d7981 */ /* 0x000ea6000c1e1100 */
[----:B------:R-:W-:-:S05]  /*07d0*/  IADD3 R14, P0, R12, R0, RZ ;  /* 0x000000000c0e7210 */ /* 0x000fca0007f1e0ff */
[----:B------:R-:W-:-:S05]  /*07e0*/  IMAD.X R15, R11, 0x1, R4, P0 ;  /* 0x000000010b0f7824 */ /* 0x000fca00000e0604 */
[----:B------:R-:W3:Y:S01]  /*07f0*/  LDG.E R14, [R14.64] ;  /* 0x000000060e0e7981 */ /* 0x000ee2000c1e1900 */
[----:B------:R-:W-:Y:S02]  /*0800*/  IADD3 R12, P0, R12, R3, RZ ;  /* 0x000000030c0c7210 */ /* 0x000fe40007f1e0ff */
[C---:B---3--:R-:W-:Y:S02]  /*0810*/  PRMT R17, R14.reuse, 0x7771, RZ ;  /* 0x000077710e117816 */ /* 0x048fe400000000ff */
[C---:B------:R-:W-:Y:S02]  /*0820*/  LOP3.LUT R16, R14.reuse, 0xff, RZ, 0xc0, !PT ;  /* 0x000000ff0e107812 */ /* 0x040fe400078ec0ff */
[C---:B------:R-:W-:Y:S01]  /*0830*/  PRMT R18, R14.reuse, 0x7772, RZ ;  /* 0x000077720e127816 */ /* 0x040fe200000000ff */
[----:B------:R-:W-:Y:S01]  /*0840*/  IMAD R17, R17, UR4, RZ ;  /* 0x0000000411117c24 */ /* 0x000fe2000f8e02ff */
[----:B------:R-:W-:Y:S01]  /*0850*/  PRMT R19, R14, 0x7773, RZ ;  /* 0x000077730e137816 */ /* 0x000fe200000000ff */
[----:B------:R-:W-:-:S02]  /*0860*/  IMAD R16, R16, UR4, RZ ;  /* 0x0000000410107c24 */ /* 0x000fc4000f8e02ff */
[----:B------:R-:W-:Y:S01]  /*0870*/  IMAD R14, R18, UR4, RZ ;  /* 0x00000004120e7c24 */ /* 0x000fe2000f8e02ff */
[----:B------:R-:W-:Y:S01]  /*0880*/  PRMT R17, R17, 0x9910, RZ ;  /* 0x0000991011117816 */ /* 0x000fe200000000ff */
[----:B------:R-:W-:Y:S01]  /*0890*/  IMAD R15, R19, UR4, RZ ;  /* 0x00000004130f7c24 */ /* 0x000fe2000f8e02ff */
[----:B------:R-:W-:Y:S02]  /*08a0*/  PRMT R16, R16, 0x9910, RZ ;  /* 0x0000991010107816 */ /* 0x000fe400000000ff */
[----:B------:R-:W-:Y:S01]  /*08b0*/  PRMT R18, R14, 0x9910, RZ ;  /* 0x000099100e127816 */ /* 0x000fe200000000ff */
[----:B------:R-:W-:Y:S01]  /*08c0*/  IMAD.MOV.U32 R14, RZ, RZ, R17 ;  /* 0x000000ffff0e7224 */ /* 0x000fe200078e0011 */
[----:B------:R-:W-:Y:S01]  /*08d0*/  PRMT R15, R15, 0x9910, RZ ;  /* 0x000099100f0f7816 */ /* 0x000fe200000000ff */
[C---:B--2---:R-:W-:Y:S02]  /*08e0*/  IMAD R17, R13.reuse, R16, RZ ;  /* 0x000000100d117224 */ /* 0x044fe400078e02ff */
[----:B------:R-:W-:-:S02]  /*08f0*/  IMAD R14, R13, R14, RZ ;  /* 0x0000000e0d0e7224 */ /* 0x000fc400078e02ff */
[----:B------:R-:W-:Y:S02]  /*0900*/  IMAD.MOV.U32 R16, RZ, RZ, R15 ;  /* 0x000000ffff107224 */ /* 0x000fe400078e000f */
[C---:B------:R-:W-:Y:S01]  /*0910*/  IMAD R15, R13.reuse, R18, RZ ;  /* 0x000000120d0f7224 */ /* 0x040fe200078e02ff */
[----:B------:R-:W-:Y:S01]  /*0920*/  PRMT R18, R14, 0x7604, R17 ;  /* 0x000076040e127816 */ /* 0x000fe20000000011 */
[----:B------:R-:W-:Y:S02]  /*0930*/  IMAD R14, R13, R16, RZ ;  /* 0x000000100d0e7224 */ /* 0x000fe400078e02ff */
[----:B------:R-:W-:Y:S01]  /*0940*/  IMAD.X R13, R11, 0x1, R5, P0 ;  /* 0x000000010b0d7824 */ /* 0x000fe200000e0605 */
[----:B------:R-:W-:Y:S02]  /*0950*/  IADD3 R10, P0, R10, c[0x0][0x0], RZ ;  /* 0x000000000a0a7a10 */ /* 0x000fe40007f1e0ff */
[----:B------:R-:W-:-:S03]  /*0960*/  PRMT R15, R15, 0x7054, R18 ;  /* 0x000070540f0f7816 */ /* 0x000fc60000000012 */
[----:B------:R-:W-:Y:S01]  /*0970*/  IMAD.SHL.U32 R11, R10, 0x4, RZ ;  /* 0x000000040a0b7824 */ /* 0x000fe200078e00ff */
[----:B------:R-:W-:Y:S01]  /*0980*/  PRMT R15, R14, 0x654, R15 ;  /* 0x000006540e0f7816 */ /* 0x000fe2000000000f */
[----:B------:R-:W-:Y:S01]  /*0990*/  IMAD.X R7, RZ, RZ, R7, P0 ;  /* 0x000000ffff077224 */ /* 0x000fe200000e0607 */
[C---:B------:R-:W-:Y:S02]  /*09a0*/  ISETP.LT.U32.AND P1, PT, R10.reuse, 0x4000, PT ;  /* 0x000040000a00780c */ /* 0x040fe40003f21070 */
[----:B------:R-:W-:Y:S01]  /*09b0*/  ISETP.GE.U32.AND P0, PT, R11, R2, PT ;  /* 0x000000020b00720c */ /* 0x000fe20003f06070 */
[----:B------:R0:W-:Y:S01]  /*09c0*/  STG.E [R12.64], R15 ;  /* 0x0000000f0c007986 */ /* 0x0001e2000c101906 */
[----:B------:R-:W-:Y:S02]  /*09d0*/  SHF.L.U64.HI R11, R10, 0x2, R7 ;  /* 0x000000020a0b7819 */ /* 0x000fe40000010207 */
[----:B------:R-:W-:Y:S02]  /*09e0*/  ISETP.LT.U32.AND.EX P1, PT, R7, RZ, PT, P1 ;  /* 0x000000ff0700720c */ /* 0x000fe40003f21110 */
[----:B------:R-:W-:-:S13]  /*09f0*/  ISETP.GE.AND.EX P0, PT, R11, R6, PT, P0 ;  /* 0x000000060b00720c */ /* 0x000fda0003f06300 */
[----:B0-----:R-:W-:Y:S05]  /*0a00*/  @!P0 BRA P1, `(.L_x_358) ;  /* 0xfffffd9000008947 */ /* 0x001fea000083ffff */
[----:B------:R-:W-:Y:S05]  /*0a10*/  EXIT ;  /* 0x000000000000794d */ /* 0x000fea0003800000 */
.L_x_359:
        /* <DEDUP_REMOVED lines=14> */
.L_x_552:


//--------------------- .text._ZN2at6native63_GLOBAL__N__862fb238_30_ForeachBinaryOpScalarTensor_cu_64fe0ca525multi_tensor_apply_kernelINS1_18TensorListMetadataILi2EEENS1_27BinaryOpScalarTensorFunctorIhLi2ELi1ELi1EEEJSt10multipliesIhEPhhEEEvT_T0_DpT1_ --------------------------
	.section	.text._ZN2at6native63_GLOBAL__N__862fb238_30_ForeachBinaryOpScalarTensor_cu_64fe0ca525multi_tensor_apply_kernelINS1_18TensorListMetadataILi2EEENS1_27BinaryOpScalarTensorFunctorIhLi2ELi1ELi1EEEJSt10multipliesIhEPhhEEEvT_T0_DpT1_,"ax",@progbits
	.sectioninfo	@"SHI_REGISTERS=32"
	.align	128
.text._ZN2at6native63_GLOBAL__N__862fb238_30_ForeachBinaryOpScalarTensor_cu_64fe0ca525multi_tensor_apply_kernelINS1_18TensorListMetadataILi2EEENS1_27BinaryOpScalarTensorFunctorIhLi2ELi1ELi1EEEJSt10multipliesIhEPhhEEEvT_T0_DpT1_:
        .type           _ZN2at6native63_GLOBAL__N__862fb238_30_ForeachBinaryOpScalarTensor_cu_64fe0ca525multi_tensor_apply_kernelINS1_18TensorListMetadataILi2EEENS1_27BinaryOpScalarTensorFunctorIhLi2ELi1ELi1EEEJSt10multipliesIhEPhhEEEvT_T0_DpT1_,@function
        .size           _ZN2at6native63_GLOBAL__N__862fb238_30_ForeachBinaryOpScalarTensor_cu_64fe0ca525multi_tensor_apply_kernelINS1_18TensorListMetadataILi2EEENS1_27BinaryOpScalarTensorFunctorIhLi2ELi1ELi1EEEJSt10multipliesIhEPhhEEEvT_T0_DpT1_,(.L_x_553 - _ZN2at6native63_GLOBAL__N__862fb238_30_ForeachBinaryOpScalarTensor_cu_64fe0ca525multi_tensor_apply_kernelINS1_18TensorListMetadataILi2EEENS1_27BinaryOpScalarTensorFunctorIhLi2ELi1ELi1EEEJSt10multipliesIhEPhhEEEvT_T0_DpT1_)
        .other          _ZN2at6native63_GLOBAL__N__862fb238_30_ForeachBinaryOpScalarTensor_cu_64fe0ca525multi_tensor_apply_kernelINS1_18TensorListMetadataILi2EEENS1_27BinaryOpScalarTensorFunctorIhLi2ELi1ELi1EEEJSt10multipliesIhEPhhEEEvT_T0_DpT1_,@"STO_CUDA_ENTRY STV_DEFAULT"
_ZN2at6native63_GLOBAL__N__862fb238_30_ForeachBinaryOpScalarTensor_cu_64fe0ca525multi_tensor_apply_kernelINS1_18TensorListMetadataILi2EEENS1_27BinaryOpScalarTensorFunctorIhLi2ELi1ELi1EEEJSt10multipliesIhEPhhEEEvT_T0_DpT1_:
        /* <DEDUP_REMOVED lines=29> */
.L_x_361:
        /* <DEDUP_REMOVED lines=44> */
[----:B------:R-:W-:Y:S01]  /*0490*/  UPRMT UR4, UR5, 0x9910, URZ ;  /* 0x0000991005047896 */ /* 0x000fe2000800003f */
        /* <DEDUP_REMOVED lines=39> */
.L_x_360:
[----:B------:R-:W0:Y:S02]  /*0710*/  S2R R10, SR_TID.X ;  /* 0x00000000000a7919 */ /* 0x000e240000002100 */
[----:B0-----:R-:W-:-:S05]  /*0720*/  IMAD.WIDE.U32 R8, R10, 0x4, RZ ;  /* 0x000000040a087825 */ /* 0x001fca00078e00ff */
[----:B------:R-:W-:-:S04]  /*0730*/  ISETP.GE.U32.AND P0, PT, R8, R2, PT ;  /* 0x000000020800720c */ /* 0x000fc80003f06070 */
[----:B------:R-:W-:-:S04]  /*0740*/  ISETP.GE.AND.EX P0, PT, R9, R6, PT, P0 ;  /* 0x000000060900720c */ /* 0x000fc80003f06300 */
[----:B------:R-:W-:-:S13]  /*0750*/  ISETP.GT.U32.OR P0, PT, R10, 0x3fff, P0 ;  /* 0x00003fff0a00780c */ /* 0x000fda0000704470 */
[----:B------:R-:W-:Y:S05]  /*0760*/  @P0 EXIT ;  /* 0x000000000000094d */ /* 0x000fea0003800000 */
[----:B------:R-:W-:Y:S01]  /*0770*/  IMAD.MOV.U32 R7, RZ, RZ, RZ ;  /* 0x000000ffff077224 */ /* 0x000fe200078e00ff */
[----:B------:R-:W-:Y:S01]  /*0780*/  UPRMT UR4, UR5, 0x9910, URZ ;  /* 0x0000991005047896 */ /* 0x000fe2000800003f */
[----:B------:R-:W-:Y:S02]  /*0790*/  IMAD.MOV.U32 R8, RZ, RZ, c[0x0][0xdb0] ;  /* 0x00036c00ff087624 */ /* 0x000fe400078e00ff */
[----:B------:R-:W-:-:S03]  /*07a0*/  IMAD.MOV.U32 R9, RZ, RZ, c[0x0][0xdb4] ;  /* 0x00036d00ff097624 */ /* 0x000fc600078e00ff */
.L_x_362:
        /* <DEDUP_REMOVED lines=40> */
.L_x_363:
        /* <DEDUP_REMOVED lines=13> */
.L_x_553:


//--------------------- .text._ZN2at6native63_GLOBAL__N__862fb238_30_ForeachBinaryOpScalarTensor_cu_64fe0ca525multi_tensor_apply_kernelINS1_18TensorListMetadataILi1EEENS1_27BinaryOpScalarTensorFunctorIN3c108BFloat16ELi1ELi1ELi0EEEJSt10multipliesIfEPS7_fEEEvT_T0_DpT1_ --------------------------
	.section	.text._ZN2at6native63_GLOBAL__N__862fb238_30_ForeachBinaryOpScalarTensor_cu_64fe0ca525multi_tensor_apply_kernelINS1_18TensorListMetadataILi1EEENS1_27BinaryOpScalarTensorFunctorIN3c108BFloat16ELi1ELi1ELi0EEEJSt10multipliesIfEPS7_fEEEvT_T0_DpT1_,"ax",@progbits
	.sectioninfo	@"SHI_REGISTERS=26"
	.align	128
.text._ZN2at6native63_GLOBAL__N__862fb238_30_ForeachBinaryOpScalarTensor_cu_64fe0ca525multi_tensor_apply_kernelINS1_18TensorListMetadataILi1EEENS1_27BinaryOpScalarTensorFunctorIN3c108BFloat16ELi1ELi1ELi0EEEJSt10multipliesIfEPS7_fEEEvT_T0_DpT1_:
        .type           _ZN2at6native63_GLOBAL__N__862fb238_30_ForeachBinaryOpScalarTensor_cu_64fe0ca525multi_tensor_apply_kernelINS1_18TensorListMetadataILi1EEENS1_27BinaryOpScalarTensorFunctorIN3c108BFloat16ELi1ELi1ELi0EEEJSt10multipliesIfEPS7_fEEEvT_T0_DpT1_,@function
        .size           _ZN2at6native63_GLOBAL__N__862fb238_30_ForeachBinaryOpScalarTensor_cu_64fe0ca525multi_tensor_apply_kernelINS1_18TensorListMetadataILi1EEENS1_27BinaryOpScalarTensorFunctorIN3c108BFloat16ELi1ELi1ELi0EEEJSt10multipliesIfEPS7_fEEEvT_T0_DpT1_,(.L_x_554 - _ZN2at6native63_GLOBAL__N__862fb238_30_ForeachBinaryOpScalarTensor_cu_64fe0ca525multi_tensor_apply_kernelINS1_18TensorListMetadataILi1EEENS1_27BinaryOpScalarTensorFunctorIN3c108BFloat16ELi1ELi1ELi0EEEJSt10multipliesIfEPS7_fEEEvT_T0_DpT1_)
        .other          _ZN2at6native63_GLOBAL__N__862fb238_30_ForeachBinaryOpScalarTensor_cu_64fe0ca525multi_tensor_apply_kernelINS1_18TensorListMetadataILi1EEENS1_27BinaryOpScalarTensorFunctorIN3c108BFloat16ELi1ELi1ELi0EEEJSt10multipliesIfEPS7_fEEEvT_T0_DpT1_,@"STO_CUDA_ENTRY STV_DEFAULT"
_ZN2at6native63_GLOBAL__N__862fb238_30_ForeachBinaryOpScalarTensor_cu_64fe0ca525multi_tensor_apply_kernelINS1_18TensorListMetadataILi1EEENS1_27BinaryOpScalarTensorFunctorIN3c108BFloat16ELi1ELi1ELi0EEEJSt10multipliesIfEPS7_fEEEvT_T0_DpT1_:
        /* <DEDUP_REMOVED lines=24> */
.L_x_365:
        /* <DEDUP_REMOVED lines=12> */
[----:B------:R-:W2:Y:S01]  /*0240*/  LDG.E.U16 R18, [R18.64] ;  /* 0x0000000412127981 */ /* 0x000ea2000c1e1500 */
[----:B------:R-:W-:-:S02]  /*0250*/  ISETP.GE.U32.AND.EX P3, PT, R13, RZ, PT, P3 ;  /* 0x000000ff0d00720c */ /* 0x000fc40003f66130 */
[----:B------:R-:W-:Y:S02]  /*0260*/  LEA R12, P4, R7, R2, 0x1 ;  /* 0x00000002070c7211 */ /* 0x000fe400078808ff */
[-C--:B------:R-:W-:Y:S02]  /*0270*/  LEA.HI.X R9, R9, R3.reuse, R13, 0x1, P5 ;  /* 0x0000000309097211 */ /* 0x080fe400028f0c0d */
[----:B------:R-:W-:Y:S02]  /*0280*/  ISETP.LT.AND.EX P0, PT, R13, R4, !P3, P0 ;  /* 0x000000040d00720c */ /* 0x000fe40005f01300 */
[----:B------:R-:W-:Y:S02]  /*0290*/  LEA.HI.X R13, R7, R3, R11, 0x1, P4 ;  /* 0x00000003070d7211 */ /* 0x000fe400020f0c0b */
[----:B------:R-:W-:Y:S02]  /*02a0*/  ISETP.GE.U32.AND P4, PT, R21, 0x10000, PT ;  /* 0x000100001500780c */ /* 0x000fe40003f86070 */
[----:B------:R-:W-:-:S02]  /*02b0*/  ISETP.GE.U32.AND P2, PT, R7, 0x10000, PT ;  /* 0x000100000700780c */ /* 0x000fc40003f46070 */
[-C--:B------:R-:W-:Y:S02]  /*02c0*/  ISETP.LT.U32.AND P1, PT, R7, R0.reuse, PT ;  /* 0x000000000700720c */ /* 0x080fe40003f21070 */
[----:B------:R-:W-:Y:S02]  /*02d0*/  ISETP.LT.U32.AND P3, PT, R21, R0, PT ;  /* 0x000000001500720c */ /* 0x000fe40003f61070 */
[----:B------:R-:W-:Y:S02]  /*02e0*/  ISETP.GE.U32.AND.EX P4, PT, R23, RZ, PT, P4 ;  /* 0x000000ff1700720c */ /* 0x000fe40003f86140 */
[----:B------:R-:W-:Y:S02]  /*02f0*/  IADD3 R7, P6, R6, R21, RZ ;  /* 0x0000001506077210 */ /* 0x000fe40007fde0ff */
[----:B------:R-:W-:Y:S02]  /*0300*/  ISETP.GE.U32.AND.EX P2, PT, R11, RZ, PT, P2 ;  /* 0x000000ff0b00720c */ /* 0x000fe40003f46120 */
[-C--:B------:R-:W-:Y:S01]  /*0310*/  ISETP.LT.AND.EX P3, PT, R23, R4.reuse, !P4, P3 ;  /* 0x000000041700720c */ /* 0x080fe20006761330 */
[----:B------:R-:W-:Y:S01]  /*0320*/  IMAD.X R15, RZ, RZ, R23, P6 ;  /* 0x000000ffff0f7224 */ /* 0x000fe200030e0617 */
[----:B------:R-:W-:-:S02]  /*0330*/  ISETP.LT.AND.EX P1, PT, R11, R4, !P2, P1 ;  /* 0x000000040b00720c */ /* 0x000fc40005721310 */
[----:B------:R-:W-:Y:S02]  /*0340*/  ISETP.GE.U32.AND P2, PT, R7, 0x10000, PT ;  /* 0x000100000700780c */ /* 0x000fe40003f46070 */
[----:B------:R-:W-:Y:S02]  /*0350*/  LEA R10, P5, R21, R2, 0x1 ;  /* 0x00000002150a7211 */ /* 0x000fe400078a08ff */
[----:B------:R-:W-:Y:S02]  /*0360*/  ISETP.LT.U32.AND P4, PT, R7, R0, PT ;  /* 0x000000000700720c */ /* 0x000fe40003f81070 */
[----:B------:R-:W-:Y:S02]  /*0370*/  ISETP.GE.U32.AND.EX P2, PT, R15, RZ, PT, P2 ;  /* 0x000000ff0f00720c */ /* 0x000fe40003f46120 */
[----:B------:R-:W-:Y:S02]  /*0380*/  PRMT R20, RZ, 0x7610, R20 ;  /* 0x00007610ff147816 */ /* 0x000fe40000000014 */
[----:B------:R-:W-:-:S02]  /*0390*/  LEA.HI.X R11, R21, R3, R23, 0x1, P5 ;  /* 0x00000003150b7211 */ /* 0x000fc400028f0c17 */
[----:B------:R-:W-:Y:S02]  /*03a0*/  ISETP.LT.AND.EX P2, PT, R15, R4, !P2, P4 ;  /* 0x000000040f00720c */ /* 0x000fe40005741340 */
[C---:B------:R-:W-:Y:S01]  /*03b0*/  LEA R6, P6, R7.reuse, R2, 0x1 ;  /* 0x0000000207067211 */ /* 0x040fe200078c08ff */
[----:B------:R-:W3:Y:S01]  /*03c0*/  @P3 LDG.E.U16 R20, [R10.64] ;  /* 0x000000040a143981 */ /* 0x000ee2000c1e1500 */
[----:B------:R-:W-:Y:S02]  /*03d0*/  PRMT R21, RZ, 0x7610, R21 ;  /* 0x00007610ff157816 */ /* 0x000fe40000000015 */
[--C-:B------:R-:W-:Y:S02]  /*03e0*/  LEA.HI.X R7, R7, R3, R15.reuse, 0x1, P6 ;  /* 0x0000000307077211 */ /* 0x100fe400030f0c0f */
[----:B------:R-:W-:Y:S02]  /*03f0*/  PRMT R22, RZ, 0x7610, R22 ;  /* 0x00007610ff167816 */ /* 0x000fe40000000016 */
[----:B------:R-:W-:Y:S01]  /*0400*/  PRMT R15, RZ, 0x7610, R15 ;  /* 0x00007610ff0f7816 */ /* 0x000fe2000000000f */
[----:B------:R-:W4:Y:S04]  /*0410*/  @P0 LDG.E.U16 R21, [R8.64] ;  /* 0x0000000408150981 */ /* 0x000f28000c1e1500 */
[----:B------:R-:W5:Y:S04]  /*0420*/  @P1 LDG.E.U16 R22, [R12.64] ;  /* 0x000000040c161981 */ /* 0x000f68000c1e1500 */
[----:B------:R-:W5:Y:S01]  /*0430*/  @P2 LDG.E.U16 R15, [R6.64] ;  /* 0x00000004060f2981 */ /* 0x000f62000c1e1500 */
[----:B--2---:R-:W-:-:S05]  /*0440*/  PRMT R18, RZ, 0x5410, R18 ;  /* 0x00005410ff127816 */ /* 0x004fca0000000012 */
[----:B------:R-:W-:Y:S01]  /*0450*/  FMUL.FTZ R19, R18, c[0x0][0xe98] ;  /* 0x0003a60012137a20 */ /* 0x000fe20000410000 */
[----:B---3--:R-:W-:-:S05]  /*0460*/  PRMT R20, RZ, 0x5410, R20 ;  /* 0x00005410ff147816 */ /* 0x008fca0000000014 */
[----:B------:R-:W-:Y:S01]  /*0470*/  FMUL.FTZ R20, R20, R19 ;  /* 0x0000001314147220 */ /* 0x000fe20000410000 */
[----:B----4-:R-:W-:-:S04]  /*0480*/  PRMT R18, RZ, 0x5410, R21 ;  /* 0x00005410ff127816 */ /* 0x010fc80000000015 */
[----:B------:R-:W-:Y:S02]  /*0490*/  F2FP.BF16.PACK_AB R21, RZ, R20 ;  /* 0x00000014ff15723e */ /* 0x000fe400000010ff */
[----:B-----5:R-:W-:Y:S01]  /*04a0*/  PRMT R22, RZ, 0x5410, R22 ;  /* 0x00005410ff167816 */ /* 0x020fe20000000016 */
[----:B------:R-:W-:Y:S01]  /*04b0*/  FMUL.FTZ R18, R19, R18 ;  /* 0x0000001213127220 */ /* 0x000fe20000410000 */
[----:B------:R-:W-:-:S03]  /*04c0*/  PRMT R20, RZ, 0x5410, R15 ;  /* 0x00005410ff147816 */ /* 0x000fc6000000000f */
[C---:B------:R-:W-:Y:S01]  /*04d0*/  FMUL.FTZ R22, R19.reuse, R22 ;  /* 0x0000001613167220 */ /* 0x040fe20000410000 */
[----:B------:R-:W-:Y:S01]  /*04e0*/  F2FP.BF16.PACK_AB R18, RZ, R18 ;  /* 0x00000012ff12723e */ /* 0x000fe200000010ff */
[----:B------:R-:W-:Y:S02]  /*04f0*/  IMAD.MOV.U32 R15, RZ, RZ, c[0x0][0x0] ;  /* 0x00000000ff0f7624 */ /* 0x000fe400078e00ff */
[----:B------:R-:W-:Y:S01]  /*0500*/  FMUL.FTZ R20, R19, R20 ;  /* 0x0000001413147220 */ /* 0x000fe20000410000 */
[----:B------:R-:W-:Y:S01]  /*0510*/  F2FP.BF16.PACK_AB R22, RZ, R22 ;  /* 0x00000016ff16723e */ /* 0x000fe200000010ff */
[----:B------:R-:W-:Y:S01]  /*0520*/  IMAD.WIDE.U32 R16, R15, 0x4, R16 ;  /* 0x000000040f107825 */ /* 0x000fe200078e0010 */
[----:B------:R0:W-:Y:S02]  /*0530*/  @P3 STG.E.U16 [R10.64], R21 ;  /* 0x000000150a003986 */ /* 0x0001e4000c101504 */
[----:B------:R-:W-:Y:S02]  /*0540*/  F2FP.BF16.PACK_AB R20, RZ, R20 ;  /* 0x00000014ff14723e */ /* 0x000fe400000010ff */
        /* <DEDUP_REMOVED lines=9> */
.L_x_364:
        /* <DEDUP_REMOVED lines=8> */
[----:B------:R-:W-:-:S04]  /*0660*/  IMAD.MOV.U32 R9, RZ, RZ, c[0x0][0xe94] ;  /* 0x0003a500ff097624 */ /* 0x000fc800078e00ff */
.L_x_366:
[C---:B------:R-:W-:Y:S01]  /*0670*/  LEA R6, P0, R17.reuse, R2, 0x3 ;  /* 0x0000000211067211 */ /* 0x040fe200078018ff */
[----:B------:R-:W2:Y:S03]  /*0680*/  LDG.E.U16 R5, [R8.64] ;  /* 0x0000000408057981 */ /* 0x000ea6000c1e1500 */
[----:B------:R-:W-:-:S05]  /*0690*/  LEA.HI.X R7, R17, R3, R16, 0x3, P0 ;  /* 0x0000000311077211 */ /* 0x000fca00000f1c10 */
[----:B------:R-:W3:Y:S01]  /*06a0*/  LDG.E.64 R14, [R6.64] ;  /* 0x00000004060e7981 */ /* 0x000ee2000c1e1b00 */
[----:B------:R-:W-:-:S05]  /*06b0*/  IADD3 R17, P0, R17, c[0x0][0x0], RZ ;  /* 0x0000000011117a10 */ /* 0x000fca0007f1e0ff */
[----:B------:R-:W-:Y:S01]  /*06c0*/  IMAD.X R16, RZ, RZ, R16, P0 ;  /* 0x000000ffff107224 */ /* 0x000fe200000e0610 */
[----:B------:R-:W-:-:S04]  /*06d0*/  ISETP.LT.U32.AND P1, PT, R17, 0x4000, PT ;  /* 0x000040001100780c */ /* 0x000fc80003f21070 */
[----:B------:R-:W-:Y:S02]  /*06e0*/  ISETP.LT.U32.AND.EX P1, PT, R16, RZ, PT, P1 ;  /* 0x000000ff1000720c */ /* 0x000fe40003f21110 */
[----:B--2---:R-:W-:-:S05]  /*06f0*/  PRMT R5, RZ, 0x5410, R5 ;  /* 0x00005410ff057816 */ /* 0x004fca0000000005 */
[----:B------:R-:W-:Y:S01]  /*0700*/  FMUL.FTZ R10, R5, c[0x0][0xe98] ;  /* 0x0003a600050a7a20 */ /* 0x000fe20000410000 */
[--C-:B---3--:R-:W-:Y:S02]  /*0710*/  PRMT R5, RZ, 0x5410, R14.reuse ;  /* 0x00005410ff057816 */ /* 0x108fe4000000000e */
[----:B------:R-:W-:Y:S02]  /*0720*/  PRMT R11, RZ, 0x7610, R14 ;  /* 0x00007610ff0b7816 */ /* 0x000fe4000000000e */
[--C-:B------:R-:W-:Y:S02]  /*0730*/  PRMT R13, RZ, 0x5410, R15.reuse ;  /* 0x00005410ff0d7816 */ /* 0x100fe4000000000f */
[----:B------:R-:W-:Y:S01]  /*0740*/  PRMT R15, RZ, 0x7610, R15 ;  /* 0x00007610ff0f7816 */ /* 0x000fe2000000000f */
[----:B------:R-:W-:Y:S02]  /*0750*/  FMUL.FTZ R5, R5, R10 ;  /* 0x0000000a05057220 */ /* 0x000fe40000410000 */
[----:B------:R-:W-:-:S02]  /*0760*/  FMUL.FTZ R12, R10, R11 ;  /* 0x0000000b0a0c7220 */ /* 0x000fc40000410000 */
[C---:B------:R-:W-:Y:S02]  /*0770*/  FMUL.FTZ R13, R10.reuse, R13 ;  /* 0x0000000d0a0d7220 */ /* 0x040fe40000410000 */
        /* <DEDUP_REMOVED lines=10> */
.L_x_367:
        /* <DEDUP_REMOVED lines=14> */
.L_x_554:


//--------------------- .text._ZN2at6native63_GLOBAL__N__862fb238_30_ForeachBinaryOpScalarTensor_cu_64fe0ca525multi_tensor_apply_kernelINS1_18TensorListMetadataILi1EEENS1_27BinaryOpScalarTensorFunctorIN3c104HalfELi1ELi1ELi0EEEJSt10multipliesIfEPS7_fEEEvT_T0_DpT1_ --------------------------
	.section	.text._ZN2at6native63_GLOBAL__N__862fb238_30_ForeachBinaryOpScalarTensor_cu_64fe0ca525multi_tensor_apply_kernelINS1_18TensorListMetadataILi1EEENS1_27BinaryOpScalarTensorFunctorIN3c104HalfELi1ELi1ELi0EEEJSt10multipliesIfEPS7_fEEEvT_T0_DpT1_,"ax",@progbits
	.sectioninfo	@"SHI_REGISTERS=26"
	.align	128
.text._ZN2at6native63_GLOBAL__N__862fb238_30_ForeachBinaryOpScalarTensor_cu_64fe0ca525multi_tensor_apply_kernelINS1_18TensorListMetadataILi1EEENS1_27BinaryOpScalarTensorFunctorIN3c104HalfELi1ELi1ELi0EEEJSt10multipliesIfEPS7_fEEEvT_T0_DpT1_:
        .type           _ZN2at6native63_GLOBAL__N__862fb238_30_ForeachBinaryOpScalarTensor_cu_64fe0ca525multi_tensor_apply_kernelINS1_18TensorListMetadataILi1EEENS1_27BinaryOpScalarTensorFunctorIN3c104HalfELi1ELi1ELi0EEEJSt10multipliesIfEPS7_fEEEvT_T0_DpT1_,@function
        .size           _ZN2at6native63_GLOBAL__N__862fb238_30_ForeachBinaryOpScalarTensor_cu_64fe0ca525multi_tensor_apply_kernelINS1_18TensorListMetadataILi1EEENS1_27BinaryOpScalarTensorFunctorIN3c104HalfELi1ELi1ELi0EEEJSt10multipliesIfEPS7_fEEEvT_T0_DpT1_,(.L_x_555 - _ZN2at6native63_GLOBAL__N__862fb238_30_ForeachBinaryOpScalarTensor_cu_64fe0ca525multi_tensor_apply_kernelINS1_18TensorListMetadataILi1EEENS1_27BinaryOpScalarTensorFunctorIN3c104HalfELi1ELi1ELi0EEEJSt10multipliesIfEPS7_fEEEvT_T0_DpT1_)
        .other          _ZN2at6native63_GLOBAL__N__862fb238_30_ForeachBinaryOpScalarTensor_cu_64fe0ca525multi_tensor_apply_kernelINS1_18TensorListMetadataILi1EEENS1_27BinaryOpScalarTensorFunctorIN3c104HalfELi1ELi1ELi0EEEJSt10multipliesIfEPS7_fEEEvT_T0_DpT1_,@"STO_CUDA_ENTRY STV_DEFAULT"
_ZN2at6native63_GLOBAL__N__862fb238_30_ForeachBinaryOpScalarTensor_cu_64fe0ca525multi_tensor_apply_kernelINS1_18TensorListMetadataILi1EEENS1_27BinaryOpScalarTensorFunctorIN3c104HalfELi1ELi1ELi0EEEJSt10multipliesIfEPS7_fEEEvT_T0_DpT1_:
        /* <DEDUP_REMOVED lines=24> */
.L_x_369:
        /* <DEDUP_REMOVED lines=14> */
[C---:B------:R-:W-:Y:S02]  /*0260*/  LEA R12, P4, R7.reuse, R2, 0x1 ;  /* 0x00000002070c7211 */ /* 0x040fe400078808ff */
[----:B------:R-:W-:Y:S02]  /*0270*/  ISETP.GE.U32.AND P2, PT, R7, 0x10000, PT ;  /* 0x000100000700780c */ /* 0x000fe40003f46070 */
[-C--:B------:R-:W-:Y:S02]  /*0280*/  LEA.HI.X R9, R9, R3.reuse, R13, 0x1, P5 ;  /* 0x0000000309097211 */ /* 0x080fe400028f0c0d */
[----:B------:R-:W-:Y:S02]  /*0290*/  ISETP.LT.AND.EX P0, PT, R13, R4, !P3, P0 ;  /* 0x000000040d00720c */ /* 0x000fe40005f01300 */
[C---:B------:R-:W-:Y:S02]  /*02a0*/  ISETP.LT.U32.AND P1, PT, R7.reuse, R0, PT ;  /* 0x000000000700720c */ /* 0x040fe40003f21070 */
[----:B------:R-:W-:-:S02]  /*02b0*/  LEA.HI.X R13, R7, R3, R11, 0x1, P4 ;  /* 0x00000003070d7211 */ /* 0x000fc400020f0c0b */
[----:B------:R-:W-:Y:S02]  /*02c0*/  ISETP.GE.U32.AND P4, PT, R21, 0x10000, PT ;  /* 0x000100001500780c */ /* 0x000fe40003f86070 */
[----:B------:R-:W-:Y:S02]  /*02d0*/  IADD3 R7, P6, R6, R21, RZ ;  /* 0x0000001506077210 */ /* 0x000fe40007fde0ff */
[----:B------:R-:W-:Y:S02]  /*02e0*/  ISETP.GE.U32.AND.EX P2, PT, R11, RZ, PT, P2 ;  /* 0x000000ff0b00720c */ /* 0x000fe40003f46120 */
[----:B------:R-:W-:Y:S01]  /*02f0*/  ISETP.LT.U32.AND P3, PT, R21, R0, PT ;  /* 0x000000001500720c */ /* 0x000fe20003f61070 */
[----:B------:R-:W-:Y:S01]  /*0300*/  IMAD.X R15, RZ, RZ, R23, P6 ;  /* 0x000000ffff0f7224 */ /* 0x000fe200030e0617 */
[----:B------:R-:W-:Y:S02]  /*0310*/  ISETP.GE.U32.AND.EX P4, PT, R23, RZ, PT, P4 ;  /* 0x000000ff1700720c */ /* 0x000fe40003f86140 */
[----:B------:R-:W-:-:S02]  /*0320*/  ISETP.LT.AND.EX P1, PT, R11, R4, !P2, P1 ;  /* 0x000000040b00720c */ /* 0x000fc40005721310 */
[----:B------:R-:W-:Y:S02]  /*0330*/  ISETP.GE.U32.AND P2, PT, R7, 0x10000, PT ;  /* 0x000100000700780c */ /* 0x000fe40003f46070 */
[----:B------:R-:W-:Y:S02]  /*0340*/  ISETP.LT.AND.EX P3, PT, R23, R4, !P4, P3 ;  /* 0x000000041700720c */ /* 0x000fe40006761330 */
[C---:B------:R-:W-:Y:S02]  /*0350*/  ISETP.LT.U32.AND P4, PT, R7.reuse, R0, PT ;  /* 0x000000000700720c */ /* 0x040fe40003f81070 */
[-C--:B------:R-:W-:Y:S02]  /*0360*/  LEA R6, P6, R7, R2.reuse, 0x1 ;  /* 0x0000000207067211 */ /* 0x080fe400078c08ff */
[----:B------:R-:W-:Y:S02]  /*0370*/  ISETP.GE.U32.AND.EX P2, PT, R15, RZ, PT, P2 ;  /* 0x000000ff0f00720c */ /* 0x000fe40003f46120 */
[----:B------:R-:W-:-:S02]  /*0380*/  LEA R10, P5, R21, R2, 0x1 ;  /* 0x00000002150a7211 */ /* 0x000fc400078a08ff */
[-CC-:B------:R-:W-:Y:S02]  /*0390*/  LEA.HI.X R7, R7, R3.reuse, R15.reuse, 0x1, P6 ;  /* 0x0000000307077211 */ /* 0x180fe400030f0c0f */
[----:B------:R-:W-:Y:S02]  /*03a0*/  ISETP.LT.AND.EX P2, PT, R15, R4, !P2, P4 ;  /* 0x000000040f00720c */ /* 0x000fe40005741340 */
        /* <DEDUP_REMOVED lines=10> */
[----:B------:R-:W-:Y:S01]  /*0450*/  FMUL.FTZ R18, R18, c[0x0][0xe98] ;  /* 0x0003a60012127a20 */ /* 0x000fe20000410000 */
[----:B---3--:R-:W-:Y:S02]  /*0460*/  HADD2.F32 R15, -RZ, R15.H0_H0 ;  /* 0x2000000fff0f7230 */ /* 0x008fe40000004100 */
[----:B----4-:R-:W-:-:S03]  /*0470*/  HADD2.F32 R19, -RZ, R20.H0_H0 ;  /* 0x20000014ff137230 */ /* 0x010fc60000004100 */
[----:B------:R-:W-:Y:S01]  /*0480*/  FMUL.FTZ R15, R15, R18 ;  /* 0x000000120f0f7220 */ /* 0x000fe20000410000 */
[----:B-----5:R-:W-:Y:S01]  /*0490*/  HADD2.F32 R21, -RZ, R21.H0_H0 ;  /* 0x20000015ff157230 */ /* 0x020fe20000004100 */
[----:B------:R-:W-:-:S03]  /*04a0*/  FMUL.FTZ R19, R18, R19 ;  /* 0x0000001312137220 */ /* 0x000fc60000410000 */
[----:B------:R-:W-:Y:S01]  /*04b0*/  F2FP.PACK_AB R15, RZ, R15 ;  /* 0x0000000fff0f723e */ /* 0x000fe200000000ff */
[----:B------:R-:W-:Y:S01]  /*04c0*/  HADD2.F32 R23, -RZ, R22.H0_H0 ;  /* 0x20000016ff177230 */ /* 0x000fe20000004100 */
[----:B------:R-:W-:Y:S01]  /*04d0*/  FMUL.FTZ R21, R18, R21 ;  /* 0x0000001512157220 */ /* 0x000fe20000410000 */
[----:B------:R-:W-:-:S03]  /*04e0*/  F2FP.PACK_AB R19, RZ, R19 ;  /* 0x00000013ff13723e */ /* 0x000fc600000000ff */
[----:B------:R-:W-:Y:S01]  /*04f0*/  FMUL.FTZ R23, R18, R23 ;  /* 0x0000001712177220 */ /* 0x000fe20000410000 */
[----:B------:R-:W-:Y:S01]  /*0500*/  PRMT R18, R15, 0x7610, R18 ;  /* 0x000076100f127816 */ /* 0x000fe20000000012 */
        /* <DEDUP_REMOVED lines=14> */
.L_x_368:
        /* <DEDUP_REMOVED lines=9> */
.L_x_370:
[C---:B------:R-:W-:Y:S01]  /*0680*/  LEA R6, P0, R17.reuse, R2, 0x3 ;  /* 0x0000000211067211 */ /* 0x040fe200078018ff */
[----:B------:R-:W2:Y:S03]  /*0690*/  LDG.E.U16 R5, [R8.64] ;  /* 0x0000000408057981 */ /* 0x000ea6000c1e1500 */
        /* <DEDUP_REMOVED lines=8> */
[--C-:B---3--:R-:W-:Y:S02]  /*0720*/  HADD2.F32 R5, -RZ, R14.reuse.H0_H0 ;  /* 0x2000000eff057230 */ /* 0x108fe40000004100 */
[----:B------:R-:W-:Y:S02]  /*0730*/  HADD2.F32 R11, -RZ, R14.H1_H1 ;  /* 0x3000000eff0b7230 */ /* 0x000fe40000004100 */
[--C-:B------:R-:W-:Y:S01]  /*0740*/  HADD2.F32 R13, -RZ, R15.reuse.H0_H0 ;  /* 0x2000000fff0d7230 */ /* 0x100fe20000004100 */
[----:B------:R-:W-:Y:S01]  /*0750*/  FMUL.FTZ R5, R5, R10 ;  /* 0x0000000a05057220 */ /* 0x000fe20000410000 */
[----:B------:R-:W-:Y:S01]  /*0760*/  HADD2.F32 R15, -RZ, R15.H1_H1 ;  /* 0x3000000fff0f7230 */ /* 0x000fe20000004100 */
[C---:B------:R-:W-:Y:S02]  /*0770*/  FMUL.FTZ R12, R10.reuse, R11 ;  /* 0x0000000b0a0c7220 */ /* 0x040fe40000410000 */
        /* <DEDUP_REMOVED lines=11> */
.L_x_371:
        /* <DEDUP_REMOVED lines=13> */
.L_x_555:


//--------------------- .text._ZN2at6native63_GLOBAL__N__862fb238_30_ForeachBinaryOpScalarTensor_cu_64fe0ca525multi_tensor_apply_kernelINS1_18TensorListMetadataILi1EEENS1_27BinaryOpScalarTensorFunctorIbLi1ELi1ELi0EEEJSt10multipliesIbEPbbEEEvT_T0_DpT1_ --------------------------
	.section	.text._ZN2at6native63_GLOBAL__N__862fb238_30_ForeachBinaryOpScalarTensor_cu_64fe0ca525multi_tensor_apply_kernelINS1_18TensorListMetadataILi1EEENS1_27BinaryOpScalarTensorFunctorIbLi1ELi1ELi0EEEJSt10multipliesIbEPbbEEEvT_T0_DpT1_,"ax",@progbits
	.sectioninfo	@"SHI_REGISTERS=28"
	.align	128
.text._ZN2at6native63_GLOBAL__N__862fb238_30_ForeachBinaryOpScalarTensor_cu_64fe0ca525multi_tensor_apply_kernelINS1_18TensorListMetadataILi1EEENS1_27BinaryOpScalarTensorFunctorIbLi1ELi1ELi0EEEJSt10multipliesIbEPbbEEEvT_T0_DpT1_:
        .type           _ZN2at6native63_GLOBAL__N__862fb238_30_ForeachBinaryOpScalarTensor_cu_64fe0ca525multi_tensor_apply_kernelINS1_18TensorListMetadataILi1EEENS1_27BinaryOpScalarTensorFunctorIbLi1ELi1ELi0EEEJSt10multipliesIbEPbbEEEvT_T0_DpT1_,@function
        .size           _ZN2at6native63_GLOBAL__N__862fb238_30_ForeachBinaryOpScalarTensor_cu_64fe0ca525multi_tensor_apply_kernelINS1_18TensorListMetadataILi1EEENS1_27BinaryOpScalarTensorFunctorIbLi1ELi1ELi0EEEJSt10multipliesIbEPbbEEEvT_T0_DpT1_,(.L_x_556 - _ZN2at6native63_GLOBAL__N__862fb238_30_ForeachBinaryOpScalarTensor_cu_64fe0ca525multi_tensor_apply_kernelINS1_18TensorListMetadataILi1EEENS1_27BinaryOpScalarTensorFunctorIbLi1ELi1ELi0EEEJSt10multipliesIbEPbbEEEvT_T0_DpT1_)
        .other          _ZN2at6native63_GLOBAL__N__862fb238_30_ForeachBinaryOpScalarTensor_cu_64fe0ca525multi_tensor_apply_kernelINS1_18TensorListMetadataILi1EEENS1_27BinaryOpScalarTensorFunctorIbLi1ELi1ELi0EEEJSt10multipliesIbEPbbEEEvT_T0_DpT1_,@"STO_CUDA_ENTRY STV_DEFAULT"
_ZN2at6native63_GLOBAL__N__862fb238_30_ForeachBinaryOpScalarTensor_cu_64fe0ca525multi_tensor_apply_kernelINS1_18TensorListMetadataILi1EEENS1_27BinaryOpScalarTensorFunctorIbLi1ELi1ELi0EEEJSt10multipliesIbEPbbEEEvT_T0_DpT1_:
        /* <DEDUP_REMOVED lines=23> */
.L_x_373:
[----:B0-----:R-:W-:Y:S01]  /*0170*/  IADD3 R7, P0, R13, R16, RZ ;  /* 0x000000100d077210 */ /* 0x001fe20007f1e0ff */
[----:B------:R-:W-:Y:S02]  /*0180*/  IMAD.MOV.U32 R4, RZ, RZ, c[0x0][0xe90] ;  /* 0x0003a400ff047624 */ /* 0x000fe400078e00ff */
[----:B------:R-:W-:Y:S01]  /*0190*/  IMAD.MOV.U32 R5, RZ, RZ, c[0x0][0xe94] ;  /* 0x0003a500ff057624 */ /* 0x000fe200078e00ff */
[C---:B------:R-:W-:Y:S01]  /*01a0*/  IADD3 R3, P4, R7.reuse, c[0x0][0x0], RZ ;  /* 0x0000000007037a10 */ /* 0x040fe20007f9e0ff */
[----:B------:R-:W-:Y:S01]  /*01b0*/  IMAD.X R9, RZ, RZ, R17, P0 ;  /* 0x000000ffff097224 */ /* 0x000fe200000e0611 */
[----:B------:R-:W-:Y:S01]  /*01c0*/  ISETP.GE.U32.AND P2, PT, R7, 0x10000, PT ;  /* 0x000100000700780c */ /* 0x000fe20003f46070 */
[C---:B------:R-:W-:Y:S01]  /*01d0*/  IMAD R8, R14.reuse, 0x3, RZ ;  /* 0x000000030e087824 */ /* 0x040fe200078e02ff */
[----:B------:R0:W2:Y:S01]  /*01e0*/  LDG.E.U8 R19, [R4.64] ;  /* 0x0000000604137981 */ /* 0x0000a2000c1e1100 */
[----:B------:R-:W-:-:S02]  /*01f0*/  LEA R6, P0, R14, R7, 0x1 ;  /* 0x000000070e067211 */ /* 0x000fc400078008ff */
[----:B------:R-:W-:Y:S02]  /*0200*/  ISETP.LT.U32.AND P3, PT, R7, R11, PT ;  /* 0x0000000b0700720c */ /* 0x000fe40003f61070 */
[----:B------:R-:W-:Y:S02]  /*0210*/  ISETP.GE.U32.AND.EX P2, PT, R9, RZ, PT, P2 ;  /* 0x000000ff0900720c */ /* 0x000fe40003f46120 */
[----:B------:R-:W-:Y:S02]  /*0220*/  ISETP.GE.U32.AND P5, PT, R3, 0x10000, PT ;  /* 0x000100000300780c */ /* 0x000fe40003fa6070 */
[----:B------:R-:W-:Y:S01]  /*0230*/  IADD3 R8, P6, R8, R7, RZ ;  /* 0x0000000708087210 */ /* 0x000fe20007fde0ff */
[--C-:B0-----:R-:W-:Y:S01]  /*0240*/  IMAD.X R5, RZ, RZ, R9.reuse, P4 ;  /* 0x000000ffff057224 */ /* 0x101fe200020e0609 */
[----:B------:R-:W-:Y:S01]  /*0250*/  IADD3 R2, P1, R7, R0, RZ ;  /* 0x0000000007027210 */ /* 0x000fe20007f3e0ff */
[----:B------:R-:W-:Y:S01]  /*0260*/  IMAD.X R7, RZ, RZ, R9, P0 ;  /* 0x000000ffff077224 */ /* 0x000fe200000e0609 */
[----:B------:R-:W-:-:S02]  /*0270*/  ISETP.LT.AND.EX P3, PT, R9, R12, !P2, P3 ;  /* 0x0000000c0900720c */ /* 0x000fc40005761330 */
[-C--:B------:R-:W-:Y:S02]  /*0280*/  ISETP.LT.U32.AND P2, PT, R3, R11.reuse, PT ;  /* 0x0000000b0300720c */ /* 0x080fe40003f41070 */
[C---:B------:R-:W-:Y:S02]  /*0290*/  ISETP.GE.U32.AND P0, PT, R6.reuse, 0x10000, PT ;  /* 0x000100000600780c */ /* 0x040fe40003f06070 */
[----:B------:R-:W-:Y:S02]  /*02a0*/  ISETP.GE.U32.AND.EX P5, PT, R5, RZ, PT, P5 ;  /* 0x000000ff0500720c */ /* 0x000fe40003fa6150 */
[----:B------:R-:W-:Y:S01]  /*02b0*/  IADD3 R4, P4, R3, R0, RZ ;  /* 0x0000000003047210 */ /* 0x000fe20007f9e0ff */
[----:B------:R-:W-:Y:S01]  /*02c0*/  IMAD.X R3, R9, 0x1, R10, P1 ;  /* 0x0000000109037824 */ /* 0x000fe200008e060a */
[----:B------:R-:W-:Y:S01]  /*02d0*/  ISETP.LT.U32.AND P1, PT, R6, R11, PT ;  /* 0x0000000b0600720c */ /* 0x000fe20003f21070 */
[----:B------:R-:W-:Y:S01]  /*02e0*/  IMAD.X R9, RZ, RZ, R9, P6 ;  /* 0x000000ffff097224 */ /* 0x000fe200030e0609 */
[----:B------:R-:W-:-:S02]  /*02f0*/  ISETP.GE.U32.AND.EX P0, PT, R7, RZ, PT, P0 ;  /* 0x000000ff0700720c */ /* 0x000fc40003f06100 */
[CC--:B------:R-:W-:Y:S01]  /*0300*/  ISETP.LT.AND.EX P2, PT, R5.reuse, R12.reuse, !P5, P2 ;  /* 0x0000000c0500720c */ /* 0x0c0fe20006f41320 */
[----:B------:R-:W-:Y:S01]  /*0310*/  IMAD.X R5, R5, 0x1, R10, P4 ;  /* 0x0000000105057824 */ /* 0x000fe200020e060a */
[C---:B------:R-:W-:Y:S02]  /*0320*/  ISETP.GE.U32.AND P5, PT, R8.reuse, 0x10000, PT ;  /* 0x000100000800780c */ /* 0x040fe40003fa6070 */
[----:B------:R-:W-:Y:S02]  /*0330*/  ISETP.LT.AND.EX P1, PT, R7, R12, !P0, P1 ;  /* 0x0000000c0700720c */ /* 0x000fe40004721310 */
[----:B------:R-:W-:Y:S02]  /*0340*/  ISETP.LT.U32.AND P0, PT, R8, R11, PT ;  /* 0x0000000b0800720c */ /* 0x000fe40003f01070 */
[----:B------:R-:W-:Y:S02]  /*0350*/  ISETP.GE.U32.AND.EX P6, PT, R9, RZ, PT, P5 ;  /* 0x000000ff0900720c */ /* 0x000fe40003fc6150 */
[----:B------:R-:W-:-:S02]  /*0360*/  PRMT R15, RZ, 0x7610, R15 ;  /* 0x00007610ff0f7816 */ /* 0x000fc4000000000f */
[----:B------:R-:W-:Y:S02]  /*0370*/  PRMT R18, RZ, 0x7610, R18 ;  /* 0x00007610ff127816 */ /* 0x000fe40000000012 */
[----:B------:R-:W-:Y:S02]  /*0380*/  ISETP.LT.AND.EX P0, PT, R9, R12, !P6, P0 ;  /* 0x0000000c0900720c */ /* 0x000fe40007701300 */
[-C--:B------:R-:W-:Y:S01]  /*0390*/  IADD3 R6, P4, R6, R0.reuse, RZ ;  /* 0x0000000006067210 */ /* 0x080fe20007f9e0ff */
[----:B------:R-:W3:Y:S01]  /*03a0*/  @P3 LDG.E.U8 R15, [R2.64] ;  /* 0x00000006020f3981 */ /* 0x000ee2000c1e1100 */
[----:B------:R-:W-:-:S03]  /*03b0*/  IADD3 R8, P5, R8, R0, RZ ;  /* 0x0000000008087210 */ /* 0x000fc60007fbe0ff */
[----:B------:R-:W4:Y:S01]  /*03c0*/  @P2 LDG.E.U8 R18, [R4.64] ;  /* 0x0000000604122981 */ /* 0x000f22000c1e1100 */
[----:B------:R-:W-:Y:S01]  /*03d0*/  PRMT R21, RZ, 0x7610, R21 ;  /* 0x00007610ff157816 */ /* 0x000fe20000000015 */
[----:B------:R-:W-:Y:S01]  /*03e0*/  IMAD.X R7, R7, 0x1, R10, P4 ;  /* 0x0000000107077824 */ /* 0x000fe200020e060a */
[----:B------:R-:W-:Y:S01]  /*03f0*/  PRMT R20, RZ, 0x7610, R20 ;  /* 0x00007610ff147816 */ /* 0x000fe20000000014 */
[----:B------:R-:W-:-:S03]  /*0400*/  IMAD.X R9, R9, 0x1, R10, P5 ;  /* 0x0000000109097824 */ /* 0x000fc600028e060a */
[----:B------:R-:W5:Y:S04]  /*0410*/  @P1 LDG.E.U8 R21, [R6.64] ;  /* 0x0000000606151981 */ /* 0x000f68000c1e1100 */
[----:B------:R-:W5:Y:S01]  /*0420*/  @P0 LDG.E.U8 R20, [R8.64] ;  /* 0x0000000608140981 */ /* 0x000f62000c1e1100 */
[----:B------:R-:W0:Y:S01]  /*0430*/  LDC.S8 R22, c[0x0][0xe98] ;  /* 0x0003a600ff167b82 */ /* 0x000e220000000200 */
[----:B------:R-:W-:-:S04]  /*0440*/  IMAD.MOV.U32 R25, RZ, RZ, c[0x0][0x0] ;  /* 0x00000000ff197624 */ /* 0x000fc800078e00ff */
[----:B------:R-:W-:Y:S01]  /*0450*/  IMAD.WIDE.U32 R16, R25, 0x4, R16 ;  /* 0x0000000419107825 */ /* 0x000fe200078e0010 */
[----:B--2---:R-:W-:-:S03]  /*0460*/  ISETP.NE.AND P4, PT, R19, RZ, PT ;  /* 0x000000ff1300720c */ /* 0x004fc60003f85270 */
[----:B0-----:R-:W-:-:S05]  /*0470*/  IMAD.MOV.U32 R19, RZ, RZ, R22 ;  /* 0x000000ffff137224 */ /* 0x001fca00078e0016 */
[----:B------:R-:W-:Y:S02]  /*0480*/  ISETP.NE.AND P4, PT, R19, RZ, P4 ;  /* 0x000000ff1300720c */ /* 0x000fe40002785270 */
[----:B---3--:R-:W-:Y:S02]  /*0490*/  LOP3.LUT P5, RZ, R15, 0xff, RZ, 0xc0, !PT ;  /* 0x000000ff0fff7812 */ /* 0x008fe400078ac0ff */
[----:B----4-:R-:W-:Y:S02]  /*04a0*/  LOP3.LUT P6, RZ, R18, 0xff, RZ, 0xc0, !PT ;  /* 0x000000ff12ff7812 */ /* 0x010fe400078cc0ff */
[----:B------:R-:W-:Y:S02]  /*04b0*/  PLOP3.LUT P5, PT, P5, P4, PT, 0x80, 0x0 ;  /* 0x000000000000781c */ /* 0x000fe40002fa9070 */
[----:B------:R-:W-:Y:S02]  /*04c0*/  PLOP3.LUT P6, PT, P6, P4, PT, 0x80, 0x0 ;  /* 0x000000000000781c */ /* 0x000fe400037c9070 */
[----:B------:R-:W-:-:S02]  /*04d0*/  @P3 SEL R15, RZ, 0x1, !P5 ;  /* 0x00000001ff0f3807 */ /* 0x000fc40006800000 */
[----:B------:R-:W-:Y:S02]  /*04e0*/  P2R R18, PR, RZ, 0x40 ;  /* 0x00000040ff127803 */ /* 0x000fe40000000000 */
[----:B-----5:R-:W-:Y:S02]  /*04f0*/  LOP3.LUT P5, RZ, R21, 0xff, RZ, 0xc0, !PT ;  /* 0x000000ff15ff7812 */ /* 0x020fe400078ac0ff */
[----:B------:R-:W-:Y:S02]  /*0500*/  LOP3.LUT P6, RZ, R20, 0xff, RZ, 0xc0, !PT ;  /* 0x000000ff14ff7812 */ /* 0x000fe400078cc0ff */
[----:B------:R-:W-:Y:S02]  /*0510*/  PLOP3.LUT P5, PT, P5, P4, PT, 0x80, 0x0 ;  /* 0x000000000000781c */ /* 0x000fe40002fa9070 */
[----:B------:R-:W-:Y:S02]  /*0520*/  PLOP3.LUT P6, PT, P6, P4, PT, 0x80, 0x0 ;  /* 0x000000000000781c */ /* 0x000fe400037c9070 */
[----:B------:R-:W-:-:S02]  /*0530*/  ISETP.NE.AND P4, PT, R18, RZ, PT ;  /* 0x000000ff1200720c */ /* 0x000fc40003f85270 */
[----:B------:R-:W-:Y:S02]  /*0540*/  SEL R23, RZ, 0x1, !P5 ;  /* 0x00000001ff177807 */ /* 0x000fe40006800000 */
[----:B------:R-:W-:Y:S02]  /*0550*/  SEL R21, RZ, 0x1, !P4 ;  /* 0x00000001ff157807 */ /* 0x000fe40006000000 */
[----:B------:R-:W-:Y:S01]  /*0560*/  @P0 SEL R19, RZ, 0x1, !P6 ;  /* 0x00000001ff130807 */ /* 0x000fe20007000000 */
[----:B------:R0:W-:Y:S04]  /*0570*/  @P3 STG.E.U8 [R2.64], R15 ;  /* 0x0000000f02003986 */ /* 0x0001e8000c101106 */
[----:B------:R0:W-:Y:S04]  /*0580*/  @P2 STG.E.U8 [R4.64], R21 ;  /* 0x0000001504002986 */ /* 0x0001e8000c101106 */
[----:B------:R0:W-:Y:S01]  /*0590*/  @P1 STG.E.U8 [R6.64], R23 ;  /* 0x0000001706001986 */ /* 0x0001e2000c101106 */
[----:B------:R-:W-:-:S03]  /*05a0*/  ISETP.LT.U32.AND P1, PT, R16, R11, PT ;  /* 0x0000000b1000720c */ /* 0x000fc60003f21070 */
[----:B------:R0:W-:Y:S01]  /*05b0*/  @P0 STG.E.U8 [R8.64], R19 ;  /* 0x0000001308000986 */ /* 0x0001e2000c101106 */
[----:B------:R-:W-:Y:S02]  /*05c0*/  ISETP.GE.U32.AND P0, PT, R16, 0x10000, PT ;  /* 0x000100001000780c */ /* 0x000fe40003f06070 */
[C---:B------:R-:W-:Y:S02]  /*05d0*/  ISETP.LT.AND.EX P1, PT, R17.reuse, R12, PT, P1 ;  /* 0x0000000c1100720c */ /* 0x040fe40003f21310 */
[----:B------:R-:W-:-:S13]  /*05e0*/  ISETP.GE.U32.AND.EX P0, PT, R17, RZ, PT, P0 ;  /* 0x000000ff1100720c */ /* 0x000fda0003f06100 */
[----:B0-----:R-:W-:Y:S05]  /*05f0*/  @!P0 BRA P1, `(.L_x_373) ;  /* 0xfffffb7000008947 */ /* 0x001fea000083ffff */
[----:B------:R-:W-:Y:S05]  /*0600*/  EXIT ;  /* 0x000000000000794d */ /* 0x000fea0003800000 */
.L_x_372:
        /* <DEDUP_REMOVED lines=9> */
[----:B------:R-:W-:-:S04]  /*06a0*/  IMAD.MOV.U32 R5, RZ, RZ, c[0x0][0xe94] ;  /* 0x0003a500ff057624 */ /* 0x000fc800078e00ff */
.L_x_374:
[C---:B------:R-:W-:Y:S01]  /*06b0*/  LEA R2, P0, R13.reuse, R0, 0x2 ;  /* 0x000000000d027211 */ /* 0x040fe200078010ff */
[----:B------:R-:W2:Y:S03]  /*06c0*/  LDG.E.U8 R6, [R4.64] ;  /* 0x0000000604067981 */ /* 0x000ea6000c1e1100 */
[----:B------:R-:W-:-:S05]  /*06d0*/  LEA.HI.X R3, R13, R10, R14, 0x2, P0 ;  /* 0x0000000a0d037211 */ /* 0x000fca00000f140e */
        /* <DEDUP_REMOVED lines=8> */
[----:B------:R-:W-:Y:S02]  /*0760*/  ISETP.NE.AND P3, PT, R8, RZ, P0 ;  /* 0x000000ff0800720c */ /* 0x000fe40000765270 */
[----:B------:R-:W-:Y:S02]  /*0770*/  PRMT R6, R9, 0x7773, RZ ;  /* 0x0000777309067816 */ /* 0x000fe400000000ff */
[----:B------:R-:W-:Y:S02]  /*0780*/  SEL R7, RZ, 0x1, !P1 ;  /* 0x00000001ff077807 */ /* 0x000fe40004800000 */
[----:B------:R-:W-:Y:S02]  /*0790*/  SEL R8, RZ, 0x1, !P2 ;  /* 0x00000001ff087807 */ /* 0x000fe40005000000 */
[----:B------:R-:W-:Y:S02]  /*07a0*/  ISETP.NE.AND P0, PT, R6, RZ, P0 ;  /* 0x000000ff0600720c */ /* 0x000fe40000705270 */
[----:B------:R-:W-:-:S02]  /*07b0*/  SEL R6, RZ, 0x1, !P3 ;  /* 0x00000001ff067807 */ /* 0x000fc40005800000 */
[----:B------:R-:W-:Y:S02]  /*07c0*/  PRMT R9, R8, 0x7604, R7 ;  /* 0x0000760408097816 */ /* 0x000fe40000000007 */
[----:B------:R-:W-:Y:S02]  /*07d0*/  SEL R7, RZ, 0x1, !P0 ;  /* 0x00000001ff077807 */ /* 0x000fe40004000000 */
[----:B------:R-:W-:Y:S02]  /*07e0*/  PRMT R6, R6, 0x7054, R9 ;  /* 0x0000705406067816 */ /* 0x000fe40000000009 */
[----:B------:R-:W-:Y:S02]  /*07f0*/  IADD3 R13, P0, R13, c[0x0][0x0], RZ ;  /* 0x000000000d0d7a10 */ /* 0x000fe40007f1e0ff */
[----:B------:R-:W-:-:S03]  /*0800*/  PRMT R7, R7, 0x654, R6 ;  /* 0x0000065407077816 */ /* 0x000fc60000000006 */
[C---:B------:R-:W-:Y:S02]  /*0810*/  IMAD.SHL.U32 R6, R13.reuse, 0x4, RZ ;  /* 0x000000040d067824 */ /* 0x040fe400078e00ff */
[----:B------:R-:W-:Y:S01]  /*0820*/  IMAD.X R14, RZ, RZ, R14, P0 ;  /* 0x000000ffff0e7224 */ /* 0x000fe200000e060e */
[----:B------:R0:W-:Y:S01]  /*0830*/  STG.E [R2.64], R7 ;  /* 0x0000000702007986 */ /* 0x0001e2000c101906 */
[C---:B------:R-:W-:Y:S02]  /*0840*/  ISETP.LT.U32.AND P1, PT, R13.reuse, 0x4000, PT ;  /* 0x000040000d00780c */ /* 0x040fe40003f21070 */
[----:B------:R-:W-:Y:S02]  /*0850*/  ISETP.GE.U32.AND P0, PT, R6, R11, PT ;  /* 0x0000000b0600720c */ /* 0x000fe40003f06070 */
[----:B------:R-:W-:Y:S02]  /*0860*/  SHF.L.U64.HI R9, R13, 0x2, R14 ;  /* 0x000000020d097819 */ /* 0x000fe4000001020e */
[----:B------:R-:W-:-:S02]  /*0870*/  ISETP.LT.U32.AND.EX P1, PT, R14, RZ, PT, P1 ;  /* 0x000000ff0e00720c */ /* 0x000fc40003f21110 */
[----:B------:R-:W-:-:S13]  /*0880*/  ISETP.GE.AND.EX P0, PT, R9, R12, PT, P0 ;  /* 0x0000000c0900720c */ /* 0x000fda0003f06300 */
[----:B0-----:R-:W-:Y:S05]  /*0890*/  @!P0 BRA P1, `(.L_x_374) ;  /* 0xfffffe1000008947 */ /* 0x001fea000083ffff */
[----:B------:R-:W-:Y:S05]  /*08a0*/  EXIT ;  /* 0x000000000000794d */ /* 0x000fea0003800000 */
.L_x_375:
        /* <DEDUP_REMOVED lines=13> */
.L_x_556:


//--------------------- .text._ZN2at6native63_GLOBAL__N__862fb238_30_ForeachBinaryOpScalarTensor_cu_64fe0ca525multi_tensor_apply_kernelINS1_18TensorListMetadataILi1EEENS1_27BinaryOpScalarTensorFunctorIN3c107complexIfEELi1ELi1ELi0EEEJSt10multipliesIS8_EPS8_S8_EEEvT_T0_DpT1_ --------------------------
	.section	.text._ZN2at6native63_GLOBAL__N__862fb238_30_ForeachBinaryOpScalarTensor_cu_64fe0ca525multi_tensor_apply_kernelINS1_18TensorListMetadataILi1EEENS1_27BinaryOpScalarTensorFunctorIN3c107complexIfEELi1ELi1ELi0EEEJSt10multipliesIS8_EPS8_S8_EEEvT_T0_DpT1_,"ax",@progbits
	.sectioninfo	@"SHI_REGISTERS=32"
	.align	128
.text._ZN2at6native63_GLOBAL__N__862fb238_30_ForeachBinaryOpScalarTensor_cu_64fe0ca525multi_tensor_apply_kernelINS1_18TensorListMetadataILi1EEENS1_27BinaryOpScalarTensorFunctorIN3c107complexIfEELi1ELi1ELi0EEEJSt10multipliesIS8_EPS8_S8_EEEvT_T0_DpT1_:
        .type           _ZN2at6native63_GLOBAL__N__862fb238_30_ForeachBinaryOpScalarTensor_cu_64fe0ca525multi_tensor_apply_kernelINS1_18TensorListMetadataILi1EEENS1_27BinaryOpScalarTensorFunctorIN3c107complexIfEELi1ELi1ELi0EEEJSt10multipliesIS8_EPS8_S8_EEEvT_T0_DpT1_,@function
        .size           _ZN2at6native63_GLOBAL__N__862fb238_30_ForeachBinaryOpScalarTensor_cu_64fe0ca525multi_tensor_apply_kernelINS1_18TensorListMetadataILi1EEENS1_27BinaryOpScalarTensorFunctorIN3c107complexIfEELi1ELi1ELi0EEEJSt10multipliesIS8_EPS8_S8_EEEvT_T0_DpT1_,(.L_x_557 - _ZN2at6native63_GLOBAL__N__862fb238_30_ForeachBinaryOpScalarTensor_cu_64fe0ca525multi_tensor_apply_kernelINS1_18TensorListMetadataILi1EEENS1_27BinaryOpScalarTensorFunctorIN3c107complexIfEELi1ELi1ELi0EEEJSt10multipliesIS8_EPS8_S8_EEEvT_T0_DpT1_)
        .other          _ZN2at6native63_GLOBAL__N__862fb238_30_ForeachBinaryOpScalarTensor_cu_64fe0ca525multi_tensor_apply_kernelINS1_18TensorListMetadataILi1EEENS1_27BinaryOpScalarTensorFunctorIN3c107complexIfEELi1ELi1ELi0EEEJSt10multipliesIS8_EPS8_S8_EEEvT_T0_DpT1_,@"STO_CUDA_ENTRY STV_DEFAULT"
_ZN2at6native63_GLOBAL__N__862fb238_30_ForeachBinaryOpScalarTensor_cu_64fe0ca525multi_tensor_apply_kernelINS1_18TensorListMetadataILi1EEENS1_27BinaryOpScalarTensorFunctorIN3c107complexIfEELi1ELi1ELi0EEEJSt10multipliesIS8_EPS8_S8_EEEvT_T0_DpT1_:
[----:B------:R-:W-:Y:S02]  /*0000*/  IMAD.MOV.U32 R1, RZ, RZ, c[0x0][0x28] ;  /* 0x00000a00ff017624 */ /* 0x000fe400078e00ff */
[----:B------:R-:W0:Y:S01]  /*0010*/  S2R R8, SR_CTAID.X ;  /* 0x0000000000087919 */ /* 0x000e220000002500 */
[----:B------:R-:W-:Y:S01]  /*0020*/  IMAD.MOV.U32 R7, RZ, RZ, 0x4 ;  /* 0x00000004ff077424 */ /* 0x000fe200078e00ff */
[----:B------:R-:W-:Y:S01]  /*0030*/  ULDC.64 UR4, c[0x0][0x118] ;  /* 0x0000460000047ab9 */ /* 0x000fe20000000a00 */
[----:B0-----:R-:W0:Y:S02]  /*0040*/  LDC.U8 R0, c[0x0][R8+0x840] ;  /* 0x0002100008007b82 */ /* 0x001e240000000000 */
[----:B------:R-:W-:-:S06]  /*0050*/  IMAD R7, R8, R7, c[0x2][0x0] ;  /* 0x0080000008077624 */ /* 0x000fcc00078e0207 */
[----:B------:R-:W1:Y:S01]  /*0060*/  LDC R7, c[0x0][R7+0x160] ;  /* 0x0000580007077b82 */ /* 0x000e620000000800 */
[----:B0-----:R-:W-:-:S07]  /*0070*/  SHF.L.U32 R6, R0, 0x3, RZ ;  /* 0x0000000300067819 */ /* 0x001fce00000006ff */
        /* <DEDUP_REMOVED lines=14> */
[----:B------:R-:W-:Y:S01]  /*0160*/  MOV R4, c[0x0][0x0] ;  /* 0x0000000000047a02 */ /* 0x000fe20000000f00 */
[----:B------:R-:W-:Y:S02]  /*0170*/  CS2R R6, SRZ ;  /* 0x0000000000067805 */ /* 0x000fe4000001ff00 */
.L_x_377:
[----:B------:R-:W-:Y:S01]  /*0180*/  IMAD.MOV.U32 R18, RZ, RZ, c[0x0][0xe90] ;  /* 0x0003a400ff127624 */ /* 0x000fe200078e00ff */
[----:B------:R-:W-:-:S06]  /*0190*/  MOV R19, c[0x0][0xe94] ;  /* 0x0003a50000137a02 */ /* 0x000fcc0000000f00 */
[----:B------:R-:W2:Y:S01]  /*01a0*/  LDG.E.64 R18, [R18.64] ;  /* 0x0000000412127981 */ /* 0x000ea2000c1e1b00 */
[----:B0-----:R-:W-:Y:S01]  /*01b0*/  IADD3 R13, P0, R3, R6, RZ ;  /* 0x00000006030d7210 */ /* 0x001fe20007f1e0ff */
[----:B------:R-:W-:Y:S01]  /*01c0*/  IMAD R8, R4, 0x3, RZ ;  /* 0x0000000304087824 */ /* 0x000fe200078e02ff */
[----:B------:R-:W-:Y:S02]  /*01d0*/  CS2R R16, SRZ ;  /* 0x0000000000107805 */ /* 0x000fe4000001ff00 */
[C---:B------:R-:W-:Y:S01]  /*01e0*/  IADD3 R5, P1, R13.reuse, c[0x0][0x0], RZ ;  /* 0x000000000d057a10 */ /* 0x040fe20007f3e0ff */
[----:B------:R-:W-:Y:S01]  /*01f0*/  IMAD.X R21, RZ, RZ, R7, P0 ;  /* 0x000000ffff157224 */ /* 0x000fe200000e0607 */
[----:B------:R-:W-:Y:S02]  /*0200*/  ISETP.GE.U32.AND P4, PT, R13, 0x10000, PT ;  /* 0x000100000d00780c */ /* 0x000fe40003f86070 */
[----:B------:R-:W-:Y:S02]  /*0210*/  ISETP.GE.U32.AND P0, PT, R5, 0x10000, PT ;  /* 0x000100000500780c */ /* 0x000fe40003f06070 */
[----:B------:R-:W-:-:S02]  /*0220*/  IADD3.X R9, RZ, R21, RZ, P1, !PT ;  /* 0x00000015ff097210 */ /* 0x000fc40000ffe4ff */
[C---:B------:R-:W-:Y:S02]  /*0230*/  ISETP.LT.U32.AND P1, PT, R5.reuse, R0, PT ;  /* 0x000000000500720c */ /* 0x040fe40003f21070 */
[----:B------:R-:W-:Y:S02]  /*0240*/  LEA R10, P2, R5, R26, 0x3 ;  /* 0x0000001a050a7211 */ /* 0x000fe400078418ff */
[----:B------:R-:W-:Y:S02]  /*0250*/  ISETP.GE.U32.AND.EX P0, PT, R9, RZ, PT, P0 ;  /* 0x000000ff0900720c */ /* 0x000fe40003f06100 */
[----:B------:R-:W-:Y:S02]  /*0260*/  LEA.HI.X R11, R5, R27, R9, 0x3, P2 ;  /* 0x0000001b050b7211 */ /* 0x000fe400010f1c09 */
[----:B------:R-:W-:Y:S02]  /*0270*/  ISETP.LT.AND.EX P0, PT, R9, R2, !P0, P1 ;  /* 0x000000020900720c */ /* 0x000fe40004701310 */
[----:B------:R-:W-:-:S02]  /*0280*/  LEA R5, P1, R4, R13, 0x1 ;  /* 0x0000000d04057211 */ /* 0x000fc400078208ff */
[----:B------:R-:W-:Y:S02]  /*0290*/  ISETP.LT.U32.AND P3, PT, R13, R0, PT ;  /* 0x000000000d00720c */ /* 0x000fe40003f61070 */
[----:B------:R-:W-:Y:S01]  /*02a0*/  ISETP.GE.U32.AND P2, PT, R5, 0x10000, PT ;  /* 0x000100000500780c */ /* 0x000fe20003f46070 */
[----:B------:R-:W-:Y:S01]  /*02b0*/  IMAD.X R9, RZ, RZ, R21, P1 ;  /* 0x000000ffff097224 */ /* 0x000fe200008e0615 */
[----:B------:R-:W-:Y:S02]  /*02c0*/  ISETP.GE.U32.AND.EX P4, PT, R21, RZ, PT, P4 ;  /* 0x000000ff1500720c */ /* 0x000fe40003f86140 */
[C---:B------:R-:W-:Y:S02]  /*02d0*/  LEA R14, P6, R5.reuse, R26, 0x3 ;  /* 0x0000001a050e7211 */ /* 0x040fe400078c18ff */
[----:B------:R-:W-:Y:S02]  /*02e0*/  ISETP.LT.U32.AND P1, PT, R5, R0, PT ;  /* 0x000000000500720c */ /* 0x000fe40003f21070 */
[----:B------:R-:W-:-:S02]  /*02f0*/  ISETP.GE.U32.AND.EX P2, PT, R9, RZ, PT, P2 ;  /* 0x000000ff0900720c */ /* 0x000fc40003f46120 */
[----:B------:R-:W-:Y:S02]  /*0300*/  ISETP.LT.AND.EX P3, PT, R21, R2, !P4, P3 ;  /* 0x000000021500720c */ /* 0x000fe40006761330 */
[----:B------:R-:W-:Y:S02]  /*0310*/  LEA.HI.X R15, R5, R27, R9, 0x3, P6 ;  /* 0x0000001b050f7211 */ /* 0x000fe400030f1c09 */
[----:B------:R-:W-:Y:S02]  /*0320*/  IADD3 R5, P4, R8, R13, RZ ;  /* 0x0000000d08057210 */ /* 0x000fe40007f9e0ff */
[----:B------:R-:W-:Y:S02]  /*0330*/  LEA R28, P5, R13, R26, 0x3 ;  /* 0x0000001a0d1c7211 */ /* 0x000fe400078a18ff */
[----:B------:R-:W-:Y:S02]  /*0340*/  ISETP.LT.AND.EX P1, PT, R9, R2, !P2, P1 ;  /* 0x000000020900720c */ /* 0x000fe40005721310 */
[----:B------:R-:W-:-:S02]  /*0350*/  IADD3.X R9, RZ, R21, RZ, P4, !PT ;  /* 0x00000015ff097210 */ /* 0x000fc400027fe4ff */
[----:B------:R-:W-:Y:S02]  /*0360*/  ISETP.GE.U32.AND P2, PT, R5, 0x10000, PT ;  /* 0x000100000500780c */ /* 0x000fe40003f46070 */
[-C--:B------:R-:W-:Y:S02]  /*0370*/  LEA.HI.X R29, R13, R27.reuse, R21, 0x3, P5 ;  /* 0x0000001b0d1d7211 */ /* 0x080fe400028f1c15 */
[C---:B------:R-:W-:Y:S02]  /*0380*/  ISETP.LT.U32.AND P4, PT, R5.reuse, R0, PT ;  /* 0x000000000500720c */ /* 0x040fe40003f81070 */
[----:B------:R-:W-:Y:S01]  /*0390*/  LEA R12, P5, R5, R26, 0x3 ;  /* 0x0000001a050c7211 */ /* 0x000fe200078a18ff */
[----:B------:R-:W3:Y:S01]  /*03a0*/  @P3 LDG.E.64 R16, [R28.64] ;  /* 0x000000041c103981 */ /* 0x000ee2000c1e1b00 */
[----:B------:R-:W-:Y:S02]  /*03b0*/  ISETP.GE.U32.AND.EX P2, PT, R9, RZ, PT, P2 ;  /* 0x000000ff0900720c */ /* 0x000fe40003f46120 */
[----:B------:R-:W-:-:S02]  /*03c0*/  LEA.HI.X R13, R5, R27, R9, 0x3, P5 ;  /* 0x0000001b050d7211 */ /* 0x000fc400028f1c09 */
[----:B------:R-:W-:Y:S02]  /*03d0*/  ISETP.LT.AND.EX P2, PT, R9, R2, !P2, P4 ;  /* 0x000000020900720c */ /* 0x000fe40005741340 */
[----:B------:R-:W-:Y:S01]  /*03e0*/  CS2R R8, SRZ ;  /* 0x0000000000087805 */ /* 0x000fe2000001ff00 */
[----:B------:R-:W-:-:S05]  /*03f0*/  CS2R R20, SRZ ;  /* 0x0000000000147805 */ /* 0x000fca000001ff00 */
[----:B------:R-:W4:Y:S05]  /*0400*/  @P0 LDG.E.64 R8, [R10.64] ;  /* 0x000000040a080981 */ /* 0x000f2a000c1e1b00 */
[----:B------:R-:W5:Y:S01]  /*0410*/  @P2 LDG.E.64 R20, [R12.64] ;  /* 0x000000040c142981 */ /* 0x000f62000c1e1b00 */
[----:B--2---:R-:W-:Y:S02]  /*0420*/  FMUL.FTZ R5, R19, c[0x0][0xe9c] ;  /* 0x0003a70013057a20 */ /* 0x004fe40000410000 */
[C---:B------:R-:W-:Y:S02]  /*0430*/  FMUL.FTZ R24, R18.reuse, c[0x0][0xe9c] ;  /* 0x0003a70012187a20 */ /* 0x040fe40000410000 */
[----:B------:R-:W-:-:S02]  /*0440*/  FFMA.FTZ R5, R18, c[0x0][0xe98], -R5 ;  /* 0x0003a60012057a23 */ /* 0x000fc40000010805 */
[----:B------:R-:W-:Y:S02]  /*0450*/  FFMA.FTZ R24, R19, c[0x0][0xe98], R24 ;  /* 0x0003a60013187a23 */ /* 0x000fe40000010018 */
[----:B------:R-:W-:-:S06]  /*0460*/  CS2R R18, SRZ ;  /* 0x0000000000127805 */ /* 0x000fcc000001ff00 */
[----:B------:R-:W2:Y:S01]  /*0470*/  @P1 LDG.E.64 R18, [R14.64] ;  /* 0x000000040e121981 */ /* 0x000ea2000c1e1b00 */
[CC--:B---3--:R-:W-:Y:S02]  /*0480*/  FMUL.FTZ R22, R24.reuse, R17.reuse ;  /* 0x0000001118167220 */ /* 0x0c8fe40000410000 */
[C---:B------:R-:W-:Y:S02]  /*0490*/  FMUL.FTZ R23, R5.reuse, R17 ;  /* 0x0000001105177220 */ /* 0x040fe40000410000 */
[CC--:B------:R-:W-:Y:S02]  /*04a0*/  FFMA.FTZ R22, R5.reuse, R16.reuse, -R22 ;  /* 0x0000001005167223 */ /* 0x0c0fe40000010816 */
[C---:B------:R-:W-:Y:S02]  /*04b0*/  FFMA.FTZ R23, R24.reuse, R16, R23 ;  /* 0x0000001018177223 */ /* 0x040fe40000010017 */
[-C--:B----4-:R-:W-:Y:S02]  /*04c0*/  FMUL.FTZ R16, R24, R9.reuse ;  /* 0x0000000918107220 */ /* 0x090fe40000410000 */
[----:B------:R-:W-:-:S02]  /*04d0*/  FMUL.FTZ R17, R5, R9 ;  /* 0x0000000905117220 */ /* 0x000fc40000410000 */
[CC--:B------:R-:W-:Y:S02]  /*04e0*/  FFMA.FTZ R16, R5.reuse, R8.reuse, -R16 ;  /* 0x0000000805107223 */ /* 0x0c0fe40000010810 */
[C---:B------:R-:W-:Y:S01]  /*04f0*/  FFMA.FTZ R17, R24.reuse, R8, R17 ;  /* 0x0000000818117223 */ /* 0x040fe20000010011 */
[----:B------:R0:W-:Y:S04]  /*0500*/  @P3 STG.E.64 [R28.64], R22 ;  /* 0x000000161c003986 */ /* 0x0001e8000c101b04 */
[----:B------:R0:W-:Y:S01]  /*0510*/  @P0 STG.E.64 [R10.64], R16 ;  /* 0x000000100a000986 */ /* 0x0001e2000c101b04 */
[-C--:B--2---:R-:W-:Y:S02]  /*0520*/  FMUL.FTZ R8, R24, R19.reuse ;  /* 0x0000001318087220 */ /* 0x084fe40000410000 */
[----:B------:R-:W-:-:S02]  /*0530*/  FMUL.FTZ R9, R5, R19 ;  /* 0x0000001305097220 */ /* 0x000fc40000410000 */
[CC--:B-----5:R-:W-:Y:S02]  /*0540*/  FMUL.FTZ R19, R24.reuse, R21.reuse ;  /* 0x0000001518137220 */ /* 0x0e0fe40000410000 */
[CC--:B------:R-:W-:Y:S02]  /*0550*/  FFMA.FTZ R8, R5.reuse, R18.reuse, -R8 ;  /* 0x0000001205087223 */ /* 0x0c0fe40000010808 */
[----:B------:R-:W-:Y:S02]  /*0560*/  FFMA.FTZ R9, R24, R18, R9 ;  /* 0x0000001218097223 */ /* 0x000fe40000010009 */
[C---:B------:R-:W-:Y:S02]  /*0570*/  FMUL.FTZ R21, R5.reuse, R21 ;  /* 0x0000001505157220 */ /* 0x040fe40000410000 */
[----:B------:R-:W-:Y:S02]  /*0580*/  FFMA.FTZ R18, R5, R20, -R19 ;  /* 0x0000001405127223 */ /* 0x000fe40000010813 */
[----:B------:R-:W-:-:S02]  /*0590*/  IMAD.MOV.U32 R5, RZ, RZ, c[0x0][0x0] ;  /* 0x00000000ff057624 */ /* 0x000fc400078e00ff */
[----:B------:R-:W-:Y:S02]  /*05a0*/  FFMA.FTZ R19, R24, R20, R21 ;  /* 0x0000001418137223 */ /* 0x000fe40000010015 */
[----:B------:R-:W-:Y:S01]  /*05b0*/  IMAD.WIDE.U32 R6, R5, 0x4, R6 ;  /* 0x0000000405067825 */ /* 0x000fe200078e0006 */
[----:B------:R0:W-:Y:S04]  /*05c0*/  @P1 STG.E.64 [R14.64], R8 ;  /* 0x000000080e001986 */ /* 0x0001e8000c101b04 */
[----:B------:R0:W-:Y:S01]  /*05d0*/  @P2 STG.E.64 [R12.64], R18 ;  /* 0x000000120c002986 */ /* 0x0001e2000c101b04 */
[C---:B------:R-:W-:Y:S02]  /*05e0*/  ISETP.GE.U32.AND P0, PT, R6.reuse, 0x10000, PT ;  /* 0x000100000600780c */ /* 0x040fe40003f06070 */
[----:B------:R-:W-:-:S02]  /*05f0*/  ISETP.LT.U32.AND P1, PT, R6, R0, PT ;  /* 0x000000000600720c */ /* 0x000fc40003f21070 */
[C---:B------:R-:W-:Y:S02]  /*0600*/  ISETP.GE.U32.AND.EX P0, PT, R7.reuse, RZ, PT, P0 ;  /* 0x000000ff0700720c */ /* 0x040fe40003f06100 */
[----:B------:R-:W-:-:S13]  /*0610*/  ISETP.LT.AND.EX P1, PT, R7, R2, PT, P1 ;  /* 0x000000020700720c */ /* 0x000fda0003f21310 */
[----:B0-----:R-:W-:Y:S05]  /*0620*/  @!P0 BRA P1, `(.L_x_377) ;  /* 0xfffffb5000008947 */ /* 0x001fea000083ffff */
[----:B------:R-:W-:Y:S05]  /*0630*/  EXIT ;  /* 0x000000000000794d */ /* 0x000fea0003800000 */
.L_x_376:
[----:B------:R-:W0:Y:S02]  /*0640*/  S2R R20, SR_TID.X ;  /* 0x0000000000147919 */ /* 0x000e240000002100 */
[----:B0-----:R-:W-:-:S05]  /*0650*/  IMAD.WIDE.U32 R4, R20, 0x4, RZ ;  /* 0x0000000414047825 */ /* 0x001fca00078e00ff */
[----:B------:R-:W-:-:S04]  /*0660*/  ISETP.GE.U32.AND P0, PT, R4, R0, PT ;  /* 0x000000000400720c */ /* 0x000fc80003f06070 */
[----:B------:R-:W-:-:S04]  /*0670*/  ISETP.GE.AND.EX P0, PT, R5, R2, PT, P0 ;  /* 0x000000020500720c */ /* 0x000fc80003f06300 */
[----:B------:R-:W-:-:S13]  /*0680*/  ISETP.GT.U32.OR P0, PT, R20, 0x3fff, P0 ;  /* 0x00003fff1400780c */ /* 0x000fda0000704470 */
[----:B------:R-:W-:Y:S05]  /*0690*/  @P0 EXIT ;  /* 0x000000000000094d */ /* 0x000fea0003800000 */
[----:B------:R-:W-:Y:S01]  /*06a0*/  HFMA2.MMA R3, -RZ, RZ, 0, 0 ;  /* 0x00000000ff037435 */ /* 0x000fe200000001ff */
[----:B------:R-:W-:Y:S01]  /*06b0*/  IMAD.MOV.U32 R16, RZ, RZ, c[0x0][0xe90] ;  /* 0x0003a400ff107624 */ /* 0x000fe200078e00ff */
[----:B------:R-:W-:-:S04]  /*06c0*/  MOV R17, c[0x0][0xe94] ;  /* 0x0003a50000117a02 */ /* 0x000fc80000000f00 */
.L_x_378:
[C---:B------:R-:W-:Y:S01]  /*06d0*/  LEA R18, P0, R20.reuse, R26, 0x5 ;  /* 0x0000001a14127211 */ /* 0x040fe200078028ff */
[----:B------:R-:W2:Y:S03]  /*06e0*/  LDG.E.64 R4, [R16.64] ;  /* 0x0000000410047981 */ /* 0x000ea6000c1e1b00 */
[----:B------:R-:W-:-:S05]  /*06f0*/  LEA.HI.X R19, R20, R27, R3, 0x5, P0 ;  /* 0x0000001b14137211 */ /* 0x000fca00000f2c03 */
[----:B------:R-:W3:Y:S04]  /*0700*/  LDG.E.128 R12, [R18.64] ;  /* 0x00000004120c7981 */ /* 0x000ee8000c1e1d00 */
[----:B------:R-:W4:Y:S01]  /*0710*/  LDG.E.128 R8, [R18.64+0x10] ;  /* 0x0000100412087981 */ /* 0x000f22000c1e1d00 */
[----:B------:R-:W-:-:S04]  /*0720*/  IADD3 R20, P0, R20, c[0x0][0x0], RZ ;  /* 0x0000000014147a10 */ /* 0x000fc80007f1e0ff */
[----:B------:R-:W-:Y:S02]  /*0730*/  IADD3.X R3, RZ, R3, RZ, P0, !PT ;  /* 0x00000003ff037210 */ /* 0x000fe400007fe4ff */
        /* <DEDUP_REMOVED lines=11> */
[----:B------:R-:W-:Y:S02]  /*07f0*/  FFMA.FTZ R4, R12, R22, -R5 ;  /* 0x000000160c047223 */ /* 0x000fe40000010805 */
[-C--:B------:R-:W-:Y:S02]  /*0800*/  FFMA.FTZ R7, R14, R21.reuse, R15 ;  /* 0x000000150e077223 */ /* 0x080fe4000001000f */
[----:B------:R-:W-:-:S02]  /*0810*/  FFMA.FTZ R5, R12, R21, R13 ;  /* 0x000000150c057223 */ /* 0x000fc4000001000d */
[CC--:B----4-:R-:W-:Y:S02]  /*0820*/  FMUL.FTZ R15, R11.reuse, R21.reuse ;  /* 0x000000150b0f7220 */ /* 0x0d0fe40000410000 */
[-C--:B------:R-:W-:Y:S01]  /*0830*/  FMUL.FTZ R12, R11, R22.reuse ;  /* 0x000000160b0c7220 */ /* 0x080fe20000410000 */
[----:B------:R0:W-:Y:S01]  /*0840*/  STG.E.128 [R18.64], R4 ;  /* 0x0000000412007986 */ /* 0x0001e2000c101d04 */
[CC--:B------:R-:W-:Y:S02]  /*0850*/  FMUL.FTZ R11, R9.reuse, R21.reuse ;  /* 0x00000015090b7220 */ /* 0x0c0fe40000410000 */
[-C--:B------:R-:W-:Y:S02]  /*0860*/  FMUL.FTZ R13, R9, R22.reuse ;  /* 0x00000016090d7220 */ /* 0x080fe40000410000 */
[C---:B------:R-:W-:Y:S02]  /*0870*/  FFMA.FTZ R14, R10.reuse, R22, -R15 ;  /* 0x000000160a0e7223 */ /* 0x040fe4000001080f */
[----:B------:R-:W-:-:S02]  /*0880*/  FFMA.FTZ R15, R10, R21, R12 ;  /* 0x000000150a0f7223 */ /* 0x000fc4000001000c */
[C---:B------:R-:W-:Y:S02]  /*0890*/  FFMA.FTZ R12, R8.reuse, R22, -R11 ;  /* 0x00000016080c7223 */ /* 0x040fe4000001080b */
[----:B------:R-:W-:Y:S02]  /*08a0*/  FFMA.FTZ R13, R8, R21, R13 ;  /* 0x00000015080d7223 */ /* 0x000fe4000001000d */
[----:B------:R-:W-:-:S03]  /*08b0*/  IMAD.SHL.U32 R9, R20, 0x4, RZ ;  /* 0x0000000414097824 */ /* 0x000fc600078e00ff */
[----:B------:R0:W-:Y:S02]  /*08c0*/  STG.E.128 [R18.64+0x10], R12 ;  /* 0x0000100c12007986 */ /* 0x0001e4000c101d04 */
[----:B------:R-:W-:Y:S02]  /*08d0*/  ISETP.GE.U32.AND P0, PT, R9, R0, PT ;  /* 0x000000000900720c */ /* 0x000fe40003f06070 */
[----:B------:R-:W-:-:S04]  /*08e0*/  SHF.L.U64.HI R9, R20, 0x2, R3 ;  /* 0x0000000214097819 */ /* 0x000fc80000010203 */
[----:B------:R-:W-:-:S13]  /*08f0*/  ISETP.GE.AND.EX P0, PT, R9, R2, PT, P0 ;  /* 0x000000020900720c */ /* 0x000fda0003f06300 */
[----:B0-----:R-:W-:Y:S05]  /*0900*/  @!P0 BRA P1, `(.L_x_378) ;  /* 0xfffffdc000008947 */ /* 0x001fea000083ffff */
[----:B------:R-:W-:Y:S05]  /*0910*/  EXIT ;  /* 0x000000000000794d */ /* 0x000fea0003800000 */
.L_x_379:
        /* <DEDUP_REMOVED lines=14> */
.L_x_557:


//--------------------- .text._ZN2at6native63_GLOBAL__N__862fb238_30_ForeachBinaryOpScalarTensor_cu_64fe0ca525multi_tensor_apply_kernelINS1_18TensorListMetadataILi1EEENS1_27BinaryOpScalarTensorFunctorIN3c107complexIdEELi1ELi1ELi0EEEJSt10multipliesIS8_EPS8_S8_EEEvT_T0_DpT1_ --------------------------
	.section	.text._ZN2at6native63_GLOBAL__N__862fb238_30_ForeachBinaryOpScalarTensor_cu_64fe0ca525multi_tensor_apply_kernelINS1_18TensorListMetadataILi1EEENS1_27BinaryOpScalarTensorFunctorIN3c107complexIdEELi1ELi1ELi0EEEJSt10multipliesIS8_EPS8_S8_EEEvT_T0_DpT1_,"ax",@progbits
	.sectioninfo	@"SHI_REGISTERS=44"
	.align	128
.text._ZN2at6native63_GLOBAL__N__862fb238_30_ForeachBinaryOpScalarTensor_cu_64fe0ca525multi_tensor_apply_kernelINS1_18TensorListMetadataILi1EEENS1_27BinaryOpScalarTensorFunctorIN3c107complexIdEELi1ELi1ELi0EEEJSt10multipliesIS8_EPS8_S8_EEEvT_T0_DpT1_:
        .type           _ZN2at6native63_GLOBAL__N__862fb238_30_ForeachBinaryOpScalarTensor_cu_64fe0ca525multi_tensor_apply_kernelINS1_18TensorListMetadataILi1EEENS1_27BinaryOpScalarTensorFunctorIN3c107complexIdEELi1ELi1ELi0EEEJSt10multipliesIS8_EPS8_S8_EEEvT_T0_DpT1_,@function
        .size           _ZN2at6native63_GLOBAL__N__862fb238_30_ForeachBinaryOpScalarTensor_cu_64fe0ca525multi_tensor_apply_kernelINS1_18TensorListMetadataILi1EEENS1_27BinaryOpScalarTensorFunctorIN3c107complexIdEELi1ELi1ELi0EEEJSt10multipliesIS8_EPS8_S8_EEEvT_T0_DpT1_,(.L_x_558 - _ZN2at6native63_GLOBAL__N__862fb238_30_ForeachBinaryOpScalarTensor_cu_64fe0ca525multi_tensor_apply_kernelINS1_18TensorListMetadataILi1EEENS1_27BinaryOpScalarTensorFunctorIN3c107complexIdEELi1ELi1ELi0EEEJSt10multipliesIS8_EPS8_S8_EEEvT_T0_DpT1_)
        .other          _ZN2at6native63_GLOBAL__N__862fb238_30_ForeachBinaryOpScalarTensor_cu_64fe0ca525multi_tensor_apply_kernelINS1_18TensorListMetadataILi1EEENS1_27BinaryOpScalarTensorFunctorIN3c107complexIdEELi1ELi1ELi0EEEJSt10multipliesIS8_EPS8_S8_EEEvT_T0_DpT1_,@"STO_CUDA_ENTRY STV_DEFAULT"
_ZN2at6native63_GLOBAL__N__862fb238_30_ForeachBinaryOpScalarTensor_cu_64fe0ca525multi_tensor_apply_kernelINS1_18TensorListMetadataILi1EEENS1_27BinaryOpScalarTensorFunctorIN3c107complexIdEELi1ELi1ELi0EEEJSt10multipliesIS8_EPS8_S8_EEEvT_T0_DpT1_:
        /* <DEDUP_REMOVED lines=24> */
.L_x_381:
[----:B0-----:R-:W-:Y:S01]  /*0180*/  IADD3 R11, P0, R17, R36, RZ ;  /* 0x00000024110b7210 */ /* 0x001fe20007f1e0ff */
[----:B------:R-:W-:Y:S01]  /*0190*/  IMAD.MOV.U32 R12, RZ, RZ, c[0x0][0xe90] ;  /* 0x0003a400ff0c7624 */ /* 0x000fe200078e00ff */
[----:B------:R-:W-:Y:S01]  /*01a0*/  CS2R R26, SRZ ;  /* 0x00000000001a7805 */ /* 0x000fe2000001ff00 */
[----:B------:R-:W-:Y:S01]  /*01b0*/  IMAD.MOV.U32 R13, RZ, RZ, c[0x0][0xe94] ;  /* 0x0003a500ff0d7624 */ /* 0x000fe200078e00ff */
[C---:B------:R-:W-:Y:S01]  /*01c0*/  IADD3 R5, P2, R11.reuse, c[0x0][0x0], RZ ;  /* 0x000000000b057a10 */ /* 0x040fe20007f5e0ff */
[----:B------:R-:W-:Y:S01]  /*01d0*/  IMAD.X R29, RZ, RZ, R37, P0 ;  /* 0x000000ffff1d7224 */ /* 0x000fe200000e0625 */
[----:B------:R-:W-:Y:S01]  /*01e0*/  ISETP.GE.U32.AND P0, PT, R11, 0x10000, PT ;  /* 0x000100000b00780c */ /* 0x000fe20003f06070 */
[----:B------:R-:W-:Y:S01]  /*01f0*/  IMAD R4, R34, 0x3, RZ ;  /* 0x0000000322047824 */ /* 0x000fe200078e02ff */
[C---:B------:R-:W-:Y:S01]  /*0200*/  ISETP.GE.U32.AND P1, PT, R5.reuse, 0x10000, PT ;  /* 0x000100000500780c */ /* 0x040fe20003f26070 */
[----:B------:R-:W-:Y:S01]  /*0210*/  IMAD.X R7, RZ, RZ, R29, P2 ;  /* 0x000000ffff077224 */ /* 0x000fe200010e061d */
[C---:B------:R-:W-:Y:S01]  /*0220*/  LEA R18, P3, R5.reuse, R2, 0x4 ;  /* 0x0000000205127211 */ /* 0x040fe200078620ff */
[----:B------:R-:W2:Y:S01]  /*0230*/  LDG.E.128 R12, [R12.64] ;  /* 0x000000040c0c7981 */ /* 0x000ea2000c1e1d00 */
[----:B------:R-:W-:Y:S01]  /*0240*/  ISETP.LT.U32.AND P2, PT, R5, R0, PT ;  /* 0x000000000500720c */ /* 0x000fe20003f41070 */
[----:B------:R-:W-:Y:S01]  /*0250*/  CS2R R24, SRZ ;  /* 0x0000000000187805 */ /* 0x000fe2000001ff00 */
[----:B------:R-:W-:-:S02]  /*0260*/  ISETP.GE.U32.AND.EX P1, PT, R7, RZ, PT, P1 ;  /* 0x000000ff0700720c */ /* 0x000fc40003f26110 */
[----:B------:R-:W-:Y:S02]  /*0270*/  LEA.HI.X R19, R5, R3, R7, 0x4, P3 ;  /* 0x0000000305137211 */ /* 0x000fe400018f2407 */
[----:B------:R-:W-:Y:S02]  /*0280*/  ISETP.LT.U32.AND P3, PT, R11, R0, PT ;  /* 0x000000000b00720c */ /* 0x000fe40003f61070 */
[----:B------:R-:W-:Y:S02]  /*0290*/  ISETP.GE.U32.AND.EX P0, PT, R29, RZ, PT, P0 ;  /* 0x000000ff1d00720c */ /* 0x000fe40003f06100 */
[-C--:B------:R-:W-:Y:S02]  /*02a0*/  ISETP.LT.AND.EX P1, PT, R7, R16.reuse, !P1, P2 ;  /* 0x000000100700720c */ /* 0x080fe40004f21320 */
[----:B------:R-:W-:Y:S02]  /*02b0*/  LEA R9, P2, R34, R11, 0x1 ;  /* 0x0000000b22097211 */ /* 0x000fe400078408ff */
[----:B------:R-:W-:-:S02]  /*02c0*/  ISETP.LT.AND.EX P0, PT, R29, R16, !P0, P3 ;  /* 0x000000101d00720c */ /* 0x000fc40004701330 */
[C---:B------:R-:W-:Y:S02]  /*02d0*/  LEA R30, P5, R11.reuse, R2, 0x4 ;  /* 0x000000020b1e7211 */ /* 0x040fe400078a20ff */
[----:B------:R-:W-:Y:S02]  /*02e0*/  IADD3 R5, P4, R4, R11, RZ ;  /* 0x0000000b04057210 */ /* 0x000fe40007f9e0ff */
[--C-:B------:R-:W-:Y:S01]  /*02f0*/  LEA.HI.X R31, R11, R3, R29.reuse, 0x4, P5 ;  /* 0x000000030b1f7211 */ /* 0x100fe200028f241d */
[--C-:B------:R-:W-:Y:S01]  /*0300*/  IMAD.X R11, RZ, RZ, R29.reuse, P2 ;  /* 0x000000ffff0b7224 */ /* 0x100fe200010e061d */
[C---:B------:R-:W-:Y:S02]  /*0310*/  ISETP.GE.U32.AND P3, PT, R9.reuse, 0x10000, PT ;  /* 0x000100000900780c */ /* 0x040fe40003f66070 */
[----:B------:R-:W-:Y:S02]  /*0320*/  ISETP.LT.U32.AND P2, PT, R9, R0, PT ;  /* 0x000000000900720c */ /* 0x000fe40003f41070 */
[----:B------:R-:W-:Y:S01]  /*0330*/  ISETP.GE.U32.AND.EX P3, PT, R11, RZ, PT, P3 ;  /* 0x000000ff0b00720c */ /* 0x000fe20003f66130 */
[----:B------:R-:W-:Y:S01]  /*0340*/  IMAD.X R7, RZ, RZ, R29, P4 ;  /* 0x000000ffff077224 */ /* 0x000fe200020e061d */
[----:B------:R-:W3:Y:S01]  /*0350*/  @P0 LDG.E.128 R24, [R30.64] ;  /* 0x000000041e180981 */ /* 0x000ee2000c1e1d00 */
[----:B------:R-:W-:Y:S01]  /*0360*/  ISETP.GE.U32.AND P4, PT, R5, 0x10000, PT ;  /* 0x000100000500780c */ /* 0x000fe20003f86070 */
[----:B------:R-:W-:Y:S01]  /*0370*/  CS2R R22, SRZ ;  /* 0x0000000000167805 */ /* 0x000fe2000001ff00 */
[----:B------:R-:W-:Y:S01]  /*0380*/  CS2R R20, SRZ ;  /* 0x0000000000147805 */ /* 0x000fe2000001ff00 */
[----:B------:R-:W-:-:S02]  /*0390*/  ISETP.LT.AND.EX P2, PT, R11, R16, !P3, P2 ;  /* 0x000000100b00720c */ /* 0x000fc40005f41320 */
[----:B------:R-:W-:Y:S02]  /*03a0*/  LEA R32, P5, R9, R2, 0x4 ;  /* 0x0000000209207211 */ /* 0x000fe400078a20ff */
[----:B------:R-:W-:Y:S01]  /*03b0*/  ISETP.LT.U32.AND P3, PT, R5, R0, PT ;  /* 0x000000000500720c */ /* 0x000fe20003f61070 */
[----:B------:R-:W4:Y:S01]  /*03c0*/  @P1 LDG.E.128 R20, [R18.64] ;  /* 0x0000000412141981 */ /* 0x000f22000c1e1d00 */
[----:B------:R-:W-:Y:S02]  /*03d0*/  ISETP.GE.U32.AND.EX P4, PT, R7, RZ, PT, P4 ;  /* 0x000000ff0700720c */ /* 0x000fe40003f86140 */
[----:B------:R-:W-:Y:S02]  /*03e0*/  LEA.HI.X R33, R9, R3, R11, 0x4, P5 ;  /* 0x0000000309217211 */ /* 0x000fe400028f240b */
[----:B------:R-:W-:Y:S01]  /*03f0*/  CS2R R10, SRZ ;  /* 0x00000000000a7805 */ /* 0x000fe2000001ff00 */
[----:B------:R-:W-:Y:S01]  /*0400*/  CS2R R8, SRZ ;  /* 0x0000000000087805 */ /* 0x000fe2000001ff00 */
[----:B------:R-:W-:-:S02]  /*0410*/  ISETP.LT.AND.EX P3, PT, R7, R16, !P4, P3 ;  /* 0x000000100700720c */ /* 0x000fc40006761330 */
[----:B------:R-:W-:-:S03]  /*0420*/  LEA R28, P4, R5, R2, 0x4 ;  /* 0x00000002051c7211 */ /* 0x000fc600078820ff */
[----:B------:R-:W5:Y:S01]  /*0430*/  @P2 LDG.E.128 R8, [R32.64] ;  /* 0x0000000420082981 */ /* 0x000f62000c1e1d00 */
[----:B------:R-:W-:Y:S02]  /*0440*/  LEA.HI.X R29, R5, R3, R7, 0x4, P4 ;  /* 0x00000003051d7211 */ /* 0x000fe400020f2407 */
[----:B------:R-:W-:Y:S01]  /*0450*/  CS2R R6, SRZ ;  /* 0x0000000000067805 */ /* 0x000fe2000001ff00 */
[----:B------:R-:W-:-:S06]  /*0460*/  CS2R R4, SRZ ;  /* 0x0000000000047805 */ /* 0x000fcc000001ff00 */
[----:B------:R-:W5:Y:S01]  /*0470*/  @P3 LDG.E.128 R4, [R28.64] ;  /* 0x000000041c043981 */ /* 0x000f62000c1e1d00 */
[----:B--2---:R-:W0:-:S04]  /*0480*/  DMUL R38, R12, c[0x0][0xea8] ;  /* 0x0003aa000c267a28 */ /* 0x004e080000000000 */
[----:B------:R-:W1:-:S04]  /*0490*/  DMUL R40, R14, c[0x0][0xea8] ;  /* 0x0003aa000e287a28 */ /* 0x000e480000000000 */
        /* <DEDUP_REMOVED lines=15> */
[----:B------:R-:W1:-:S04]  /*0590*/  DMUL R10, R40, R6 ;  /* 0x00000006280a7228 */ /* 0x000e480000000000 */
[----:B0-----:R-:W-:-:S04]  /*05a0*/  DFMA R8, R40, R4, -R8 ;  /* 0x000000042808722b */ /* 0x001fc80000000808 */
[----:B-1----:R0:W1:Y:S02]  /*05b0*/  DFMA R10, R38, R4, R10 ;  /* 0x00000004260a722b */ /* 0x002064000000000a */
[----:B0-----:R-:W-:Y:S01]  /*05c0*/  IMAD.MOV.U32 R5, RZ, RZ, c[0x0][0x0] ;  /* 0x00000000ff057624 */ /* 0x001fe200078e00ff */
[----:B------:R0:W-:Y:S03]  /*05d0*/  @P0 STG.E.128 [R30.64], R12 ;  /* 0x0000000c1e000986 */ /* 0x0001e6000c101d04 */
[----:B------:R-:W-:Y:S01]  /*05e0*/  IMAD.WIDE.U32 R36, R5, 0x4, R36 ;  /* 0x0000000405247825 */ /* 0x000fe200078e0024 */
[----:B------:R0:W-:Y:S04]  /*05f0*/  @P1 STG.E.128 [R18.64], R24 ;  /* 0x0000001812001986 */ /* 0x0001e8000c101d04 */
[----:B------:R0:W-:Y:S01]  /*0600*/  @P2 STG.E.128 [R32.64], R20 ;  /* 0x0000001420002986 */ /* 0x0001e2000c101d04 */
[----:B------:R-:W-:-:S02]  /*0610*/  ISETP.GE.U32.AND P0, PT, R36, 0x10000, PT ;  /* 0x000100002400780c */ /* 0x000fc40003f06070 */
[----:B------:R-:W-:Y:S01]  /*0620*/  ISETP.LT.U32.AND P1, PT, R36, R0, PT ;  /* 0x000000002400720c */ /* 0x000fe20003f21070 */
[----:B-1----:R0:W-:Y:S01]  /*0630*/  @P3 STG.E.128 [R28.64], R8 ;  /* 0x000000081c003986 */ /* 0x0021e2000c101d04 */
[C---:B------:R-:W-:Y:S02]  /*0640*/  ISETP.GE.U32.AND.EX P0, PT, R37.reuse, RZ, PT, P0 ;  /* 0x000000ff2500720c */ /* 0x040fe40003f06100 */
[----:B------:R-:W-:-:S13]  /*0650*/  ISETP.LT.AND.EX P1, PT, R37, R16, PT, P1 ;  /* 0x000000102500720c */ /* 0x000fda0003f21310 */
[----:B------:R-:W-:Y:S05]  /*0660*/  @!P0 BRA P1, `(.L_x_381) ;  /* 0xfffffb1000008947 */ /* 0x000fea000083ffff */
[----:B------:R-:W-:Y:S05]  /*0670*/  EXIT ;  /* 0x000000000000794d */ /* 0x000fea0003800000 */
.L_x_380:
        /* <DEDUP_REMOVED lines=9> */
.L_x_382:
[----:B------:R-:W2:Y:S01]  /*0710*/  LDG.E.128 R20, [R18.64] ;  /* 0x0000000412147981 */ /* 0x000ea2000c1e1d00 */
[----:B------:R-:W-:-:S04]  /*0720*/  LEA R28, P0, R30, R2, 0x6 ;  /* 0x000000021e1c7211 */ /* 0x000fc800078030ff */
[----:B------:R-:W-:-:S05]  /*0730*/  LEA.HI.X R29, R30, R3, R17, 0x6, P0 ;  /* 0x000000031e1d7211 */ /* 0x000fca00000f3411 */
[----:B------:R-:W3:Y:S04]  /*0740*/  LDG.E.128 R24, [R28.64] ;  /* 0x000000041c187981 */ /* 0x000ee8000c1e1d00 */
[----:B------:R-:W4:Y:S04]  /*0750*/  LDG.E.128 R4, [R28.64+0x10] ;  /* 0x000010041c047981 */ /* 0x000f28000c1e1d00 */
[----:B------:R-:W5:Y:S04]  /*0760*/  LDG.E.128 R8, [R28.64+0x20] ;  /* 0x000020041c087981 */ /* 0x000f68000c1e1d00 */
[----:B------:R-:W4:Y:S01]  /*0770*/  LDG.E.128 R12, [R28.64+0x30] ;  /* 0x000030041c0c7981 */ /* 0x000f22000c1e1d00 */
[----:B------:R-:W-:-:S04]  /*0780*/  IADD3 R30, P0, R30, c[0x0][0x0], RZ ;  /* 0x000000001e1e7a10 */ /* 0x000fc80007f1e0ff */
[----:B------:R-:W-:Y:S01]  /*0790*/  ISETP.LT.U32.AND P1, PT, R30, 0x4000, PT ;  /* 0x000040001e00780c */ /* 0x000fe20003f21070 */
[----:B------:R-:W-:-:S05]  /*07a0*/  IMAD.X R17, RZ, RZ, R17, P0 ;  /* 0x000000ffff117224 */ /* 0x000fca00000e0611 */
[----:B------:R-:W-:Y:S01]  /*07b0*/  ISETP.LT.U32.AND.EX P1, PT, R17, RZ, PT, P1 ;  /* 0x000000ff1100720c */ /* 0x000fe20003f21110 */
[----:B--2---:R-:W0:-:S04]  /*07c0*/  DMUL R32, R20, c[0x0][0xea8] ;  /* 0x0003aa0014207a28 */ /* 0x004e080000000000 */
[----:B------:R-:W1:-:S04]  /*07d0*/  DMUL R34, R22, c[0x0][0xea8] ;  /* 0x0003aa0016227a28 */ /* 0x000e480000000000 */
[----:B0-----:R-:W3:-:S04]  /*07e0*/  DFMA R32, R22, c[0x0][0xea0], R32 ;  /* 0x0003a80016207a2b */ /* 0x001ec80000000020 */
[----:B-1----:R-:W0:-:S04]  /*07f0*/  DFMA R34, R20, c[0x0][0xea0], -R34 ;  /* 0x0003a80014227a2b */ /* 0x002e080000000822 */
[----:B---3--:R-:W1:-:S04]  /*0800*/  DMUL R20, R26, R32 ;  /* 0x000000201a147228 */ /* 0x008e480000000000 */
[----:B0-----:R-:W0:-:S04]  /*0810*/  DMUL R22, R26, R34 ;  /* 0x000000221a167228 */ /* 0x001e080000000000 */
[----:B----4-:R-:W2:-:S04]  /*0820*/  DMUL R26, R6, R32 ;  /* 0x00000020061a7228 */ /* 0x010e880000000000 */
[----:B------:R-:W-:-:S04]  /*0830*/  DMUL R6, R6, R34 ;  /* 0x0000002206067228 */ /* 0x000fc80000000000 */
[----:B-1----:R-:W-:-:S04]  /*0840*/  DFMA R20, R24, R34, -R20 ;  /* 0x000000221814722b */ /* 0x002fc80000000814 */
[----:B0-----:R-:W0:-:S04]  /*0850*/  DFMA R22, R24, R32, R22 ;  /* 0x000000201816722b */ /* 0x001e080000000016 */
[----:B--2---:R-:W-:-:S03]  /*0860*/  DFMA R24, R4, R34, -R26 ;  /* 0x000000220418722b */ /* 0x004fc6000000081a */
[----:B0-----:R0:W-:Y:S01]  /*0870*/  STG.E.128 [R28.64], R20 ;  /* 0x000000141c007986 */ /* 0x0011e2000c101d04 */
[----:B------:R-:W1:-:S04]  /*0880*/  DFMA R26, R4, R32, R6 ;  /* 0x00000020041a722b */ /* 0x000e480000000006 */
[----:B-----5:R-:W2:-:S03]  /*0890*/  DMUL R4, R10, R32 ;  /* 0x000000200a047228 */ /* 0x020e860000000000 */
[----:B-1----:R0:W-:Y:S01]  /*08a0*/  STG.E.128 [R28.64+0x10], R24 ;  /* 0x000010181c007986 */ /* 0x0021e2000c101d04 */
[----:B------:R-:W1:-:S04]  /*08b0*/  DMUL R6, R10, R34 ;  /* 0x000000220a067228 */ /* 0x000e480000000000 */
[----:B------:R-:W3:-:S04]  /*08c0*/  DMUL R10, R14, R32 ;  /* 0x000000200e0a7228 */ /* 0x000ec80000000000 */
[----:B------:R-:W-:-:S04]  /*08d0*/  DMUL R14, R14, R34 ;  /* 0x000000220e0e7228 */ /* 0x000fc80000000000 */
[----:B--2---:R-:W-:-:S04]  /*08e0*/  DFMA R4, R8, R34, -R4 ;  /* 0x000000220804722b */ /* 0x004fc80000000804 */
[----:B-1----:R-:W1:-:S04]  /*08f0*/  DFMA R6, R8, R32, R6 ;  /* 0x000000200806722b */ /* 0x002e480000000006 */
[----:B---3--:R-:W-:-:S03]  /*0900*/  DFMA R8, R12, R34, -R10 ;  /* 0x000000220c08722b */ /* 0x008fc6000000080a */
[----:B-1----:R0:W-:Y:S01]  /*0910*/  STG.E.128 [R28.64+0x20], R4 ;  /* 0x000020041c007986 */ /* 0x0021e2000c101d04 */
[----:B------:R1:W2:Y:S02]  /*0920*/  DFMA R10, R12, R32, R14 ;  /* 0x000000200c0a722b */ /* 0x0002a4000000000e */
[----:B-1----:R-:W-:-:S05]  /*0930*/  IMAD.SHL.U32 R13, R30, 0x4, RZ ;  /* 0x000000041e0d7824 */ /* 0x002fca00078e00ff */
[----:B--2---:R0:W-:Y:S01]  /*0940*/  STG.E.128 [R28.64+0x30], R8 ;  /* 0x000030081c007986 */ /* 0x0041e2000c101d04 */
[----:B------:R-:W-:Y:S02]  /*0950*/  ISETP.GE.U32.AND P0, PT, R13, R0, PT ;  /* 0x000000000d00720c */ /* 0x000fe40003f06070 */
[----:B------:R-:W-:-:S04]  /*0960*/  SHF.L.U64.HI R13, R30, 0x2, R17 ;  /* 0x000000021e0d7819 */ /* 0x000fc80000010211 */
[----:B------:R-:W-:-:S13]  /*0970*/  ISETP.GE.AND.EX P0, PT, R13, R16, PT, P0 ;  /* 0x000000100d00720c */ /* 0x000fda0003f06300 */
[----:B0-----:R-:W-:Y:S05]  /*0980*/  @!P0 BRA P1, `(.L_x_382) ;  /* 0xfffffd8000008947 */ /* 0x001fea000083ffff */
[----:B------:R-:W-:Y:S05]  /*0990*/  EXIT ;  /* 0x000000000000794d */ /* 0x000fea0003800000 */
.L_x_383:
        /* <DEDUP_REMOVED lines=14> */
.L_x_558:


//--------------------- .text._ZN2at6native63_GLOBAL__N__862fb238_30_ForeachBinaryOpScalarTensor_cu_64fe0ca525multi_tensor_apply_kernelINS1_18TensorListMetadataILi1EEENS1_27BinaryOpScalarTensorFunctorIfLi1ELi1ELi0EEEJSt10multipliesIfEPffEEEvT_T0_DpT1_ --------------------------
	.section	.text._ZN2at6native63_GLOBAL__N__862fb238_30_ForeachBinaryOpScalarTensor_cu_64fe0ca525multi_tensor_apply_kernelINS1_18TensorListMetadataILi1EEENS1_27BinaryOpScalarTensorFunctorIfLi1ELi1ELi0EEEJSt10multipliesIfEPffEEEvT_T0_DpT1_,"ax",@progbits
	.sectioninfo	@"SHI_REGISTERS=28"
	.align	128
.text._ZN2at6native63_GLOBAL__N__862fb238_30_ForeachBinaryOpScalarTensor_cu_64fe0ca525multi_tensor_apply_kernelINS1_18TensorListMetadataILi1EEENS1_27BinaryOpScalarTensorFunctorIfLi1ELi1ELi0EEEJSt10multipliesIfEPffEEEvT_T0_DpT1_:
        .type           _ZN2at6native63_GLOBAL__N__862fb238_30_ForeachBinaryOpScalarTensor_cu_64fe0ca525multi_tensor_apply_kernelINS1_18TensorListMetadataILi1EEENS1_27BinaryOpScalarTensorFunctorIfLi1ELi1ELi0EEEJSt10multipliesIfEPffEEEvT_T0_DpT1_,@function
        .size           _ZN2at6native63_GLOBAL__N__862fb238_30_ForeachBinaryOpScalarTensor_cu_64fe0ca525multi_tensor_apply_kernelINS1_18TensorListMetadataILi1EEENS1_27BinaryOpScalarTensorFunctorIfLi1ELi1ELi0EEEJSt10multipliesIfEPffEEEvT_T0_DpT1_,(.L_x_559 - _ZN2at6native63_GLOBAL__N__862fb238_30_ForeachBinaryOpScalarTensor_cu_64fe0ca525multi_tensor_apply_kernelINS1_18TensorListMetadataILi1EEENS1_27BinaryOpScalarTensorFunctorIfLi1ELi1ELi0EEEJSt10multipliesIfEPffEEEvT_T0_DpT1_)
        .other          _ZN2at6native63_GLOBAL__N__862fb238_30_ForeachBinaryOpScalarTensor_cu_64fe0ca525multi_tensor_apply_kernelINS1_18TensorListMetadataILi1EEENS1_27BinaryOpScalarTensorFunctorIfLi1ELi1ELi0EEEJSt10multipliesIfEPffEEEvT_T0_DpT1_,@"STO_CUDA_ENTRY STV_DEFAULT"
_ZN2at6native63_GLOBAL__N__862fb238_30_ForeachBinaryOpScalarTensor_cu_64fe0ca525multi_tensor_apply_kernelINS1_18TensorListMetadataILi1EEENS1_27BinaryOpScalarTensorFunctorIfLi1ELi1ELi0EEEJSt10multipliesIfEPffEEEvT_T0_DpT1_:
        /* <DEDUP_REMOVED lines=24> */
.L_x_385:
        /* <DEDUP_REMOVED lines=12> */
[----:B------:R-:W2:Y:S01]  /*0240*/  LDG.E R18, [R18.64] ;  /* 0x0000000412127981 */ /* 0x000ea2000c1e1900 */
[----:B------:R-:W-:-:S02]  /*0250*/  ISETP.GE.U32.AND.EX P3, PT, R13, RZ, PT, P3 ;  /* 0x000000ff0d00720c */ /* 0x000fc40003f66130 */
[C---:B------:R-:W-:Y:S02]  /*0260*/  LEA R12, P4, R7.reuse, R2, 0x2 ;  /* 0x00000002070c7211 */ /* 0x040fe400078810ff */
[----:B------:R-:W-:Y:S02]  /*0270*/  ISETP.GE.U32.AND P2, PT, R7, 0x10000, PT ;  /* 0x000100000700780c */ /* 0x000fe40003f46070 */
[-C--:B------:R-:W-:Y:S02]  /*0280*/  LEA.HI.X R9, R9, R3.reuse, R13, 0x2, P5 ;  /* 0x0000000309097211 */ /* 0x080fe400028f140d */
[----:B------:R-:W-:Y:S02]  /*0290*/  ISETP.LT.AND.EX P0, PT, R13, R4, !P3, P0 ;  /* 0x000000040d00720c */ /* 0x000fe40005f01300 */
[C---:B------:R-:W-:Y:S02]  /*02a0*/  ISETP.LT.U32.AND P1, PT, R7.reuse, R0, PT ;  /* 0x000000000700720c */ /* 0x040fe40003f21070 */
[----:B------:R-:W-:-:S02]  /*02b0*/  LEA.HI.X R13, R7, R3, R11, 0x2, P4 ;  /* 0x00000003070d7211 */ /* 0x000fc400020f140b */
[----:B------:R-:W-:Y:S02]  /*02c0*/  IADD3 R7, P5, R6, R21, RZ ;  /* 0x0000001506077210 */ /* 0x000fe40007fbe0ff */
[----:B------:R-:W-:Y:S02]  /*02d0*/  ISETP.GE.U32.AND.EX P2, PT, R11, RZ, PT, P2 ;  /* 0x000000ff0b00720c */ /* 0x000fe40003f46120 */
[----:B------:R-:W-:Y:S01]  /*02e0*/  ISETP.GE.U32.AND P4, PT, R21, 0x10000, PT ;  /* 0x000100001500780c */ /* 0x000fe20003f86070 */
[----:B------:R-:W-:Y:S01]  /*02f0*/  IMAD.X R15, RZ, RZ, R23, P5 ;  /* 0x000000ffff0f7224 */ /* 0x000fe200028e0617 */
[----:B------:R-:W-:Y:S02]  /*0300*/  ISETP.LT.AND.EX P1, PT, R11, R4, !P2, P1 ;  /* 0x000000040b00720c */ /* 0x000fe40005721310 */
[----:B------:R-:W-:Y:S02]  /*0310*/  ISETP.LT.U32.AND P3, PT, R21, R0, PT ;  /* 0x000000001500720c */ /* 0x000fe40003f61070 */
[----:B------:R-:W-:-:S02]  /*0320*/  ISETP.GE.U32.AND.EX P4, PT, R23, RZ, PT, P4 ;  /* 0x000000ff1700720c */ /* 0x000fc40003f86140 */
[----:B------:R-:W-:Y:S02]  /*0330*/  ISETP.GE.U32.AND P2, PT, R7, 0x10000, PT ;  /* 0x000100000700780c */ /* 0x000fe40003f46070 */
[----:B------:R-:W-:Y:S02]  /*0340*/  ISETP.LT.AND.EX P3, PT, R23, R4, !P4, P3 ;  /* 0x000000041700720c */ /* 0x000fe40006761330 */
[----:B------:R-:W-:Y:S02]  /*0350*/  ISETP.LT.U32.AND P4, PT, R7, R0, PT ;  /* 0x000000000700720c */ /* 0x000fe40003f81070 */
[----:B------:R-:W-:Y:S02]  /*0360*/  ISETP.GE.U32.AND.EX P2, PT, R15, RZ, PT, P2 ;  /* 0x000000ff0f00720c */ /* 0x000fe40003f46120 */
[-C--:B------:R-:W-:Y:S02]  /*0370*/  LEA R10, P5, R21, R2.reuse, 0x2 ;  /* 0x00000002150a7211 */ /* 0x080fe400078a10ff */
[----:B------:R-:W-:-:S02]  /*0380*/  LEA R6, P6, R7, R2, 0x2 ;  /* 0x0000000207067211 */ /* 0x000fc400078c10ff */
[----:B------:R-:W-:Y:S02]  /*0390*/  ISETP.LT.AND.EX P2, PT, R15, R4, !P2, P4 ;  /* 0x000000040f00720c */ /* 0x000fe40005741340 */
[-C--:B------:R-:W-:Y:S02]  /*03a0*/  LEA.HI.X R11, R21, R3.reuse, R23, 0x2, P5 ;  /* 0x00000003150b7211 */ /* 0x080fe400028f1417 */
[----:B------:R-:W-:Y:S01]  /*03b0*/  LEA.HI.X R7, R7, R3, R15, 0x2, P6 ;  /* 0x0000000307077211 */ /* 0x000fe200030f140f */
[----:B------:R-:W-:Y:S01]  /*03c0*/  CS2R R20, SRZ ;  /* 0x0000000000147805 */ /* 0x000fe2000001ff00 */
[----:B------:R-:W-:Y:S02]  /*03d0*/  IMAD.MOV.U32 R15, RZ, RZ, RZ ;  /* 0x000000ffff0f7224 */ /* 0x000fe400078e00ff */
[----:B------:R-:W-:-:S03]  /*03e0*/  IMAD.MOV.U32 R22, RZ, RZ, RZ ;  /* 0x000000ffff167224 */ /* 0x000fc600078e00ff */
[----:B------:R-:W3:Y:S04]  /*03f0*/  @P3 LDG.E R20, [R10.64] ;  /* 0x000000040a143981 */ /* 0x000ee8000c1e1900 */
[----:B------:R-:W4:Y:S04]  /*0400*/  @P0 LDG.E R15, [R8.64] ;  /* 0x00000004080f0981 */ /* 0x000f28000c1e1900 */
[----:B------:R-:W5:Y:S04]  /*0410*/  @P1 LDG.E R22, [R12.64] ;  /* 0x000000040c161981 */ /* 0x000f68000c1e1900 */
[----:B------:R-:W5:Y:S01]  /*0420*/  @P2 LDG.E R21, [R6.64] ;  /* 0x0000000406152981 */ /* 0x000f62000c1e1900 */
[----:B------:R-:W-:-:S04]  /*0430*/  IMAD.MOV.U32 R25, RZ, RZ, c[0x0][0x0] ;  /* 0x00000000ff197624 */ /* 0x000fc800078e00ff */
[----:B------:R-:W-:-:S04]  /*0440*/  IMAD.WIDE.U32 R16, R25, 0x4, R16 ;  /* 0x0000000419107825 */ /* 0x000fc800078e0010 */
[----:B--2---:R-:W-:-:S04]  /*0450*/  FMUL.FTZ R18, R18, c[0x0][0xe98] ;  /* 0x0003a60012127a20 */ /* 0x004fc80000410000 */
[C---:B---3--:R-:W-:Y:S02]  /*0460*/  FMUL.FTZ R19, R18.reuse, R20 ;  /* 0x0000001412137220 */ /* 0x048fe40000410000 */
[----:B----4-:R-:W-:-:S03]  /*0470*/  FMUL.FTZ R15, R18, R15 ;  /* 0x0000000f120f7220 */ /* 0x010fc60000410000 */
[----:B------:R0:W-:Y:S01]  /*0480*/  @P3 STG.E [R10.64], R19 ;  /* 0x000000130a003986 */ /* 0x0001e2000c101904 */
[----:B-----5:R-:W-:-:S03]  /*0490*/  FMUL.FTZ R23, R18, R22 ;  /* 0x0000001612177220 */ /* 0x020fc60000410000 */
[----:B------:R0:W-:Y:S01]  /*04a0*/  @P0 STG.E [R8.64], R15 ;  /* 0x0000000f08000986 */ /* 0x0001e2000c101904 */
[----:B------:R-:W-:-:S03]  /*04b0*/  FMUL.FTZ R21, R18, R21 ;  /* 0x0000001512157220 */ /* 0x000fc60000410000 */
[----:B------:R0:W-:Y:S01]  /*04c0*/  @P1 STG.E [R12.64], R23 ;  /* 0x000000170c001986 */ /* 0x0001e2000c101904 */
[C---:B------:R-:W-:Y:S02]  /*04d0*/  ISETP.GE.U32.AND P0, PT, R16.reuse, 0x10000, PT ;  /* 0x000100001000780c */ /* 0x040fe40003f06070 */
[----:B------:R-:W-:Y:S01]  /*04e0*/  ISETP.LT.U32.AND P1, PT, R16, R0, PT ;  /* 0x000000001000720c */ /* 0x000fe20003f21070 */
[----:B------:R0:W-:Y:S01]  /*04f0*/  @P2 STG.E [R6.64], R21 ;  /* 0x0000001506002986 */ /* 0x0001e2000c101904 */
[C---:B------:R-:W-:Y:S02]  /*0500*/  ISETP.GE.U32.AND.EX P0, PT, R17.reuse, RZ, PT, P0 ;  /* 0x000000ff1100720c */ /* 0x040fe40003f06100 */
[----:B------:R-:W-:-:S13]  /*0510*/  ISETP.LT.AND.EX P1, PT, R17, R4, PT, P1 ;  /* 0x000000041100720c */ /* 0x000fda0003f21310 */
[----:B0-----:R-:W-:Y:S05]  /*0520*/  @!P0 BRA P1, `(.L_x_385) ;  /* 0xfffffc5000008947 */ /* 0x001fea000083ffff */
[----:B------:R-:W-:Y:S05]  /*0530*/  EXIT ;  /* 0x000000000000794d */ /* 0x000fea0003800000 */
.L_x_384:
        /* <DEDUP_REMOVED lines=9> */
.L_x_386:
[C---:B------:R-:W-:Y:S01]  /*05d0*/  LEA R12, P0, R15.reuse, R2, 0x4 ;  /* 0x000000020f0c7211 */ /* 0x040fe200078020ff */
[----:B------:R-:W2:Y:S03]  /*05e0*/  LDG.E R5, [R6.64] ;  /* 0x0000000406057981 */ /* 0x000ea6000c1e1900 */
[----:B------:R-:W-:-:S05]  /*05f0*/  LEA.HI.X R13, R15, R3, R14, 0x4, P0 ;  /* 0x000000030f0d7211 */ /* 0x000fca00000f240e */
[----:B------:R-:W3:Y:S01]  /*0600*/  LDG.E.128 R8, [R12.64] ;  /* 0x000000040c087981 */ /* 0x000ee2000c1e1d00 */
        /* <DEDUP_REMOVED lines=16> */
.L_x_387:
        /* <DEDUP_REMOVED lines=15> */
.L_x_559:


//--------------------- .text._ZN2at6native63_GLOBAL__N__862fb238_30_ForeachBinaryOpScalarTensor_cu_64fe0ca525multi_tensor_apply_kernelINS1_18TensorListMetadataILi1EEENS1_27BinaryOpScalarTensorFunctorIdLi1ELi1ELi0EEEJSt10multipliesIdEPddEEEvT_T0_DpT1_ --------------------------
	.section	.text._ZN2at6native63_GLOBAL__N__862fb238_30_ForeachBinaryOpScalarTensor_cu_64fe0ca525multi_tensor_apply_kernelINS1_18TensorListMetadataILi1EEENS1_27BinaryOpScalarTensorFunctorIdLi1ELi1ELi0EEEJSt10multipliesIdEPddEEEvT_T0_DpT1_,"ax",@progbits
	.sectioninfo	@"SHI_REGISTERS=32"
	.align	128
.text._ZN2at6native63_GLOBAL__N__862fb238_30_ForeachBinaryOpScalarTensor_cu_64fe0ca525multi_tensor_apply_kernelINS1_18TensorListMetadataILi1EEENS1_27BinaryOpScalarTensorFunctorIdLi1ELi1ELi0EEEJSt10multipliesIdEPddEEEvT_T0_DpT1_:
        .type           _ZN2at6native63_GLOBAL__N__862fb238_30_ForeachBinaryOpScalarTensor_cu_64fe0ca525multi_tensor_apply_kernelINS1_18TensorListMetadataILi1EEENS1_27BinaryOpScalarTensorFunctorIdLi1ELi1ELi0EEEJSt10multipliesIdEPddEEEvT_T0_DpT1_,@function
        .size           _ZN2at6native63_GLOBAL__N__862fb238_30_ForeachBinaryOpScalarTensor_cu_64fe0ca525multi_tensor_apply_kernelINS1_18TensorListMetadataILi1EEENS1_27BinaryOpScalarTensorFunctorIdLi1ELi1ELi0EEEJSt10multipliesIdEPddEEEvT_T0_DpT1_,(.L_x_560 - _ZN2at6native63_GLOBAL__N__862fb238_30_ForeachBinaryOpScalarTensor_cu_64fe0ca525multi_tensor_apply_kernelINS1_18TensorListMetadataILi1EEENS1_27BinaryOpScalarTensorFunctorIdLi1ELi1ELi0EEEJSt10multipliesIdEPddEEEvT_T0_DpT1_)
        .other          _ZN2at6native63_GLOBAL__N__862fb238_30_ForeachBinaryOpScalarTensor_cu_64fe0ca525multi_tensor_apply_kernelINS1_18TensorListMetadataILi1EEENS1_27BinaryOpScalarTensorFunctorIdLi1ELi1ELi0EEEJSt10multipliesIdEPddEEEvT_T0_DpT1_,@"STO_CUDA_ENTRY STV_DEFAULT"
_ZN2at6native63_GLOBAL__N__862fb238_30_ForeachBinaryOpScalarTensor_cu_64fe0ca525multi_tensor_apply_kernelINS1_18TensorListMetadataILi1EEENS1_27BinaryOpScalarTensorFunctorIdLi1ELi1ELi0EEEJSt10multipliesIdEPddEEEvT_T0_DpT1_:
        /* <DEDUP_REMOVED lines=24> */
.L_x_389:
[----:B0-----:R-:W-:Y:S01]  /*0180*/  IADD3 R19, P0, R3, R26, RZ ;  /* 0x0000001a03137210 */ /* 0x001fe20007f1e0ff */
[C---:B------:R-:W-:Y:S01]  /*0190*/  IMAD R10, R4.reuse, 0x3, RZ ;  /* 0x00000003040a7824 */ /* 0x040fe200078e02ff */
[----:B------:R-:W-:Y:S01]  /*01a0*/  CS2R R24, SRZ ;  /* 0x0000000000187805 */ /* 0x000fe2000001ff00 */
[----:B------:R-:W-:Y:S01]  /*01b0*/  IMAD.MOV.U32 R28, RZ, RZ, c[0x0][0xe90] ;  /* 0x0003a400ff1c7624 */ /* 0x000fe200078e00ff */
[----:B------:R-:W-:Y:S01]  /*01c0*/  IADD3 R9, P1, R19, c[0x0][0x0], RZ ;  /* 0x0000000013097a10 */ /* 0x000fe20007f3e0ff */
[----:B------:R-:W-:Y:S01]  /*01d0*/  IMAD.X R21, RZ, RZ, R27, P0 ;  /* 0x000000ffff157224 */ /* 0x000fe200000e061b */
[----:B------:R-:W-:Y:S01]  /*01e0*/  LEA R5, P4, R4, R19, 0x1 ;  /* 0x0000001304057211 */ /* 0x000fe200078808ff */
[----:B------:R-:W-:Y:S01]  /*01f0*/  IMAD.MOV.U32 R29, RZ, RZ, c[0x0][0xe94] ;  /* 0x0003a500ff1d7624 */ /* 0x000fe200078e00ff */
[-C--:B------:R-:W-:Y:S01]  /*0200*/  LEA R8, P5, R9, R6.reuse, 0x3 ;  /* 0x0000000609087211 */ /* 0x080fe200078a18ff */
[--C-:B------:R-:W-:Y:S01]  /*0210*/  IMAD.X R13, RZ, RZ, R21.reuse, P1 ;  /* 0x000000ffff0d7224 */ /* 0x100fe200008e0615 */
[C---:B------:R-:W-:Y:S01]  /*0220*/  ISETP.GE.U32.AND P2, PT, R5.reuse, 0x10000, PT ;  /* 0x000100000500780c */ /* 0x040fe20003f46070 */
[----:B------:R-:W-:Y:S01]  /*0230*/  IMAD.X R11, RZ, RZ, R21, P4 ;  /* 0x000000ffff0b7224 */ /* 0x000fe200020e0615 */
[----:B------:R-:W-:-:S02]  /*0240*/  LEA R14, P4, R5, R6, 0x3 ;  /* 0x00000006050e7211 */ /* 0x000fc400078818ff */
[C---:B------:R-:W-:Y:S02]  /*0250*/  ISETP.GE.U32.AND P3, PT, R9.reuse, 0x10000, PT ;  /* 0x000100000900780c */ /* 0x040fe40003f66070 */
[-C--:B------:R-:W-:Y:S02]  /*0260*/  ISETP.LT.U32.AND P0, PT, R9, R0.reuse, PT ;  /* 0x000000000900720c */ /* 0x080fe40003f01070 */
[----:B------:R-:W-:Y:S02]  /*0270*/  ISETP.LT.U32.AND P1, PT, R5, R0, PT ;  /* 0x000000000500720c */ /* 0x000fe40003f21070 */
[-C--:B------:R-:W-:Y:S02]  /*0280*/  LEA.HI.X R9, R9, R7.reuse, R13, 0x3, P5 ;  /* 0x0000000709097211 */ /* 0x080fe400028f1c0d */
[----:B------:R-:W-:Y:S02]  /*0290*/  LEA.HI.X R15, R5, R7, R11, 0x3, P4 ;  /* 0x00000007050f7211 */ /* 0x000fe400020f1c0b */
[----:B------:R-:W-:-:S02]  /*02a0*/  ISETP.GE.U32.AND.EX P5, PT, R11, RZ, PT, P2 ;  /* 0x000000ff0b00720c */ /* 0x000fc40003fa6120 */
[----:B------:R-:W-:Y:S02]  /*02b0*/  IADD3 R5, P4, R10, R19, RZ ;  /* 0x000000130a057210 */ /* 0x000fe40007f9e0ff */
[----:B------:R-:W-:Y:S02]  /*02c0*/  ISETP.GE.U32.AND P2, PT, R19, 0x10000, PT ;  /* 0x000100001300780c */ /* 0x000fe40003f46070 */
[----:B------:R-:W-:Y:S01]  /*02d0*/  ISETP.GE.U32.AND.EX P3, PT, R13, RZ, PT, P3 ;  /* 0x000000ff0d00720c */ /* 0x000fe20003f66130 */
[----:B------:R-:W-:Y:S01]  /*02e0*/  IMAD.X R17, RZ, RZ, R21, P4 ;  /* 0x000000ffff117224 */ /* 0x000fe200020e0615 */
[----:B------:R-:W-:Y:S02]  /*02f0*/  ISETP.GE.U32.AND.EX P6, PT, R21, RZ, PT, P2 ;  /* 0x000000ff1500720c */ /* 0x000fe40003fc6120 */
[----:B------:R-:W-:Y:S02]  /*0300*/  ISETP.LT.AND.EX P0, PT, R13, R2, !P3, P0 ;  /* 0x000000020d00720c */ /* 0x000fe40005f01300 */
[----:B------:R-:W-:-:S02]  /*0310*/  ISETP.GE.U32.AND P2, PT, R5, 0x10000, PT ;  /* 0x000100000500780c */ /* 0x000fc40003f46070 */
[-C--:B------:R-:W-:Y:S02]  /*0320*/  ISETP.LT.U32.AND P3, PT, R19, R0.reuse, PT ;  /* 0x000000001300720c */ /* 0x080fe40003f61070 */
[----:B------:R-:W-:Y:S02]  /*0330*/  ISETP.LT.U32.AND P4, PT, R5, R0, PT ;  /* 0x000000000500720c */ /* 0x000fe40003f81070 */
[----:B------:R-:W-:Y:S02]  /*0340*/  ISETP.GE.U32.AND.EX P2, PT, R17, RZ, PT, P2 ;  /* 0x000000ff1100720c */ /* 0x000fe40003f46120 */
[-C--:B------:R-:W-:Y:S02]  /*0350*/  ISETP.LT.AND.EX P3, PT, R21, R2.reuse, !P6, P3 ;  /* 0x000000021500720c */ /* 0x080fe40007761330 */
[----:B------:R-:W-:Y:S02]  /*0360*/  ISETP.LT.AND.EX P1, PT, R11, R2, !P5, P1 ;  /* 0x000000020b00720c */ /* 0x000fe40006f21310 */
[----:B------:R-:W-:-:S02]  /*0370*/  LEA R12, P5, R19, R6, 0x3 ;  /* 0x00000006130c7211 */ /* 0x000fc400078a18ff */
[----:B------:R-:W-:Y:S02]  /*0380*/  LEA R10, P6, R5, R6, 0x3 ;  /* 0x00000006050a7211 */ /* 0x000fe400078c18ff */
[----:B------:R-:W-:Y:S02]  /*0390*/  ISETP.LT.AND.EX P2, PT, R17, R2, !P2, P4 ;  /* 0x000000021100720c */ /* 0x000fe40005741340 */
[-C--:B------:R-:W-:Y:S02]  /*03a0*/  LEA.HI.X R13, R19, R7.reuse, R21, 0x3, P5 ;  /* 0x00000007130d7211 */ /* 0x080fe400028f1c15 */
[----:B------:R-:W-:Y:S01]  /*03b0*/  LEA.HI.X R11, R5, R7, R17, 0x3, P6 ;  /* 0x00000007050b7211 */ /* 0x000fe200030f1c11 */
[----:B------:R-:W-:Y:S01]  /*03c0*/  CS2R R18, SRZ ;  /* 0x0000000000127805 */ /* 0x000fe2000001ff00 */
[----:B------:R-:W2:Y:S01]  /*03d0*/  LDG.E.64 R20, [R28.64] ;  /* 0x000000041c147981 */ /* 0x000ea2000c1e1b00 */
[----:B------:R-:W-:Y:S01]  /*03e0*/  CS2R R16, SRZ ;  /* 0x0000000000107805 */ /* 0x000fe2000001ff00 */
[----:B------:R-:W-:-:S02]  /*03f0*/  CS2R R22, SRZ ;  /* 0x0000000000167805 */ /* 0x000fc4000001ff00 */
[----:B------:R-:W3:Y:S04]  /*0400*/  @P1 LDG.E.64 R24, [R14.64] ;  /* 0x000000040e181981 */ /* 0x000ee8000c1e1b00 */
[----:B------:R-:W4:Y:S04]  /*0410*/  @P3 LDG.E.64 R18, [R12.64] ;  /* 0x000000040c123981 */ /* 0x000f28000c1e1b00 */
[----:B------:R-:W5:Y:S04]  /*0420*/  @P0 LDG.E.64 R16, [R8.64] ;  /* 0x0000000408100981 */ /* 0x000f68000c1e1b00 */
[----:B------:R-:W5:Y:S01]  /*0430*/  @P2 LDG.E.64 R22, [R10.64] ;  /* 0x000000040a162981 */ /* 0x000f62000c1e1b00 */
[----:B------:R-:W-:-:S04]  /*0440*/  IMAD.MOV.U32 R5, RZ, RZ, c[0x0][0x0] ;  /* 0x00000000ff057624 */ /* 0x000fc800078e00ff */
[----:B------:R-:W-:Y:S01]  /*0450*/  IMAD.WIDE.U32 R26, R5, 0x4, R26 ;  /* 0x00000004051a7825 */ /* 0x000fe200078e001a */
[----:B--2---:R-:W3:-:S06]  /*0460*/  DMUL R20, R20, c[0x0][0xe98] ;  /* 0x0003a60014147a28 */ /* 0x004ecc0000000000 */
[----:B---3--:R-:W-:-:S04]  /*0470*/  DMUL R24, R20, R24 ;  /* 0x0000001814187228 */ /* 0x008fc80000000000 */
[----:B----4-:R-:W0:-:S04]  /*0480*/  DMUL R18, R20, R18 ;  /* 0x0000001214127228 */ /* 0x010e080000000000 */
[----:B-----5:R-:W1:-:S04]  /*0490*/  DMUL R16, R20, R16 ;  /* 0x0000001014107228 */ /* 0x020e480000000000 */
[----:B------:R-:W2:Y:S01]  /*04a0*/  DMUL R22, R20, R22 ;  /* 0x0000001614167228 */ /* 0x000ea20000000000 */
[----:B0-----:R0:W-:Y:S04]  /*04b0*/  @P3 STG.E.64 [R12.64], R18 ;  /* 0x000000120c003986 */ /* 0x0011e8000c101b04 */
[----:B-1----:R0:W-:Y:S01]  /*04c0*/  @P0 STG.E.64 [R8.64], R16 ;  /* 0x0000001008000986 */ /* 0x0021e2000c101b04 */
[----:B------:R-:W-:-:S03]  /*04d0*/  ISETP.GE.U32.AND P0, PT, R26, 0x10000, PT ;  /* 0x000100001a00780c */ /* 0x000fc60003f06070 */
[----:B------:R0:W-:Y:S01]  /*04e0*/  @P1 STG.E.64 [R14.64], R24 ;  /* 0x000000180e001986 */ /* 0x0001e2000c101b04 */
[----:B------:R-:W-:-:S03]  /*04f0*/  ISETP.LT.U32.AND P1, PT, R26, R0, PT ;  /* 0x000000001a00720c */ /* 0x000fc60003f21070 */
[----:B--2---:R0:W-:Y:S01]  /*0500*/  @P2 STG.E.64 [R10.64], R22 ;  /* 0x000000160a002986 */ /* 0x0041e2000c101b04 */
[C---:B------:R-:W-:Y:S02]  /*0510*/  ISETP.GE.U32.AND.EX P0, PT, R27.reuse, RZ, PT, P0 ;  /* 0x000000ff1b00720c */ /* 0x040fe40003f06100 */
[----:B------:R-:W-:-:S13]  /*0520*/  ISETP.LT.AND.EX P1, PT, R27, R2, PT, P1 ;  /* 0x000000021b00720c */ /* 0x000fda0003f21310 */
[----:B0-----:R-:W-:Y:S05]  /*0530*/  @!P0 BRA P1, `(.L_x_389) ;  /* 0xfffffc4000008947 */ /* 0x001fea000083ffff */
[----:B------:R-:W-:Y:S05]  /*0540*/  EXIT ;  /* 0x000000000000794d */ /* 0x000fea0003800000 */
.L_x_388:
        /* <DEDUP_REMOVED lines=9> */
.L_x_390:
[C---:B------:R-:W-:Y:S01]  /*05e0*/  LEA R16, P0, R20.reuse, R6, 0x5 ;  /* 0x0000000614107211 */ /* 0x040fe200078028ff */
[----:B------:R-:W2:Y:S03]  /*05f0*/  LDG.E.64 R18, [R4.64] ;  /* 0x0000000404127981 */ /* 0x000ea6000c1e1b00 */
[----:B------:R-:W-:-:S05]  /*0600*/  LEA.HI.X R17, R20, R7, R3, 0x5, P0 ;  /* 0x0000000714117211 */ /* 0x000fca00000f2c03 */
[----:B------:R-:W3:Y:S04]  /*0610*/  LDG.E.128 R12, [R16.64] ;  /* 0x00000004100c7981 */ /* 0x000ee8000c1e1d00 */
[----:B------:R-:W4:Y:S01]  /*0620*/  LDG.E.128 R8, [R16.64+0x10] ;  /* 0x0000100410087981 */ /* 0x000f22000c1e1d00 */
[----:B------:R-:W-:-:S04]  /*0630*/  IADD3 R20, P0, R20, c[0x0][0x0], RZ ;  /* 0x0000000014147a10 */ /* 0x000fc80007f1e0ff */
[----:B------:R-:W-:Y:S01]  /*0640*/  ISETP.LT.U32.AND P1, PT, R20, 0x4000, PT ;  /* 0x000040001400780c */ /* 0x000fe20003f21070 */
[----:B------:R-:W-:-:S05]  /*0650*/  IMAD.X R3, RZ, RZ, R3, P0 ;  /* 0x000000ffff037224 */ /* 0x000fca00000e0603 */
[----:B------:R-:W-:Y:S01]  /*0660*/  ISETP.LT.U32.AND.EX P1, PT, R3, RZ, PT, P1 ;  /* 0x000000ff0300720c */ /* 0x000fe20003f21110 */
[----:B--2---:R-:W3:-:S06]  /*0670*/  DMUL R18, R18, c[0x0][0xe98] ;  /* 0x0003a60012127a28 */ /* 0x004ecc0000000000 */
[----:B---3--:R-:W-:-:S04]  /*0680*/  DMUL R14, R14, R18 ;  /* 0x000000120e0e7228 */ /* 0x008fc80000000000 */
[----:B------:R-:W0:-:S04]  /*0690*/  DMUL R12, R12, R18 ;  /* 0x000000120c0c7228 */ /* 0x000e080000000000 */
[----:B----4-:R-:W-:-:S03]  /*06a0*/  DMUL R10, R10, R18 ;  /* 0x000000120a0a7228 */ /* 0x010fc60000000000 */
[----:B0-----:R0:W-:Y:S01]  /*06b0*/  STG.E.128 [R16.64], R12 ;  /* 0x0000000c10007986 */ /* 0x0011e2000c101d04 */
[----:B------:R1:W2:Y:S02]  /*06c0*/  DMUL R8, R8, R18 ;  /* 0x0000001208087228 */ /* 0x0002a40000000000 */
[----:B-1----:R-:W-:-:S05]  /*06d0*/  IMAD.SHL.U32 R19, R20, 0x4, RZ ;  /* 0x0000000414137824 */ /* 0x002fca00078e00ff */
[----:B--2---:R0:W-:Y:S01]  /*06e0*/  STG.E.128 [R16.64+0x10], R8 ;  /* 0x0000100810007986 */ /* 0x0041e2000c101d04 */
[----:B------:R-:W-:Y:S02]  /*06f0*/  ISETP.GE.U32.AND P0, PT, R19, R0, PT ;  /* 0x000000001300720c */ /* 0x000fe40003f06070 */
[----:B------:R-:W-:-:S04]  /*0700*/  SHF.L.U64.HI R19, R20, 0x2, R3 ;  /* 0x0000000214137819 */ /* 0x000fc80000010203 */
[----:B------:R-:W-:-:S13]  /*0710*/  ISETP.GE.AND.EX P0, PT, R19, R2, PT, P0 ;  /* 0x000000021300720c */ /* 0x000fda0003f06300 */
[----:B0-----:R-:W-:Y:S05]  /*0720*/  @!P0 BRA P1, `(.L_x_390) ;  /* 0xfffffeb000008947 */ /* 0x001fea000083ffff */
[----:B------:R-:W-:Y:S05]  /*0730*/  EXIT ;  /* 0x000000000000794d */ /* 0x000fea0003800000 */
.L_x_391:
        /* <DEDUP_REMOVED lines=12> */
.L_x_560:


//--------------------- .text._ZN2at6native63_GLOBAL__N__862fb238_30_ForeachBinaryOpScalarTensor_cu_64fe0ca525multi_tensor_apply_kernelINS1_18TensorListMetadataILi1EEENS1_27BinaryOpScalarTensorFunctorIsLi1ELi1ELi0EEEJSt10multipliesIsEPssEEEvT_T0_DpT1_ --------------------------
	.section	.text._ZN2at6native63_GLOBAL__N__862fb238_30_ForeachBinaryOpScalarTensor_cu_64fe0ca525multi_tensor_apply_kernelINS1_18TensorListMetadataILi1EEENS1_27BinaryOpScalarTensorFunctorIsLi1ELi1ELi0EEEJSt10multipliesIsEPssEEEvT_T0_DpT1_,"ax",@progbits
	.sectioninfo	@"SHI_REGISTERS=28"
	.align	128
.text._ZN2at6native63_GLOBAL__N__862fb238_30_ForeachBinaryOpScalarTensor_cu_64fe0ca525multi_tensor_apply_kernelINS1_18TensorListMetadataILi1EEENS1_27BinaryOpScalarTensorFunctorIsLi1ELi1ELi0EEEJSt10multipliesIsEPssEEEvT_T0_DpT1_:
        .type           _ZN2at6native63_GLOBAL__N__862fb238_30_ForeachBinaryOpScalarTensor_cu_64fe0ca525multi_tensor_apply_kernelINS1_18TensorListMetadataILi1EEENS1_27BinaryOpScalarTensorFunctorIsLi1ELi1ELi0EEEJSt10multipliesIsEPssEEEvT_T0_DpT1_,@function
        .size           _ZN2at6native63_GLOBAL__N__862fb238_30_ForeachBinaryOpScalarTensor_cu_64fe0ca525multi_tensor_apply_kernelINS1_18TensorListMetadataILi1EEENS1_27BinaryOpScalarTensorFunctorIsLi1ELi1ELi0EEEJSt10multipliesIsEPssEEEvT_T0_DpT1_,(.L_x_561 - _ZN2at6native63_GLOBAL__N__862fb238_30_ForeachBinaryOpScalarTensor_cu_64fe0ca525multi_tensor_apply_kernelINS1_18TensorListMetadataILi1EEENS1_27BinaryOpScalarTensorFunctorIsLi1ELi1ELi0EEEJSt10multipliesIsEPssEEEvT_T0_DpT1_)
        .other          _ZN2at6native63_GLOBAL__N__862fb238_30_ForeachBinaryOpScalarTensor_cu_64fe0ca525multi_tensor_apply_kernelINS1_18TensorListMetadataILi1EEENS1_27BinaryOpScalarTensorFunctorIsLi1ELi1ELi0EEEJSt10multipliesIsEPssEEEvT_T0_DpT1_,@"STO_CUDA_ENTRY STV_DEFAULT"
_ZN2at6native63_GLOBAL__N__862fb238_30_ForeachBinaryOpScalarTensor_cu_64fe0ca525multi_tensor_apply_kernelINS1_18TensorListMetadataILi1EEENS1_27BinaryOpScalarTensorFunctorIsLi1ELi1ELi0EEEJSt10multipliesIsEPssEEEvT_T0_DpT1_:
        /* <DEDUP_REMOVED lines=24> */
.L_x_393:
[----:B0-----:R-:W-:Y:S01]  /*0180*/  IADD3 R21, P0, R5, R18, RZ ;  /* 0x0000001205157210 */ /* 0x001fe20007f1e0ff */
[----:B------:R-:W-:Y:S01]  /*0190*/  IMAD R6, R16, 0x3, RZ ;  /* 0x0000000310067824 */ /* 0x000fe200078e02ff */
[----:B------:R-:W-:Y:S02]  /*01a0*/  PRMT R20, RZ, 0x7610, R20 ;  /* 0x00007610ff147816 */ /* 0x000fe40000000014 */
[C---:B------:R-:W-:Y:S01]  /*01b0*/  IADD3 R7, P1, R21.reuse, c[0x0][0x0], RZ ;  /* 0x0000000015077a10 */ /* 0x040fe20007f3e0ff */
[----:B------:R-:W-:Y:S01]  /*01c0*/  IMAD.X R23, RZ, RZ, R19, P0 ;  /* 0x000000ffff177224 */ /* 0x000fe200000e0613 */
[----:B------:R-:W-:Y:S02]  /*01d0*/  ISETP.GE.U32.AND P3, PT, R21, 0x10000, PT ;  /* 0x000100001500780c */ /* 0x000fe40003f66070 */
[C---:B------:R-:W-:Y:S01]  /*01e0*/  ISETP.GE.U32.AND P0, PT, R7.reuse, 0x10000, PT ;  /* 0x000100000700780c */ /* 0x040fe20003f06070 */
[----:B------:R-:W-:Y:S01]  /*01f0*/  IMAD.X R11, RZ, RZ, R23, P1 ;  /* 0x000000ffff0b7224 */ /* 0x000fe200008e0617 */
[----:B------:R-:W-:-:S02]  /*0200*/  ISETP.LT.U32.AND P1, PT, R7, R0, PT ;  /* 0x000000000700720c */ /* 0x000fc40003f21070 */
[----:B------:R-:W-:Y:S02]  /*0210*/  LEA R8, P2, R7, R2, 0x1 ;  /* 0x0000000207087211 */ /* 0x000fe400078408ff */
[----:B------:R-:W-:Y:S02]  /*0220*/  ISETP.GE.U32.AND.EX P0, PT, R11, RZ, PT, P0 ;  /* 0x000000ff0b00720c */ /* 0x000fe40003f06100 */
[----:B------:R-:W-:Y:S02]  /*0230*/  LEA.HI.X R9, R7, R3, R11, 0x1, P2 ;  /* 0x0000000307097211 */ /* 0x000fe400010f0c0b */
[----:B------:R-:W-:Y:S02]  /*0240*/  ISETP.LT.AND.EX P0, PT, R11, R4, !P0, P1 ;  /* 0x000000040b00720c */ /* 0x000fe40004701310 */
[-C--:B------:R-:W-:Y:S02]  /*0250*/  LEA R11, P2, R16, R21.reuse, 0x1 ;  /* 0x00000015100b7211 */ /* 0x080fe400078408ff */
[----:B------:R-:W-:-:S02]  /*0260*/  IADD3 R7, P6, R6, R21, RZ ;  /* 0x0000001506077210 */ /* 0x000fc40007fde0ff */
[----:B------:R-:W-:Y:S01]  /*0270*/  LEA R12, P5, R11, R2, 0x1 ;  /* 0x000000020b0c7211 */ /* 0x000fe200078a08ff */
[--C-:B------:R-:W-:Y:S01]  /*0280*/  IMAD.X R17, RZ, RZ, R23.reuse, P2 ;  /* 0x000000ffff117224 */ /* 0x100fe200010e0617 */
[----:B------:R-:W-:Y:S01]  /*0290*/  ISETP.LT.U32.AND P1, PT, R21, R0, PT ;  /* 0x000000001500720c */ /* 0x000fe20003f21070 */
[----:B------:R-:W-:Y:S01]  /*02a0*/  IMAD.X R15, RZ, RZ, R23, P6 ;  /* 0x000000ffff0f7224 */ /* 0x000fe200030e0617 */
[----:B------:R-:W-:Y:S02]  /*02b0*/  ISETP.GE.U32.AND P4, PT, R11, 0x10000, PT ;  /* 0x000100000b00780c */ /* 0x000fe40003f86070 */
[----:B------:R-:W-:Y:S02]  /*02c0*/  ISETP.GE.U32.AND.EX P3, PT, R23, RZ, PT, P3 ;  /* 0x000000ff1700720c */ /* 0x000fe40003f66130 */
[----:B------:R-:W-:Y:S02]  /*02d0*/  LEA.HI.X R13, R11, R3, R17, 0x1, P5 ;  /* 0x000000030b0d7211 */ /* 0x000fe400028f0c11 */
[----:B------:R-:W-:-:S02]  /*02e0*/  ISETP.GE.U32.AND P5, PT, R7, 0x10000, PT ;  /* 0x000100000700780c */ /* 0x000fc40003fa6070 */
[----:B------:R-:W-:Y:S02]  /*02f0*/  ISETP.LT.U32.AND P2, PT, R11, R0, PT ;  /* 0x000000000b00720c */ /* 0x000fe40003f41070 */
[----:B------:R-:W-:Y:S02]  /*0300*/  ISETP.GE.U32.AND.EX P4, PT, R17, RZ, PT, P4 ;  /* 0x000000ff1100720c */ /* 0x000fe40003f86140 */
[----:B------:R-:W-:Y:S02]  /*0310*/  ISETP.LT.AND.EX P1, PT, R23, R4, !P3, P1 ;  /* 0x000000041700720c */ /* 0x000fe40005f21310 */
[----:B------:R-:W-:Y:S02]  /*0320*/  ISETP.LT.U32.AND P3, PT, R7, R0, PT ;  /* 0x000000000700720c */ /* 0x000fe40003f61070 */
[----:B------:R-:W-:Y:S02]  /*0330*/  ISETP.GE.U32.AND.EX P5, PT, R15, RZ, PT, P5 ;  /* 0x000000ff0f00720c */ /* 0x000fe40003fa6150 */
[----:B------:R-:W-:-:S02]  /*0340*/  ISETP.LT.AND.EX P2, PT, R17, R4, !P4, P2 ;  /* 0x000000041100720c */ /* 0x000fc40006741320 */
[----:B------:R-:W-:Y:S02]  /*0350*/  ISETP.LT.AND.EX P3, PT, R15, R4, !P5, P3 ;  /* 0x000000040f00720c */ /* 0x000fe40006f61330 */
[-C--:B------:R-:W-:Y:S02]  /*0360*/  LEA R10, P4, R21, R2.reuse, 0x1 ;  /* 0x00000002150a7211 */ /* 0x080fe400078808ff */
[----:B------:R-:W-:Y:S02]  /*0370*/  LEA R6, P6, R7, R2, 0x1 ;  /* 0x0000000207067211 */ /* 0x000fe400078c08ff */
[----:B------:R-:W-:Y:S02]  /*0380*/  LEA.HI.X R11, R21, R3, R23, 0x1, P4 ;  /* 0x00000003150b7211 */ /* 0x000fe400020f0c17 */
[----:B------:R-:W-:Y:S02]  /*0390*/  PRMT R17, RZ, 0x7610, R17 ;  /* 0x00007610ff117816 */ /* 0x000fe40000000011 */
[----:B------:R-:W-:Y:S01]  /*03a0*/  PRMT R22, RZ, 0x7610, R22 ;  /* 0x00007610ff167816 */ /* 0x000fe20000000016 */
[----:B------:R-:W2:Y:S01]  /*03b0*/  @P1 LDG.E.U16 R20, [R10.64] ;  /* 0x000000060a141981 */ /* 0x000ea2000c1e1500 */
[----:B------:R-:W-:-:S02]  /*03c0*/  PRMT R21, RZ, 0x7610, R21 ;  /* 0x00007610ff157816 */ /* 0x000fc40000000015 */
[----:B------:R-:W-:Y:S01]  /*03d0*/  LEA.HI.X R7, R7, R3, R15, 0x1, P6 ;  /* 0x0000000307077211 */ /* 0x000fe200030f0c0f */
[----:B------:R-:W3:Y:S04]  /*03e0*/  @P0 LDG.E.U16 R17, [R8.64] ;  /* 0x0000000608110981 */ /* 0x000ee8000c1e1500 */
[----:B------:R-:W4:Y:S04]  /*03f0*/  @P2 LDG.E.U16 R22, [R12.64] ;  /* 0x000000060c162981 */ /* 0x000f28000c1e1500 */
[----:B------:R-:W5:Y:S01]  /*0400*/  @P3 LDG.E.U16 R21, [R6.64] ;  /* 0x0000000606153981 */ /* 0x000f62000c1e1500 */
[----:B------:R-:W-:-:S02]  /*0410*/  IMAD.MOV.U32 R14, RZ, RZ, c[0x0][0xe90] ;  /* 0x0003a400ff0e7624 */ /* 0x000fc400078e00ff */
[----:B------:R-:W-:-:S05]  /*0420*/  IMAD.MOV.U32 R15, RZ, RZ, c[0x0][0xe94] ;  /* 0x0003a500ff0f7624 */ /* 0x000fca00078e00ff */
[----:B------:R0:W5:Y:S01]  /*0430*/  LDG.E.U16 R14, [R14.64] ;  /* 0x000000060e0e7981 */ /* 0x000162000c1e1500 */
[----:B------:R-:W-:Y:S02]  /*0440*/  ULDC.U16 UR4, c[0x0][0xe98] ;  /* 0x0003a60000047ab9 */ /* 0x000fe40000000400 */
[----:B------:R-:W-:Y:S01]  /*0450*/  UPRMT UR4, UR4, 0x9910, URZ ;  /* 0x0000991004047896 */ /* 0x000fe2000800003f */
[----:B------:R-:W-:-:S04]  /*0460*/  IMAD.MOV.U32 R25, RZ, RZ, c[0x0][0x0] ;  /* 0x00000000ff197624 */ /* 0x000fc800078e00ff */
[----:B------:R-:W-:Y:S01]  /*0470*/  IMAD.WIDE.U32 R18, R25, 0x4, R18 ;  /* 0x0000000419127825 */ /* 0x000fe200078e0012 */
[----:B--2---:R-:W-:Y:S02]  /*0480*/  PRMT R20, R20, 0x9910, RZ ;  /* 0x0000991014147816 */ /* 0x004fe400000000ff */
[----:B---3--:R-:W-:Y:S02]  /*0490*/  PRMT R23, R17, 0x9910, RZ ;  /* 0x0000991011177816 */ /* 0x008fe400000000ff */
[----:B----4-:R-:W-:Y:S01]  /*04a0*/  PRMT R22, R22, 0x9910, RZ ;  /* 0x0000991016167816 */ /* 0x010fe200000000ff */
[----:B------:R-:W-:Y:S01]  /*04b0*/  IMAD R17, R20, UR4, RZ ;  /* 0x0000000414117c24 */ /* 0x000fe2000f8e02ff */
[----:B-----5:R-:W-:Y:S01]  /*04c0*/  PRMT R24, R21, 0x9910, RZ ;  /* 0x0000991015187816 */ /* 0x020fe200000000ff */
[----:B------:R-:W-:Y:S02]  /*04d0*/  IMAD.MOV.U32 R20, RZ, RZ, R23 ;  /* 0x000000ffff147224 */ /* 0x000fe400078e0017 */
[----:B------:R-:W-:-:S02]  /*04e0*/  IMAD.MOV.U32 R21, RZ, RZ, R22 ;  /* 0x000000ffff157224 */ /* 0x000fc400078e0016 */
[----:B------:R-:W-:Y:S01]  /*04f0*/  IMAD.MOV.U32 R22, RZ, RZ, R24 ;  /* 0x000000ffff167224 */ /* 0x000fe200078e0018 */
[----:B------:R-:W-:Y:S01]  /*0500*/  PRMT R23, R17, 0x9910, RZ ;  /* 0x0000991011177816 */ /* 0x000fe200000000ff */
[----:B0-----:R-:W-:Y:S02]  /*0510*/  IMAD R15, R20, UR4, RZ ;  /* 0x00000004140f7c24 */ /* 0x001fe4000f8e02ff */
[----:B------:R-:W-:Y:S01]  /*0520*/  IMAD R20, R22, UR4, RZ ;  /* 0x0000000416147c24 */ /* 0x000fe2000f8e02ff */
[----:B------:R-:W-:Y:S01]  /*0530*/  PRMT R14, R14, 0x9910, RZ ;  /* 0x000099100e0e7816 */ /* 0x000fe200000000ff */
[----:B------:R-:W-:Y:S02]  /*0540*/  IMAD R17, R21, UR4, RZ ;  /* 0x0000000415117c24 */ /* 0x000fe4000f8e02ff */
[----:B------:R-:W-:Y:S01]  /*0550*/  IMAD.MOV.U32 R21, RZ, RZ, R23 ;  /* 0x000000ffff157224 */ /* 0x000fe200078e0017 */
[----:B------:R-:W-:Y:S02]  /*0560*/  PRMT R20, R20, 0x9910, RZ ;  /* 0x0000991014147816 */ /* 0x000fe400000000ff */
[----:B------:R-:W-:Y:S01]  /*0570*/  PRMT R15, R15, 0x9910, RZ ;  /* 0x000099100f0f7816 */ /* 0x000fe200000000ff */
[----:B------:R-:W-:Y:S01]  /*0580*/  IMAD R23, R14, R21, RZ ;  /* 0x000000150e177224 */ /* 0x000fe200078e02ff */
[----:B------:R-:W-:Y:S01]  /*0590*/  PRMT R17, R17, 0x9910, RZ ;  /* 0x0000991011117816 */ /* 0x000fe200000000ff */
[----:B------:R-:W-:-:S02]  /*05a0*/  IMAD.MOV.U32 R21, RZ, RZ, R20 ;  /* 0x000000ffff157224 */ /* 0x000fc400078e0014 */
[C---:B------:R-:W-:Y:S02]  /*05b0*/  IMAD R15, R14.reuse, R15, RZ ;  /* 0x0000000f0e0f7224 */ /* 0x040fe400078e02ff */
[C---:B------:R-:W-:Y:S02]  /*05c0*/  IMAD R17, R14.reuse, R17, RZ ;  /* 0x000000110e117224 */ /* 0x040fe400078e02ff */
[----:B------:R-:W-:Y:S01]  /*05d0*/  IMAD R21, R14, R21, RZ ;  /* 0x000000150e157224 */ /* 0x000fe200078e02ff */
[----:B------:R0:W-:Y:S01]  /*05e0*/  @P1 STG.E.U16 [R10.64], R23 ;  /* 0x000000170a001986 */ /* 0x0001e2000c101506 */
[----:B------:R-:W-:-:S03]  /*05f0*/  ISETP.LT.U32.AND P1, PT, R18, R0, PT ;  /* 0x000000001200720c */ /* 0x000fc60003f21070 */
[----:B------:R0:W-:Y:S01]  /*0600*/  @P0 STG.E.U16 [R8.64], R15 ;  /* 0x0000000f08000986 */ /* 0x0001e2000c101506 */
[----:B------:R-:W-:-:S03]  /*0610*/  ISETP.GE.U32.AND P0, PT, R18, 0x10000, PT ;  /* 0x000100001200780c */ /* 0x000fc60003f06070 */
[----:B------:R0:W-:Y:S04]  /*0620*/  @P2 STG.E.U16 [R12.64], R17 ;  /* 0x000000110c002986 */ /* 0x0001e8000c101506 */
[----:B------:R0:W-:Y:S01]  /*0630*/  @P3 STG.E.U16 [R6.64], R21 ;  /* 0x0000001506003986 */ /* 0x0001e2000c101506 */
[C---:B------:R-:W-:Y:S02]  /*0640*/  ISETP.GE.U32.AND.EX P0, PT, R19.reuse, RZ, PT, P0 ;  /* 0x000000ff1300720c */ /* 0x040fe40003f06100 */
[----:B------:R-:W-:-:S13]  /*0650*/  ISETP.LT.AND.EX P1, PT, R19, R4, PT, P1 ;  /* 0x000000041300720c */ /* 0x000fda0003f21310 */
[----:B0-----:R-:W-:Y:S05]  /*0660*/  @!P0 BRA P1, `(.L_x_393) ;  /* 0xfffffb1000008947 */ /* 0x001fea000083ffff */
[----:B------:R-:W-:Y:S05]  /*0670*/  EXIT ;  /* 0x000000000000794d */ /* 0x000fea0003800000 */
.L_x_392:
        /* <DEDUP_REMOVED lines=10> */
[----:B------:R-:W-:-:S04]  /*0720*/  IMAD.MOV.U32 R7, RZ, RZ, c[0x0][0xe94] ;  /* 0x0003a500ff077624 */ /* 0x000fc800078e00ff */
.L_x_394:
        /* <DEDUP_REMOVED lines=8> */
[C---:B---3--:R-:W-:Y:S02]  /*07b0*/  PRMT R14, R13.reuse, 0xbb32, RZ ;  /* 0x0000bb320d0e7816 */ /* 0x048fe400000000ff */
[----:B------:R-:W-:Y:S02]  /*07c0*/  PRMT R16, R12, 0xbb32, RZ ;  /* 0x0000bb320c107816 */ /* 0x000fe400000000ff */
[----:B------:R-:W-:Y:S01]  /*07d0*/  PRMT R13, R13, 0x9910, RZ ;  /* 0x000099100d0d7816 */ /* 0x000fe200000000ff */
[----:B------:R-:W-:Y:S01]  /*07e0*/  IMAD R14, R14, UR4, RZ ;  /* 0x000000040e0e7c24 */ /* 0x000fe2000f8e02ff */
[----:B------:R-:W-:Y:S01]  /*07f0*/  PRMT R15, R12, 0x9910, RZ ;  /* 0x000099100c0f7816 */ /* 0x000fe200000000ff */
[----:B------:R-:W-:Y:S02]  /*0800*/  IMAD.MOV.U32 R12, RZ, RZ, R16 ;  /* 0x000000ffff0c7224 */ /* 0x000fe400078e0010 */
[----:B------:R-:W-:Y:S01]  /*0810*/  IMAD R13, R13, UR4, RZ ;  /* 0x000000040d0d7c24 */ /* 0x000fe2000f8e02ff */
[----:B--2---:R-:W-:Y:S01]  /*0820*/  PRMT R16, R11, 0x9910, RZ ;  /* 0x000099100b107816 */ /* 0x004fe200000000ff */
[----:B------:R-:W-:Y:S01]  /*0830*/  IMAD R12, R12, UR4, RZ ;  /* 0x000000040c0c7c24 */ /* 0x000fe2000f8e02ff */
[----:B------:R-:W-:Y:S01]  /*0840*/  PRMT R14, R14, 0x9910, RZ ;  /* 0x000099100e0e7816 */ /* 0x000fe200000000ff */
[----:B------:R-:W-:Y:S01]  /*0850*/  IMAD R11, R15, UR4, RZ ;  /* 0x000000040f0b7c24 */ /* 0x000fe2000f8e02ff */
[----:B------:R-:W-:Y:S01]  /*0860*/  PRMT R13, R13, 0x9910, RZ ;  /* 0x000099100d0d7816 */ /* 0x000fe200000000ff */
[----:B------:R-:W-:Y:S01]  /*0870*/  IMAD.MOV.U32 R15, RZ, RZ, R16 ;  /* 0x000000ffff0f7224 */ /* 0x000fe200078e0010 */
[----:B------:R-:W-:Y:S01]  /*0880*/  PRMT R16, R12, 0x9910, RZ ;  /* 0x000099100c107816 */ /* 0x000fe200000000ff */
[----:B------:R-:W-:Y:S01]  /*0890*/  IMAD.MOV.U32 R12, RZ, RZ, R14 ;  /* 0x000000ffff0c7224 */ /* 0x000fe200078e000e */
[----:B------:R-:W-:Y:S01]  /*08a0*/  PRMT R18, R11, 0x9910, RZ ;  /* 0x000099100b127816 */ /* 0x000fe200000000ff */
[----:B------:R-:W-:-:S02]  /*08b0*/  IMAD.MOV.U32 R14, RZ, RZ, R13 ;  /* 0x000000ffff0e7224 */ /* 0x000fc400078e000d */
[C---:B------:R-:W-:Y:S02]  /*08c0*/  IMAD R11, R15.reuse, R12, RZ ;  /* 0x0000000c0f0b7224 */ /* 0x040fe400078e02ff */
[C---:B------:R-:W-:Y:S02]  /*08d0*/  IMAD R12, R15.reuse, R14, RZ ;  /* 0x0000000e0f0c7224 */ /* 0x040fe400078e02ff */
[C---:B------:R-:W-:Y:S02]  /*08e0*/  IMAD R13, R15.reuse, R16, RZ ;  /* 0x000000100f0d7224 */ /* 0x040fe400078e02ff */
[----:B------:R-:W-:Y:S01]  /*08f0*/  IMAD R14, R15, R18, RZ ;  /* 0x000000120f0e7224 */ /* 0x000fe200078e02ff */
[----:B------:R-:W-:Y:S01]  /*0900*/  PRMT R15, R12, 0x5410, R11 ;  /* 0x000054100c0f7816 */ /* 0x000fe2000000000b */
[----:B------:R-:W-:-:S03]  /*0910*/  IMAD.SHL.U32 R11, R10, 0x4, RZ ;  /* 0x000000040a0b7824 */ /* 0x000fc600078e00ff */
[----:B------:R-:W-:Y:S02]  /*0920*/  PRMT R14, R14, 0x5410, R13 ;  /* 0x000054100e0e7816 */ /* 0x000fe4000000000d */
[----:B------:R-:W-:Y:S02]  /*0930*/  ISETP.GE.U32.AND P0, PT, R11, R0, PT ;  /* 0x000000000b00720c */ /* 0x000fe40003f06070 */
[----:B------:R-:W-:Y:S01]  /*0940*/  SHF.L.U64.HI R11, R10, 0x2, R5 ;  /* 0x000000020a0b7819 */ /* 0x000fe20000010205 */
[----:B------:R0:W-:Y:S03]  /*0950*/  STG.E.64 [R8.64], R14 ;  /* 0x0000000e08007986 */ /* 0x0001e6000c101b06 */
[----:B------:R-:W-:-:S13]  /*0960*/  ISETP.GE.AND.EX P0, PT, R11, R4, PT, P0 ;  /* 0x000000040b00720c */ /* 0x000fda0003f06300 */
[----:B0-----:R-:W-:Y:S05]  /*0970*/  @!P0 BRA P1, `(.L_x_394) ;  /* 0xfffffdb000008947 */ /* 0x001fea000083ffff */
[----:B------:R-:W-:Y:S05]  /*0980*/  EXIT ;  /* 0x000000000000794d */ /* 0x000fea0003800000 */
.L_x_395:
        /* <DEDUP_REMOVED lines=15> */
.L_x_561:


//--------------------- .text._ZN2at6native63_GLOBAL__N__862fb238_30_ForeachBinaryOpScalarTensor_cu_64fe0ca525multi_tensor_apply_kernelINS1_18TensorListMetadataILi1EEENS1_27BinaryOpScalarTensorFunctorIlLi1ELi1ELi0EEEJSt10multipliesIlEPllEEEvT_T0_DpT1_ --------------------------
	.section	.text._ZN2at6native63_GLOBAL__N__862fb238_30_ForeachBinaryOpScalarTensor_cu_64fe0ca525multi_tensor_apply_kernelINS1_18TensorListMetadataILi1EEENS1_27BinaryOpScalarTensorFunctorIlLi1ELi1ELi0EEEJSt10multipliesIlEPllEEEvT_T0_DpT1_,"ax",@progbits
	.sectioninfo	@"SHI_REGISTERS=30"
	.align	128
.text._ZN2at6native63_GLOBAL__N__862fb238_30_ForeachBinaryOpScalarTensor_cu_64fe0ca525multi_tensor_apply_kernelINS1_18TensorListMetadataILi1EEENS1_27BinaryOpScalarTensorFunctorIlLi1ELi1ELi0EEEJSt10multipliesIlEPllEEEvT_T0_DpT1_:
        .type           _ZN2at6native63_GLOBAL__N__862fb238_30_ForeachBinaryOpScalarTensor_cu_64fe0ca525multi_tensor_apply_kernelINS1_18TensorListMetadataILi1EEENS1_27BinaryOpScalarTensorFunctorIlLi1ELi1ELi0EEEJSt10multipliesIlEPllEEEvT_T0_DpT1_,@function
        .size           _ZN2at6native63_GLOBAL__N__862fb238_30_ForeachBinaryOpScalarTensor_cu_64fe0ca525multi_tensor_apply_kernelINS1_18TensorListMetadataILi1EEENS1_27BinaryOpScalarTensorFunctorIlLi1ELi1ELi0EEEJSt10multipliesIlEPllEEEvT_T0_DpT1_,(.L_x_562 - _ZN2at6native63_GLOBAL__N__862fb238_30_ForeachBinaryOpScalarTensor_cu_64fe0ca525multi_tensor_apply_kernelINS1_18TensorListMetadataILi1EEENS1_27BinaryOpScalarTensorFunctorIlLi1ELi1ELi0EEEJSt10multipliesIlEPllEEEvT_T0_DpT1_)
        .other          _ZN2at6native63_GLOBAL__N__862fb238_30_ForeachBinaryOpScalarTensor_cu_64fe0ca525multi_tensor_apply_kernelINS1_18TensorListMetadataILi1EEENS1_27BinaryOpScalarTensorFunctorIlLi1ELi1ELi0EEEJSt10multipliesIlEPllEEEvT_T0_DpT1_,@"STO_CUDA_ENTRY STV_DEFAULT"
_ZN2at6native63_GLOBAL__N__862fb238_30_ForeachBinaryOpScalarTensor_cu_64fe0ca525multi_tensor_apply_kernelINS1_18TensorListMetadataILi1EEENS1_27BinaryOpScalarTensorFunctorIlLi1ELi1ELi0EEEJSt10multipliesIlEPllEEEvT_T0_DpT1_:
[----:B------:R-:W-:Y:S02]  /*0000*/  MOV R1, c[0x0][0x28] ;  /* 0x00000a0000017a02 */ /* 0x000fe40000000f00 */
        /* <DEDUP_REMOVED lines=22> */
[----:B------:R-:W-:-:S06]  /*0170*/  CS2R R26, SRZ ;  /* 0x00000000001a7805 */ /* 0x000fcc000001ff00 */
.L_x_397:
[----:B0-----:R-:W-:Y:S01]  /*0180*/  IADD3 R11, P0, R3, R26, RZ ;  /* 0x0000001a030b7210 */ /* 0x001fe20007f1e0ff */
[----:B------:R-:W-:-:S03]  /*0190*/  CS2R R24, SRZ ;  /* 0x0000000000187805 */ /* 0x000fc6000001ff00 */
[C---:B------:R-:W-:Y:S01]  /*01a0*/  ISETP.GE.U32.AND P1, PT, R11.reuse, 0x10000, PT ;  /* 0x000100000b00780c */ /* 0x040fe20003f26070 */
[----:B------:R-:W-:Y:S01]  /*01b0*/  IMAD.X R21, RZ, RZ, R27, P0 ;  /* 0x000000ffff157224 */ /* 0x000fe200000e061b */
[----:B------:R-:W-:-:S04]  /*01c0*/  ISETP.LT.U32.AND P0, PT, R11, R0, PT ;  /* 0x000000000b00720c */ /* 0x000fc80003f01070 */
[----:B------:R-:W-:-:S04]  /*01d0*/  ISETP.GE.U32.AND.EX P1, PT, R21, RZ, PT, P1 ;  /* 0x000000ff1500720c */ /* 0x000fc80003f26110 */
[----:B------:R-:W-:Y:S02]  /*01e0*/  ISETP.LT.AND.EX P1, PT, R21, R2, !P1, P0 ;  /* 0x000000021500720c */ /* 0x000fe40004f21300 */
[----:B------:R-:W-:-:S04]  /*01f0*/  LEA R22, P0, R11, R6, 0x3 ;  /* 0x000000060b167211 */ /* 0x000fc800078018ff */
[C---:B------:R-:W-:Y:S02]  /*0200*/  LEA.HI.X R23, R11.reuse, R7, R21, 0x3, P0 ;  /* 0x000000070b177211 */ /* 0x040fe400000f1c15 */
[----:B------:R-:W-:-:S05]  /*0210*/  IADD3 R5, P2, R11, c[0x0][0x0], RZ ;  /* 0x000000000b057a10 */ /* 0x000fca0007f5e0ff */
[----:B------:R-:W2:Y:S01]  /*0220*/  @P1 LDG.E.64 R24, [R22.64] ;  /* 0x0000000416181981 */ /* 0x000ea2000c1e1b00 */
[C---:B------:R-:W-:Y:S01]  /*0230*/  ISETP.GE.U32.AND P0, PT, R5.reuse, 0x10000, PT ;  /* 0x000100000500780c */ /* 0x040fe20003f06070 */
[----:B------:R-:W-:Y:S01]  /*0240*/  IMAD.MOV.U32 R15, RZ, RZ, c[0x0][0xe94] ;  /* 0x0003a500ff0f7624 */ /* 0x000fe200078e00ff */
[----:B------:R-:W-:Y:S02]  /*0250*/  IADD3.X R9, RZ, R21, RZ, P2, !PT ;  /* 0x00000015ff097210 */ /* 0x000fe400017fe4ff */
[----:B------:R-:W-:Y:S02]  /*0260*/  MOV R14, c[0x0][0xe90] ;  /* 0x0003a400000e7a02 */ /* 0x000fe40000000f00 */
[----:B------:R-:W-:Y:S02]  /*0270*/  ISETP.LT.U32.AND P2, PT, R5, R0, PT ;  /* 0x000000000500720c */ /* 0x000fe40003f41070 */
[C---:B------:R-:W-:Y:S02]  /*0280*/  ISETP.GE.U32.AND.EX P0, PT, R9.reuse, RZ, PT, P0 ;  /* 0x000000ff0900720c */ /* 0x040fe40003f06100 */
[----:B------:R-:W3:Y:S01]  /*0290*/  LDG.E.64 R14, [R14.64] ;  /* 0x000000040e0e7981 */ /* 0x000ee2000c1e1b00 */
[----:B------:R-:W-:Y:S01]  /*02a0*/  CS2R R18, SRZ ;  /* 0x0000000000127805 */ /* 0x000fe2000001ff00 */
[----:B------:R-:W-:Y:S01]  /*02b0*/  ISETP.LT.AND.EX P0, PT, R9, R2, !P0, P2 ;  /* 0x000000020900720c */ /* 0x000fe20004701320 */
[----:B------:R-:W-:Y:S01]  /*02c0*/  IMAD R10, R4, 0x3, RZ ;  /* 0x00000003040a7824 */ /* 0x000fe200078e02ff */
[----:B------:R-:W-:-:S04]  /*02d0*/  LEA R8, P2, R5, R6, 0x3 ;  /* 0x0000000605087211 */ /* 0x000fc800078418ff */
[----:B------:R-:W-:Y:S02]  /*02e0*/  LEA.HI.X R9, R5, R7, R9, 0x3, P2 ;  /* 0x0000000705097211 */ /* 0x000fe400010f1c09 */
[-C--:B------:R-:W-:Y:S02]  /*02f0*/  LEA R13, P2, R4, R11.reuse, 0x1 ;  /* 0x0000000b040d7211 */ /* 0x080fe400078408ff */
[----:B------:R-:W-:-:S03]  /*0300*/  IADD3 R5, P3, R10, R11, RZ ;  /* 0x0000000b0a057210 */ /* 0x000fc60007f7e0ff */
[----:B------:R-:W4:Y:S01]  /*0310*/  @P0 LDG.E.64 R18, [R8.64] ;  /* 0x0000000408120981 */ /* 0x000f22000c1e1b00 */
[----:B------:R-:W-:Y:S01]  /*0320*/  IMAD.X R17, RZ, RZ, R21, P2 ;  /* 0x000000ffff117224 */ /* 0x000fe200010e0615 */
[----:B------:R-:W-:Y:S02]  /*0330*/  ISETP.GE.U32.AND P5, PT, R13, 0x10000, PT ;  /* 0x000100000d00780c */ /* 0x000fe40003fa6070 */
[----:B------:R-:W-:Y:S02]  /*0340*/  IADD3.X R11, RZ, R21, RZ, P3, !PT ;  /* 0x00000015ff0b7210 */ /* 0x000fe40001ffe4ff */
[----:B------:R-:W-:Y:S01]  /*0350*/  ISETP.GE.U32.AND P2, PT, R5, 0x10000, PT ;  /* 0x000100000500780c */ /* 0x000fe20003f46070 */
[----:B------:R-:W-:Y:S01]  /*0360*/  CS2R R20, SRZ ;  /* 0x0000000000147805 */ /* 0x000fe2000001ff00 */
[----:B------:R-:W-:Y:S02]  /*0370*/  ISETP.LT.U32.AND P4, PT, R13, R0, PT ;  /* 0x000000000d00720c */ /* 0x000fe40003f81070 */
[----:B------:R-:W-:-:S02]  /*0380*/  ISETP.GE.U32.AND.EX P5, PT, R17, RZ, PT, P5 ;  /* 0x000000ff1100720c */ /* 0x000fc40003fa6150 */
[----:B------:R-:W-:Y:S02]  /*0390*/  ISETP.LT.U32.AND P3, PT, R5, R0, PT ;  /* 0x000000000500720c */ /* 0x000fe40003f61070 */
[----:B------:R-:W-:Y:S02]  /*03a0*/  ISETP.GE.U32.AND.EX P2, PT, R11, RZ, PT, P2 ;  /* 0x000000ff0b00720c */ /* 0x000fe40003f46120 */
[-C--:B------:R-:W-:Y:S02]  /*03b0*/  ISETP.LT.AND.EX P4, PT, R17, R2.reuse, !P5, P4 ;  /* 0x000000021100720c */ /* 0x080fe40006f81340 */
[----:B------:R-:W-:Y:S02]  /*03c0*/  ISETP.LT.AND.EX P2, PT, R11, R2, !P2, P3 ;  /* 0x000000020b00720c */ /* 0x000fe40005741330 */
[-C--:B------:R-:W-:Y:S02]  /*03d0*/  LEA R16, P6, R13, R6.reuse, 0x3 ;  /* 0x000000060d107211 */ /* 0x080fe400078c18ff */
[----:B------:R-:W-:-:S02]  /*03e0*/  LEA R10, P3, R5, R6, 0x3 ;  /* 0x00000006050a7211 */ /* 0x000fc400078618ff */
[-C--:B------:R-:W-:Y:S02]  /*03f0*/  LEA.HI.X R17, R13, R7.reuse, R17, 0x3, P6 ;  /* 0x000000070d117211 */ /* 0x080fe400030f1c11 */
[----:B------:R-:W-:Y:S01]  /*0400*/  CS2R R12, SRZ ;  /* 0x00000000000c7805 */ /* 0x000fe2000001ff00 */
[----:B------:R-:W-:-:S05]  /*0410*/  LEA.HI.X R11, R5, R7, R11, 0x3, P3 ;  /* 0x00000007050b7211 */ /* 0x000fca00018f1c0b */
[----:B------:R-:W5:Y:S04]  /*0420*/  @P4 LDG.E.64 R12, [R16.64] ;  /* 0x00000004100c4981 */ /* 0x000f68000c1e1b00 */
[----:B------:R-:W5:Y:S01]  /*0430*/  @P2 LDG.E.64 R20, [R10.64] ;  /* 0x000000040a142981 */ /* 0x000f62000c1e1b00 */
[----:B--2---:R-:W-:-:S04]  /*0440*/  IMAD R5, R25, c[0x0][0xe98], RZ ;  /* 0x0003a60019057a24 */ /* 0x004fc800078e02ff */
[C---:B------:R-:W-:Y:S02]  /*0450*/  IMAD R5, R24.reuse, c[0x0][0xe9c], R5 ;  /* 0x0003a70018057a24 */ /* 0x040fe400078e0205 */
[----:B------:R-:W-:-:S04]  /*0460*/  IMAD.WIDE.U32 R24, R24, c[0x0][0xe98], RZ ;  /* 0x0003a60018187a25 */ /* 0x000fc800078e00ff */
[----:B------:R-:W-:-:S04]  /*0470*/  IMAD.IADD R5, R25, 0x1, R5 ;  /* 0x0000000119057824 */ /* 0x000fc800078e0205 */
[----:B---3--:R-:W-:-:S04]  /*0480*/  IMAD R5, R5, R14, RZ ;  /* 0x0000000e05057224 */ /* 0x008fc800078e02ff */
[----:B------:R-:W-:Y:S02]  /*0490*/  IMAD R5, R15, R24, R5 ;  /* 0x000000180f057224 */ /* 0x000fe400078e0205 */
[----:B------:R-:W-:-:S05]  /*04a0*/  IMAD.WIDE.U32 R24, R24, R14, RZ ;  /* 0x0000000e18187225 */ /* 0x000fca00078e00ff */
[----:B------:R-:W-:Y:S01]  /*04b0*/  IADD3 R25, R25, R5, RZ ;  /* 0x0000000519197210 */ /* 0x000fe20007ffe0ff */
[----:B----4-:R-:W-:-:S04]  /*04c0*/  IMAD R5, R19, c[0x0][0xe98], RZ ;  /* 0x0003a60013057a24 */ /* 0x010fc800078e02ff */
[C---:B------:R-:W-:Y:S01]  /*04d0*/  IMAD R5, R18.reuse, c[0x0][0xe9c], R5 ;  /* 0x0003a70012057a24 */ /* 0x040fe200078e0205 */
[----:B------:R0:W-:Y:S01]  /*04e0*/  @P1 STG.E.64 [R22.64], R24 ;  /* 0x0000001816001986 */ /* 0x0001e2000c101b04 */
[----:B------:R-:W-:-:S04]  /*04f0*/  IMAD.WIDE.U32 R18, R18, c[0x0][0xe98], RZ ;  /* 0x0003a60012127a25 */ /* 0x000fc800078e00ff */
[----:B------:R-:W-:-:S04]  /*0500*/  IMAD.IADD R5, R19, 0x1, R5 ;  /* 0x0000000113057824 */ /* 0x000fc800078e0205 */
[----:B------:R-:W-:-:S04]  /*0510*/  IMAD R5, R5, R14, RZ ;  /* 0x0000000e05057224 */ /* 0x000fc800078e02ff */
[----:B------:R-:W-:Y:S02]  /*0520*/  IMAD R5, R15, R18, R5 ;  /* 0x000000120f057224 */ /* 0x000fe400078e0205 */
[----:B------:R-:W-:-:S05]  /*0530*/  IMAD.WIDE.U32 R18, R18, R14, RZ ;  /* 0x0000000e12127225 */ /* 0x000fca00078e00ff */
[----:B------:R-:W-:-:S05]  /*0540*/  IADD3 R19, R19, R5, RZ ;  /* 0x0000000513137210 */ /* 0x000fca0007ffe0ff */
[----:B------:R1:W-:Y:S01]  /*0550*/  @P0 STG.E.64 [R8.64], R18 ;  /* 0x0000001208000986 */ /* 0x0003e2000c101b04 */
[----:B-----5:R-:W-:Y:S02]  /*0560*/  IMAD R5, R13, c[0x0][0xe98], RZ ;  /* 0x0003a6000d057a24 */ /* 0x020fe400078e02ff */
[----:B------:R-:W-:Y:S02]  /*0570*/  IMAD R21, R21, c[0x0][0xe98], RZ ;  /* 0x0003a60015157a24 */ /* 0x000fe400078e02ff */
[C---:B------:R-:W-:Y:S02]  /*0580*/  IMAD R5, R12.reuse, c[0x0][0xe9c], R5 ;  /* 0x0003a7000c057a24 */ /* 0x040fe400078e0205 */
[----:B------:R-:W-:-:S04]  /*0590*/  IMAD.WIDE.U32 R12, R12, c[0x0][0xe98], RZ ;  /* 0x0003a6000c0c7a25 */ /* 0x000fc800078e00ff */
[C---:B0-----:R-:W-:Y:S02]  /*05a0*/  IMAD R23, R20.reuse, c[0x0][0xe9c], R21 ;  /* 0x0003a70014177a24 */ /* 0x041fe400078e0215 */
[----:B------:R-:W-:-:S04]  /*05b0*/  IMAD.WIDE.U32 R20, R20, c[0x0][0xe98], RZ ;  /* 0x0003a60014147a25 */ /* 0x000fc800078e00ff */
[----:B------:R-:W-:Y:S01]  /*05c0*/  IMAD.IADD R13, R13, 0x1, R5 ;  /* 0x000000010d0d7824 */ /* 0x000fe200078e0205 */
[----:B------:R-:W-:-:S03]  /*05d0*/  IADD3 R5, R21, R23, RZ ;  /* 0x0000001715057210 */ /* 0x000fc60007ffe0ff */
[-C--:B------:R-:W-:Y:S02]  /*05e0*/  IMAD R13, R13, R14.reuse, RZ ;  /* 0x0000000e0d0d7224 */ /* 0x080fe400078e02ff */
[----:B------:R-:W-:Y:S02]  /*05f0*/  IMAD R21, R5, R14, RZ ;  /* 0x0000000e05157224 */ /* 0x000fe400078e02ff */
[----:B------:R-:W-:Y:S02]  /*0600*/  IMAD R5, R15, R12, R13 ;  /* 0x0000000c0f057224 */ /* 0x000fe400078e020d */
[----:B------:R-:W-:-:S04]  /*0610*/  IMAD.WIDE.U32 R12, R12, R14, RZ ;  /* 0x0000000e0c0c7225 */ /* 0x000fc800078e00ff */
[----:B------:R-:W-:Y:S02]  /*0620*/  IMAD R21, R15, R20, R21 ;  /* 0x000000140f157224 */ /* 0x000fe400078e0215 */
[----:B------:R-:W-:-:S04]  /*0630*/  IMAD.WIDE.U32 R14, R20, R14, RZ ;  /* 0x0000000e140e7225 */ /* 0x000fc800078e00ff */
[----:B------:R-:W-:Y:S01]  /*0640*/  IMAD.IADD R13, R13, 0x1, R5 ;  /* 0x000000010d0d7824 */ /* 0x000fe200078e0205 */
[----:B------:R-:W-:Y:S01]  /*0650*/  IADD3 R15, R15, R21, RZ ;  /* 0x000000150f0f7210 */ /* 0x000fe20007ffe0ff */
[----:B------:R-:W-:-:S03]  /*0660*/  IMAD.MOV.U32 R5, RZ, RZ, c[0x0][0x0] ;  /* 0x00000000ff057624 */ /* 0x000fc600078e00ff */
[----:B------:R1:W-:Y:S01]  /*0670*/  @P4 STG.E.64 [R16.64], R12 ;  /* 0x0000000c10004986 */ /* 0x0003e2000c101b04 */
[----:B------:R-:W-:-:S03]  /*0680*/  IMAD.WIDE.U32 R26, R5, 0x4, R26 ;  /* 0x00000004051a7825 */ /* 0x000fc600078e001a */
[----:B------:R1:W-:Y:S02]  /*0690*/  @P2 STG.E.64 [R10.64], R14 ;  /* 0x0000000e0a002986 */ /* 0x0003e4000c101b04 */
[C---:B------:R-:W-:Y:S02]  /*06a0*/  ISETP.GE.U32.AND P0, PT, R26.reuse, 0x10000, PT ;  /* 0x000100001a00780c */ /* 0x040fe40003f06070 */
[----:B------:R-:W-:Y:S02]  /*06b0*/  ISETP.LT.U32.AND P1, PT, R26, R0, PT ;  /* 0x000000001a00720c */ /* 0x000fe40003f21070 */
[C---:B------:R-:W-:Y:S02]  /*06c0*/  ISETP.GE.U32.AND.EX P0, PT, R27.reuse, RZ, PT, P0 ;  /* 0x000000ff1b00720c */ /* 0x040fe40003f06100 */
[----:B------:R-:W-:-:S13]  /*06d0*/  ISETP.LT.AND.EX P1, PT, R27, R2, PT, P1 ;  /* 0x000000021b00720c */ /* 0x000fda0003f21310 */
[----:B-1----:R-:W-:Y:S05]  /*06e0*/  @!P0 BRA P1, `(.L_x_397) ;  /* 0xfffffa9000008947 */ /* 0x002fea000083ffff */
[----:B------:R-:W-:Y:S05]  /*06f0*/  EXIT ;  /* 0x000000000000794d */ /* 0x000fea0003800000 */
.L_x_396:
        /* <DEDUP_REMOVED lines=9> */
.L_x_398:
[C---:B0-----:R-:W-:Y:S01]  /*0790*/  LEA R16, P0, R18.reuse, R6, 0x5 ;  /* 0x0000000612107211 */ /* 0x041fe200078028ff */
        /* <DEDUP_REMOVED lines=8> */
[----:B---3--:R-:W-:Y:S02]  /*0820*/  IMAD R23, R11, c[0x0][0xe98], RZ ;  /* 0x0003a6000b177a24 */ /* 0x008fe400078e02ff */
[----:B------:R-:W-:Y:S02]  /*0830*/  IMAD R19, R9, c[0x0][0xe98], RZ ;  /* 0x0003a60009137a24 */ /* 0x000fe400078e02ff */
[C---:B------:R-:W-:Y:S02]  /*0840*/  IMAD R23, R10.reuse, c[0x0][0xe9c], R23 ;  /* 0x0003a7000a177a24 */ /* 0x040fe400078e0217 */
[----:B------:R-:W-:-:S04]  /*0850*/  IMAD.WIDE.U32 R10, R10, c[0x0][0xe98], RZ ;  /* 0x0003a6000a0a7a25 */ /* 0x000fc800078e00ff */
[----:B----4-:R-:W-:Y:S02]  /*0860*/  IMAD R25, R15, c[0x0][0xe98], RZ ;  /* 0x0003a6000f197a24 */ /* 0x010fe400078e02ff */
[----:B------:R-:W-:Y:S02]  /*0870*/  IMAD R13, R13, c[0x0][0xe98], RZ ;  /* 0x0003a6000d0d7a24 */ /* 0x000fe400078e02ff */
[C---:B------:R-:W-:Y:S02]  /*0880*/  IMAD R19, R8.reuse, c[0x0][0xe9c], R19 ;  /* 0x0003a70008137a24 */ /* 0x040fe400078e0213 */
[----:B------:R-:W-:Y:S02]  /*0890*/  IMAD.IADD R23, R11, 0x1, R23 ;  /* 0x000000010b177824 */ /* 0x000fe400078e0217 */
[----:B------:R-:W-:-:S04]  /*08a0*/  IMAD.WIDE.U32 R8, R8, c[0x0][0xe98], RZ ;  /* 0x0003a60008087a25 */ /* 0x000fc800078e00ff */
[----:B------:R-:W-:Y:S02]  /*08b0*/  IMAD R25, R14, c[0x0][0xe9c], R25 ;  /* 0x0003a7000e197a24 */ /* 0x000fe400078e0219 */
[----:B------:R-:W-:Y:S02]  /*08c0*/  IMAD R11, R12, c[0x0][0xe9c], R13 ;  /* 0x0003a7000c0b7a24 */ /* 0x000fe400078e020d */
[----:B------:R-:W-:-:S04]  /*08d0*/  IMAD.WIDE.U32 R14, R14, c[0x0][0xe98], RZ ;  /* 0x0003a6000e0e7a25 */ /* 0x000fc800078e00ff */
[----:B------:R-:W-:Y:S01]  /*08e0*/  IMAD.WIDE.U32 R12, R12, c[0x0][0xe98], RZ ;  /* 0x0003a6000c0c7a25 */ /* 0x000fe200078e00ff */
[----:B------:R-:W-:-:S03]  /*08f0*/  IADD3 R19, R9, R19, RZ ;  /* 0x0000001309137210 */ /* 0x000fc60007ffe0ff */
[----:B--2---:R-:W-:Y:S02]  /*0900*/  IMAD R23, R23, R20, RZ ;  /* 0x0000001417177224 */ /* 0x004fe400078e02ff */
[----:B------:R-:W-:Y:S01]  /*0910*/  IMAD.IADD R25, R15, 0x1, R25 ;  /* 0x000000010f197824 */ /* 0x000fe200078e0219 */
[----:B------:R-:W-:Y:S01]  /*0920*/  IADD3 R15, R13, R11, RZ ;  /* 0x0000000b0d0f7210 */ /* 0x000fe20007ffe0ff */
[----:B------:R-:W-:Y:S02]  /*0930*/  IMAD R13, R21, R10, R23 ;  /* 0x0000000a150d7224 */ /* 0x000fe400078e0217 */
[-C--:B------:R-:W-:Y:S02]  /*0940*/  IMAD R19, R19, R20.reuse, RZ ;  /* 0x0000001413137224 */ /* 0x080fe400078e02ff */
[----:B------:R-:W-:-:S04]  /*0950*/  IMAD.WIDE.U32 R10, R10, R20, RZ ;  /* 0x000000140a0a7225 */ /* 0x000fc800078e00ff */
[-C--:B------:R-:W-:Y:S02]  /*0960*/  IMAD R23, R25, R20.reuse, RZ ;  /* 0x0000001419177224 */ /* 0x080fe400078e02ff */
[----:B------:R-:W-:Y:S01]  /*0970*/  IMAD R25, R15, R20, RZ ;  /* 0x000000140f197224 */ /* 0x000fe200078e02ff */
[----:B------:R-:W-:Y:S01]  /*0980*/  IADD3 R11, R11, R13, RZ ;  /* 0x0000000d0b0b7210 */ /* 0x000fe20007ffe0ff */
[C---:B------:R-:W-:Y:S02]  /*0990*/  IMAD R19, R21.reuse, R8, R19 ;  /* 0x0000000815137224 */ /* 0x040fe400078e0213 */
[C---:B------:R-:W-:Y:S02]  /*09a0*/  IMAD R23, R21.reuse, R14, R23 ;  /* 0x0000000e15177224 */ /* 0x040fe400078e0217 */
[----:B------:R-:W-:Y:S02]  /*09b0*/  IMAD R21, R21, R12, R25 ;  /* 0x0000000c15157224 */ /* 0x000fe400078e0219 */
[----:B------:R-:W-:-:S04]  /*09c0*/  IMAD.WIDE.U32 R8, R8, R20, RZ ;  /* 0x0000001408087225 */ /* 0x000fc800078e00ff */
[----:B------:R-:W-:-:S04]  /*09d0*/  IMAD.WIDE.U32 R12, R12, R20, RZ ;  /* 0x000000140c0c7225 */ /* 0x000fc800078e00ff */
[----:B------:R-:W-:Y:S01]  /*09e0*/  IMAD.WIDE.U32 R14, R14, R20, RZ ;  /* 0x000000140e0e7225 */ /* 0x000fe200078e00ff */
[----:B------:R-:W-:-:S03]  /*09f0*/  IADD3 R21, R13, R21, RZ ;  /* 0x000000150d157210 */ /* 0x000fc60007ffe0ff */
[----:B------:R-:W-:Y:S01]  /*0a00*/  IMAD.IADD R9, R9, 0x1, R19 ;  /* 0x0000000109097824 */ /* 0x000fe200078e0213 */
[----:B------:R-:W-:Y:S02]  /*0a10*/  IADD3 R23, R15, R23, RZ ;  /* 0x000000170f177210 */ /* 0x000fe40007ffe0ff */
[C---:B------:R-:W-:Y:S02]  /*0a20*/  SHF.L.U32 R13, R18.reuse, 0x2, RZ ;  /* 0x00000002120d7819 */ /* 0x040fe400000006ff */
[----:B------:R0:W-:Y:S02]  /*0a30*/  STG.E.128 [R16.64], R8 ;  /* 0x0000000810007986 */ /* 0x0001e4000c101d04 */
[----:B------:R-:W-:Y:S02]  /*0a40*/  ISETP.GE.U32.AND P0, PT, R13, R0, PT ;  /* 0x000000000d00720c */ /* 0x000fe40003f06070 */
[----:B------:R-:W-:-:S04]  /*0a50*/  SHF.L.U64.HI R13, R18, 0x2, R3 ;  /* 0x00000002120d7819 */ /* 0x000fc80000010203 */
[----:B------:R-:W-:Y:S01]  /*0a60*/  ISETP.GE.AND.EX P0, PT, R13, R2, PT, P0 ;  /* 0x000000020d00720c */ /* 0x000fe20003f06300 */
[----:B0-----:R-:W-:Y:S01]  /*0a70*/  IMAD.MOV.U32 R10, RZ, RZ, R14 ;  /* 0x000000ffff0a7224 */ /* 0x001fe200078e000e */
[----:B------:R-:W-:Y:S01]  /*0a80*/  MOV R11, R23 ;  /* 0x00000017000b7202 */ /* 0x000fe20000000f00 */
[----:B------:R-:W-:Y:S01]  /*0a90*/  IMAD.MOV.U32 R9, RZ, RZ, R21 ;  /* 0x000000ffff097224 */ /* 0x000fe200078e0015 */
[----:B------:R-:W-:-:S05]  /*0aa0*/  MOV R8, R12 ;  /* 0x0000000c00087202 */ /* 0x000fca0000000f00 */
[----:B------:R0:W-:Y:S04]  /*0ab0*/  STG.E.128 [R16.64+0x10], R8 ;  /* 0x0000100810007986 */ /* 0x0001e8000c101d04 */
[----:B------:R-:W-:Y:S05]  /*0ac0*/  @!P0 BRA P1, `(.L_x_398) ;  /* 0xfffffcc000008947 */ /* 0x000fea000083ffff */
[----:B------:R-:W-:Y:S05]  /*0ad0*/  EXIT ;  /* 0x000000000000794d */ /* 0x000fea0003800000 */
.L_x_399:
        /* <DEDUP_REMOVED lines=10> */
.L_x_562:


//--------------------- .text._ZN2at6native63_GLOBAL__N__862fb238_30_ForeachBinaryOpScalarTensor_cu_64fe0ca525multi_tensor_apply_kernelINS1_18TensorListMetadataILi1EEENS1_27BinaryOpScalarTensorFunctorIiLi1ELi1ELi0EEEJSt10multipliesIiEPiiEEEvT_T0_DpT1_ --------------------------
	.section	.text._ZN2at6native63_GLOBAL__N__862fb238_30_ForeachBinaryOpScalarTensor_cu_64fe0ca525multi_tensor_apply_kernelINS1_18TensorListMetadataILi1EEENS1_27BinaryOpScalarTensorFunctorIiLi1ELi1ELi0EEEJSt10multipliesIiEPiiEEEvT_T0_DpT1_,"ax",@progbits
	.sectioninfo	@"SHI_REGISTERS=26"
	.align	128
.text._ZN2at6native63_GLOBAL__N__862fb238_30_ForeachBinaryOpScalarTensor_cu_64fe0ca525multi_tensor_apply_kernelINS1_18TensorListMetadataILi1EEENS1_27BinaryOpScalarTensorFunctorIiLi1ELi1ELi0EEEJSt10multipliesIiEPiiEEEvT_T0_DpT1_:
        .type           _ZN2at6native63_GLOBAL__N__862fb238_30_ForeachBinaryOpScalarTensor_cu_64fe0ca525multi_tensor_apply_kernelINS1_18TensorListMetadataILi1EEENS1_27BinaryOpScalarTensorFunctorIiLi1ELi1ELi0EEEJSt10multipliesIiEPiiEEEvT_T0_DpT1_,@function
        .size           _ZN2at6native63_GLOBAL__N__862fb238_30_ForeachBinaryOpScalarTensor_cu_64fe0ca525multi_tensor_apply_kernelINS1_18TensorListMetadataILi1EEENS1_27BinaryOpScalarTensorFunctorIiLi1ELi1ELi0EEEJSt10multipliesIiEPiiEEEvT_T0_DpT1_,(.L_x_563 - _ZN2at6native63_GLOBAL__N__862fb238_30_ForeachBinaryOpScalarTensor_cu_64fe0ca525multi_tensor_apply_kernelINS1_18TensorListMetadataILi1EEENS1_27BinaryOpScalarTensorFunctorIiLi1ELi1ELi0EEEJSt10multipliesIiEPiiEEEvT_T0_DpT1_)
        .other          _ZN2at6native63_GLOBAL__N__862fb238_30_ForeachBinaryOpScalarTensor_cu_64fe0ca525multi_tensor_apply_kernelINS1_18TensorListMetadataILi1EEENS1_27BinaryOpScalarTensorFunctorIiLi1ELi1ELi0EEEJSt10multipliesIiEPiiEEEvT_T0_DpT1_,@"STO_CUDA_ENTRY STV_DEFAULT"
_ZN2at6native63_GLOBAL__N__862fb238_30_ForeachBinaryOpScalarTensor_cu_64fe0ca525multi_tensor_apply_kernelINS1_18TensorListMetadataILi1EEENS1_27BinaryOpScalarTensorFunctorIiLi1ELi1ELi0EEEJSt10multipliesIiEPiiEEEvT_T0_DpT1_:
        /* <DEDUP_REMOVED lines=22> */
[----:B------:R-:W-:-:S05]  /*0160*/  CS2R R16, SRZ ;  /* 0x0000000000107805 */ /* 0x000fca000001ff00 */
.L_x_401:
[----:B------:R-:W-:Y:S01]  /*0170*/  IMAD.MOV.U32 R14, RZ, RZ, c[0x0][0x0] ;  /* 0x00000000ff0e7624 */ /* 0x000fe200078e00ff */
[----:B0-----:R-:W-:Y:S01]  /*0180*/  IADD3 R21, P0, R5, R16, RZ ;  /* 0x0000001005157210 */ /* 0x001fe20007f1e0ff */
[----:B------:R-:W-:Y:S02]  /*0190*/  IMAD.MOV.U32 R18, RZ, RZ, c[0x0][0xe90] ;  /* 0x0003a400ff127624 */ /* 0x000fe400078e00ff */
[C---:B------:R-:W-:Y:S01]  /*01a0*/  IMAD R8, R14.reuse, 0x3, RZ ;  /* 0x000000030e087824 */ /* 0x040fe200078e02ff */
[----:B------:R-:W-:Y:S01]  /*01b0*/  LEA R7, P4, R14, R21, 0x1 ;  /* 0x000000150e077211 */ /* 0x000fe200078808ff */
[----:B------:R-:W-:Y:S01]  /*01c0*/  IMAD.X R23, RZ, RZ, R17, P0 ;  /* 0x000000ffff177224 */ /* 0x000fe200000e0611 */
[----:B------:R-:W-:Y:S01]  /*01d0*/  IADD3 R11, P1, R21, c[0x0][0x0], RZ ;  /* 0x00000000150b7a10 */ /* 0x000fe20007f3e0ff */
[----:B------:R-:W-:Y:S01]  /*01e0*/  IMAD.MOV.U32 R19, RZ, RZ, c[0x0][0xe94] ;  /* 0x0003a500ff137624 */ /* 0x000fe200078e00ff */
[----:B------:R-:W-:Y:S01]  /*01f0*/  ISETP.GE.U32.AND P2, PT, R7, 0x10000, PT ;  /* 0x000100000700780c */ /* 0x000fe20003f46070 */
[--C-:B------:R-:W-:Y:S01]  /*0200*/  IMAD.X R9, RZ, RZ, R23.reuse, P4 ;  /* 0x000000ffff097224 */ /* 0x100fe200020e0617 */
[----:B------:R-:W-:Y:S01]  /*0210*/  LEA R12, P5, R11, R2, 0x2 ;  /* 0x000000020b0c7211 */ /* 0x000fe200078a10ff */
[----:B------:R-:W-:Y:S01]  /*0220*/  IMAD.X R15, RZ, RZ, R23, P1 ;  /* 0x000000ffff0f7224 */ /* 0x000fe200008e0617 */
[C---:B------:R-:W-:Y:S01]  /*0230*/  ISETP.LT.U32.AND P1, PT, R7.reuse, R0, PT ;  /* 0x000000000700720c */ /* 0x040fe20003f21070 */
[----:B------:R-:W2:Y:S01]  /*0240*/  LDG.E R18, [R18.64] ;  /* 0x0000000412127981 */ /* 0x000ea2000c1e1900 */
[----:B------:R-:W-:-:S02]  /*0250*/  LEA R6, P4, R7, R2, 0x2 ;  /* 0x0000000207067211 */ /* 0x000fc400078810ff */
[----:B------:R-:W-:Y:S02]  /*0260*/  ISETP.GE.U32.AND.EX P2, PT, R9, RZ, PT, P2 ;  /* 0x000000ff0900720c */ /* 0x000fe40003f46120 */
[C---:B------:R-:W-:Y:S02]  /*0270*/  ISETP.GE.U32.AND P3, PT, R11.reuse, 0x10000, PT ;  /* 0x000100000b00780c */ /* 0x040fe40003f66070 */
[-C--:B------:R-:W-:Y:S02]  /*0280*/  LEA.HI.X R13, R11, R3.reuse, R15, 0x2, P5 ;  /* 0x000000030b0d7211 */ /* 0x080fe400028f140f */
[----:B------:R-:W-:Y:S02]  /*0290*/  LEA.HI.X R7, R7, R3, R9, 0x2, P4 ;  /* 0x0000000307077211 */ /* 0x000fe400020f1409 */
[----:B------:R-:W-:Y:S02]  /*02a0*/  ISETP.LT.AND.EX P1, PT, R9, R4, !P2, P1 ;  /* 0x000000040900720c */ /* 0x000fe40005721310 */
[----:B------:R-:W-:-:S02]  /*02b0*/  ISETP.LT.U32.AND P0, PT, R11, R0, PT ;  /* 0x000000000b00720c */ /* 0x000fc40003f01070 */
[----:B------:R-:W-:Y:S02]  /*02c0*/  ISETP.GE.U32.AND.EX P3, PT, R15, RZ, PT, P3 ;  /* 0x000000ff0f00720c */ /* 0x000fe40003f66130 */
[----:B------:R-:W-:Y:S02]  /*02d0*/  IADD3 R9, P5, R8, R21, RZ ;  /* 0x0000001508097210 */ /* 0x000fe40007fbe0ff */
[----:B------:R-:W-:Y:S02]  /*02e0*/  ISETP.GE.U32.AND P4, PT, R21, 0x10000, PT ;  /* 0x000100001500780c */ /* 0x000fe40003f86070 */
[----:B------:R-:W-:Y:S01]  /*02f0*/  ISETP.LT.AND.EX P0, PT, R15, R4, !P3, P0 ;  /* 0x000000040f00720c */ /* 0x000fe20005f01300 */
[----:B------:R-:W-:Y:S01]  /*0300*/  IMAD.X R15, RZ, RZ, R23, P5 ;  /* 0x000000ffff0f7224 */ /* 0x000fe200028e0617 */
        /* <DEDUP_REMOVED lines=18> */
[----:B------:R-:W-:-:S04]  /*0430*/  IMAD.WIDE.U32 R16, R14, 0x4, R16 ;  /* 0x000000040e107825 */ /* 0x000fc800078e0010 */
[----:B--2---:R-:W-:-:S04]  /*0440*/  IMAD R18, R18, c[0x0][0xe98], RZ ;  /* 0x0003a60012127a24 */ /* 0x004fc800078e02ff */
[-C--:B---3--:R-:W-:Y:S02]  /*0450*/  IMAD R19, R20, R18.reuse, RZ ;  /* 0x0000001214137224 */ /* 0x088fe400078e02ff */
[----:B----4-:R-:W-:-:S03]  /*0460*/  IMAD R15, R15, R18, RZ ;  /* 0x000000120f0f7224 */ /* 0x010fc600078e02ff */
[----:B------:R0:W-:Y:S01]  /*0470*/  @P3 STG.E [R10.64], R19 ;  /* 0x000000130a003986 */ /* 0x0001e2000c101904 */
[----:B-----5:R-:W-:-:S03]  /*0480*/  IMAD R23, R22, R18, RZ ;  /* 0x0000001216177224 */ /* 0x020fc600078e02ff */
[----:B------:R0:W-:Y:S01]  /*0490*/  @P0 STG.E [R12.64], R15 ;  /* 0x0000000f0c000986 */ /* 0x0001e2000c101904 */
[----:B------:R-:W-:-:S03]  /*04a0*/  IMAD R21, R21, R18, RZ ;  /* 0x0000001215157224 */ /* 0x000fc600078e02ff */
        /* <DEDUP_REMOVED lines=8> */
.L_x_400:
        /* <DEDUP_REMOVED lines=9> */
.L_x_402:
        /* <DEDUP_REMOVED lines=20> */
.L_x_403:
        /* <DEDUP_REMOVED lines=16> */
.L_x_563:


//--------------------- .text._ZN2at6native63_GLOBAL__N__862fb238_30_ForeachBinaryOpScalarTensor_cu_64fe0ca525multi_tensor_apply_kernelINS1_18TensorListMetadataILi1EEENS1_27BinaryOpScalarTensorFunctorIaLi1ELi1ELi0EEEJSt10multipliesIaEPaaEEEvT_T0_DpT1_ --------------------------
	.section	.text._ZN2at6native63_GLOBAL__N__862fb238_30_ForeachBinaryOpScalarTensor_cu_64fe0ca525multi_tensor_apply_kernelINS1_18TensorListMetadataILi1EEENS1_27BinaryOpScalarTensorFunctorIaLi1ELi1ELi0EEEJSt10multipliesIaEPaaEEEvT_T0_DpT1_,"ax",@progbits
	.sectioninfo	@"SHI_REGISTERS=28"
	.align	128
.text._ZN2at6native63_GLOBAL__N__862fb238_30_ForeachBinaryOpScalarTensor_cu_64fe0ca525multi_tensor_apply_kernelINS1_18TensorListMetadataILi1EEENS1_27BinaryOpScalarTensorFunctorIaLi1ELi1ELi0EEEJSt10multipliesIaEPaaEEEvT_T0_DpT1_:
        .type           _ZN2at6native63_GLOBAL__N__862fb238_30_ForeachBinaryOpScalarTensor_cu_64fe0ca525multi_tensor_apply_kernelINS1_18TensorListMetadataILi1EEENS1_27BinaryOpScalarTensorFunctorIaLi1ELi1ELi0EEEJSt10multipliesIaEPaaEEEvT_T0_DpT1_,@function
        .size           _ZN2at6native63_GLOBAL__N__862fb238_30_ForeachBinaryOpScalarTensor_cu_64fe0ca525multi_tensor_apply_kernelINS1_18TensorListMetadataILi1EEENS1_27BinaryOpScalarTensorFunctorIaLi1ELi1ELi0EEEJSt10multipliesIaEPaaEEEvT_T0_DpT1_,(.L_x_564 - _ZN2at6native63_GLOBAL__N__862fb238_30_ForeachBinaryOpScalarTensor_cu_64fe0ca525multi_tensor_apply_kernelINS1_18TensorListMetadataILi1EEENS1_27BinaryOpScalarTensorFunctorIaLi1ELi1ELi0EEEJSt10multipliesIaEPaaEEEvT_T0_DpT1_)
        .other          _ZN2at6native63_GLOBAL__N__862fb238_30_ForeachBinaryOpScalarTensor_cu_64fe0ca525multi_tensor_apply_kernelINS1_18TensorListMetadataILi1EEENS1_27BinaryOpScalarTensorFunctorIaLi1ELi1ELi0EEEJSt10multipliesIaEPaaEEEvT_T0_DpT1_,@"STO_CUDA_ENTRY STV_DEFAULT"
_ZN2at6native63_GLOBAL__N__862fb238_30_ForeachBinaryOpScalarTensor_cu_64fe0ca525multi_tensor_apply_kernelINS1_18TensorListMetadataILi1EEENS1_27BinaryOpScalarTensorFunctorIaLi1ELi1ELi0EEEJSt10multipliesIaEPaaEEEvT_T0_DpT1_:
        /* <DEDUP_REMOVED lines=23> */
.L_x_405:
        /* <DEDUP_REMOVED lines=17> */
[----:B------:R-:W-:Y:S02]  /*0280*/  IADD3 R2, P6, R2, R11, RZ ;  /* 0x0000000b02027210 */ /* 0x000fe40007fde0ff */
[----:B------:R-:W-:Y:S02]  /*0290*/  ISETP.GE.U32.AND P4, PT, R6, 0x10000, PT ;  /* 0x000100000600780c */ /* 0x000fe40003f86070 */
[----:B------:R-:W-:Y:S02]  /*02a0*/  ISETP.GE.U32.AND P3, PT, R8, 0x10000, PT ;  /* 0x000100000800780c */ /* 0x000fe40003f66070 */
[C---:B------:R-:W-:Y:S01]  /*02b0*/  ISETP.LT.AND.EX P1, PT, R3.reuse, R12, !P2, P1 ;  /* 0x0000000c0300720c */ /* 0x040fe20005721310 */
[----:B------:R-:W-:Y:S01]  /*02c0*/  IMAD.X R3, R3, 0x1, R10, P6 ;  /* 0x0000000103037824 */ /* 0x000fe200030e060a */
[----:B------:R-:W-:Y:S02]  /*02d0*/  ISETP.LT.U32.AND P2, PT, R6, R0, PT ;  /* 0x000000000600720c */ /* 0x000fe40003f41070 */
[----:B------:R-:W-:-:S02]  /*02e0*/  ISETP.GE.U32.AND.EX P5, PT, R7, RZ, PT, P4 ;  /* 0x000000ff0700720c */ /* 0x000fc40003fa6140 */
[----:B------:R-:W-:Y:S02]  /*02f0*/  ISETP.LT.U32.AND P4, PT, R8, R0, PT ;  /* 0x000000000800720c */ /* 0x000fe40003f81070 */
[----:B------:R-:W-:Y:S02]  /*0300*/  ISETP.GE.U32.AND.EX P3, PT, R9, RZ, PT, P3 ;  /* 0x000000ff0900720c */ /* 0x000fe40003f66130 */
[-C--:B------:R-:W-:Y:S02]  /*0310*/  IADD3 R4, P6, R5, R11.reuse, RZ ;  /* 0x0000000b05047210 */ /* 0x080fe40007fde0ff */
        /* <DEDUP_REMOVED lines=14> */
[----:B------:R-:W-:-:S02]  /*0400*/  IMAD.MOV.U32 R14, RZ, RZ, c[0x0][0xe90] ;  /* 0x0003a400ff0e7624 */ /* 0x000fc400078e00ff */
[----:B------:R-:W-:-:S05]  /*0410*/  IMAD.MOV.U32 R15, RZ, RZ, c[0x0][0xe94] ;  /* 0x0003a500ff0f7624 */ /* 0x000fca00078e00ff */
[----:B------:R0:W5:Y:S01]  /*0420*/  LDG.E.U8 R14, [R14.64] ;  /* 0x000000060e0e7981 */ /* 0x000162000c1e1100 */
[----:B------:R-:W-:Y:S01]  /*0430*/  ULDC.S8 UR4, c[0x0][0xe98] ;  /* 0x0003a60000047ab9 */ /* 0x000fe20000000200 */
[----:B------:R-:W-:-:S04]  /*0440*/  IMAD.MOV.U32 R25, RZ, RZ, c[0x0][0x0] ;  /* 0x00000000ff197624 */ /* 0x000fc800078e00ff */
[----:B------:R-:W-:Y:S01]  /*0450*/  IMAD.WIDE.U32 R18, R25, 0x4, R18 ;  /* 0x0000000419127825 */ /* 0x000fe200078e0012 */
[----:B--2---:R-:W-:Y:S02]  /*0460*/  PRMT R17, R17, 0x9910, RZ ;  /* 0x0000991011117816 */ /* 0x004fe400000000ff */
[----:B---3--:R-:W-:Y:S02]  /*0470*/  PRMT R22, R22, 0x9910, RZ ;  /* 0x0000991016167816 */ /* 0x008fe400000000ff */
[----:B----4-:R-:W-:Y:S01]  /*0480*/  PRMT R23, R21, 0x9910, RZ ;  /* 0x0000991015177816 */ /* 0x010fe200000000ff */
[----:B------:R-:W-:Y:S02]  /*0490*/  IMAD R17, R17, UR4, RZ ;  /* 0x0000000411117c24 */ /* 0x000fe4000f8e02ff */
[----:B------:R-:W-:Y:S01]  /*04a0*/  IMAD.MOV.U32 R21, RZ, RZ, R22 ;  /* 0x000000ffff157224 */ /* 0x000fe200078e0016 */
[----:B-----5:R-:W-:Y:S01]  /*04b0*/  PRMT R20, R20, 0x9910, RZ ;  /* 0x0000991014147816 */ /* 0x020fe200000000ff */
[----:B------:R-:W-:Y:S01]  /*04c0*/  IMAD.MOV.U32 R22, RZ, RZ, R23 ;  /* 0x000000ffff167224 */ /* 0x000fe200078e0017 */
[----:B------:R-:W-:-:S03]  /*04d0*/  PRMT R23, R17, 0x9910, RZ ;  /* 0x0000991011177816 */ /* 0x000fc600000000ff */
[----:B0-----:R-:W-:Y:S02]  /*04e0*/  IMAD R15, R20, UR4, RZ ;  /* 0x00000004140f7c24 */ /* 0x001fe4000f8e02ff */
[----:B------:R-:W-:Y:S02]  /*04f0*/  IMAD R20, R22, UR4, RZ ;  /* 0x0000000416147c24 */ /* 0x000fe4000f8e02ff */
        /* <DEDUP_REMOVED lines=10> */
[----:B------:R0:W-:Y:S01]  /*05a0*/  @P0 STG.E.U8 [R4.64], R23 ;  /* 0x0000001704000986 */ /* 0x0001e2000c101106 */
[----:B------:R-:W-:-:S03]  /*05b0*/  ISETP.GE.U32.AND P0, PT, R18, 0x10000, PT ;  /* 0x000100001200780c */ /* 0x000fc60003f06070 */
[----:B------:R0:W-:Y:S01]  /*05c0*/  @P1 STG.E.U8 [R2.64], R15 ;  /* 0x0000000f02001986 */ /* 0x0001e2000c101106 */
[----:B------:R-:W-:-:S03]  /*05d0*/  ISETP.LT.U32.AND P1, PT, R18, R0, PT ;  /* 0x000000001200720c */ /* 0x000fc60003f21070 */
[----:B------:R0:W-:Y:S04]  /*05e0*/  @P2 STG.E.U8 [R6.64], R17 ;  /* 0x0000001106002986 */ /* 0x0001e8000c101106 */
[----:B------:R0:W-:Y:S01]  /*05f0*/  @P3 STG.E.U8 [R8.64], R21 ;  /* 0x0000001508003986 */ /* 0x0001e2000c101106 */
[C---:B------:R-:W-:Y:S02]  /*0600*/  ISETP.GE.U32.AND.EX P0, PT, R19.reuse, RZ, PT, P0 ;  /* 0x000000ff1300720c */ /* 0x040fe40003f06100 */
[----:B------:R-:W-:-:S13]  /*0610*/  ISETP.LT.AND.EX P1, PT, R19, R12, PT, P1 ;  /* 0x0000000c1300720c */ /* 0x000fda0003f21310 */
[----:B0-----:R-:W-:Y:S05]  /*0620*/  @!P0 BRA P1, `(.L_x_405) ;  /* 0xfffffb4000008947 */ /* 0x001fea000083ffff */
[----:B------:R-:W-:Y:S05]  /*0630*/  EXIT ;  /* 0x000000000000794d */ /* 0x000fea0003800000 */
.L_x_404:
        /* <DEDUP_REMOVED lines=10> */
.L_x_406:
[C---:B------:R-:W-:Y:S01]  /*06e0*/  LEA R2, P0, R6.reuse, R11, 0x2 ;  /* 0x0000000b06027211 */ /* 0x040fe200078010ff */
[----:B------:R-:W2:Y:S03]  /*06f0*/  LDG.E.U8 R8, [R4.64] ;  /* 0x0000000604087981 */ /* 0x000ea6000c1e1100 */
[----:B------:R-:W-:-:S05]  /*0700*/  LEA.HI.X R3, R6, R10, R7, 0x2, P0 ;  /* 0x0000000a06037211 */ /* 0x000fca00000f1407 */
[----:B------:R-:W3:Y:S01]  /*0710*/  LDG.E R9, [R2.64] ;  /* 0x0000000602097981 */ /* 0x000ee2000c1e1900 */
[----:B------:R-:W-:-:S05]  /*0720*/  IADD3 R6, P0, R6, c[0x0][0x0], RZ ;  /* 0x0000000006067a10 */ /* 0x000fca0007f1e0ff */
[----:B------:R-:W-:Y:S01]  /*0730*/  IMAD.X R7, RZ, RZ, R7, P0 ;  /* 0x000000ffff077224 */ /* 0x000fe200000e0607 */
[----:B------:R-:W-:-:S04]  /*0740*/  ISETP.LT.U32.AND P1, PT, R6, 0x4000, PT ;  /* 0x000040000600780c */ /* 0x000fc80003f21070 */
[----:B------:R-:W-:Y:S02]  /*0750*/  ISETP.LT.U32.AND.EX P1, PT, R7, RZ, PT, P1 ;  /* 0x000000ff0700720c */ /* 0x000fe40003f21110 */
[C---:B---3--:R-:W-:Y:S02]  /*0760*/  LOP3.LUT R13, R9.reuse, 0xff, RZ, 0xc0, !PT ;  /* 0x000000ff090d7812 */ /* 0x048fe400078ec0ff */
[C---:B------:R-:W-:Y:S02]  /*0770*/  PRMT R14, R9.reuse, 0x7771, RZ ;  /* 0x00007771090e7816 */ /* 0x040fe400000000ff */
[C---:B------:R-:W-:Y:S02]  /*0780*/  PRMT R15, R9.reuse, 0x7772, RZ ;  /* 0x00007772090f7816 */ /* 0x040fe400000000ff */
[----:B------:R-:W-:Y:S01]  /*0790*/  PRMT R16, R9, 0x7773, RZ ;  /* 0x0000777309107816 */ /* 0x000fe200000000ff */
[----:B------:R-:W-:Y:S02]  /*07a0*/  IMAD R9, R13, UR4, RZ ;  /* 0x000000040d097c24 */ /* 0x000fe4000f8e02ff */
[----:B------:R-:W-:-:S02]  /*07b0*/  IMAD R13, R14, UR4, RZ ;  /* 0x000000040e0d7c24 */ /* 0x000fc4000f8e02ff */
[----:B------:R-:W-:Y:S01]  /*07c0*/  IMAD.MOV.U32 R14, RZ, RZ, R16 ;  /* 0x000000ffff0e7224 */ /* 0x000fe200078e0010 */
[----:B------:R-:W-:Y:S01]  /*07d0*/  PRMT R17, R9, 0x9910, RZ ;  /* 0x0000991009117816 */ /* 0x000fe200000000ff */
[----:B------:R-:W-:Y:S01]  /*07e0*/  IMAD R9, R15, UR4, RZ ;  /* 0x000000040f097c24 */ /* 0x000fe2000f8e02ff */
[----:B------:R-:W-:Y:S01]  /*07f0*/  PRMT R15, R13, 0x9910, RZ ;  /* 0x000099100d0f7816 */ /* 0x000fe200000000ff */
[----:B------:R-:W-:Y:S02]  /*0800*/  IMAD R13, R14, UR4, RZ ;  /* 0x000000040e0d7c24 */ /* 0x000fe4000f8e02ff */
[C---:B--2---:R-:W-:Y:S01]  /*0810*/  IMAD R14, R8.reuse, R17, RZ ;  /* 0x00000011080e7224 */ /* 0x044fe200078e02ff */
[----:B------:R-:W-:Y:S02]  /*0820*/  PRMT R9, R9, 0x9910, RZ ;  /* 0x0000991009097816 */ /* 0x000fe400000000ff */
[----:B------:R-:W-:Y:S01]  /*0830*/  PRMT R16, R13, 0x9910, RZ ;  /* 0x000099100d107816 */ /* 0x000fe200000000ff */
[----:B------:R-:W-:-:S02]  /*0840*/  IMAD R13, R8, R15, RZ ;  /* 0x0000000f080d7224 */ /* 0x000fc400078e02ff */
[----:B------:R-:W-:Y:S02]  /*0850*/  IMAD R9, R8, R9, RZ ;  /* 0x0000000908097224 */ /* 0x000fe400078e02ff */
[----:B------:R-:W-:Y:S01]  /*0860*/  IMAD.MOV.U32 R15, RZ, RZ, R16 ;  /* 0x000000ffff0f7224 */ /* 0x000fe200078e0010 */
[----:B------:R-:W-:-:S03]  /*0870*/  PRMT R14, R13, 0x7604, R14 ;  /* 0x000076040d0e7816 */ /* 0x000fc6000000000e */
[----:B------:R-:W-:Y:S01]  /*0880*/  IMAD R8, R8, R15, RZ ;  /* 0x0000000f08087224 */ /* 0x000fe200078e02ff */
[----:B------:R-:W-:Y:S01]  /*0890*/  PRMT R9, R9, 0x7054, R14 ;  /* 0x0000705409097816 */ /* 0x000fe2000000000e */
[----:B------:R-:W-:-:S03]  /*08a0*/  IMAD.SHL.U32 R13, R6, 0x4, RZ ;  /* 0x00000004060d7824 */ /* 0x000fc600078e00ff */
[----:B------:R-:W-:Y:S02]  /*08b0*/  PRMT R9, R8, 0x654, R9 ;  /* 0x0000065408097816 */ /* 0x000fe40000000009 */
[----:B------:R-:W-:Y:S02]  /*08c0*/  ISETP.GE.U32.AND P0, PT, R13, R0, PT ;  /* 0x000000000d00720c */ /* 0x000fe40003f06070 */
[----:B------:R-:W-:Y:S01]  /*08d0*/  SHF.L.U64.HI R13, R6, 0x2, R7 ;  /* 0x00000002060d7819 */ /* 0x000fe20000010207 */
[----:B------:R0:W-:Y:S03]  /*08e0*/  STG.E [R2.64], R9 ;  /* 0x0000000902007986 */ /* 0x0001e6000c101906 */
[----:B------:R-:W-:-:S13]  /*08f0*/  ISETP.GE.AND.EX P0, PT, R13, R12, PT, P0 ;  /* 0x0000000c0d00720c */ /* 0x000fda0003f06300 */
[----:B0-----:R-:W-:Y:S05]  /*0900*/  @!P0 BRA P1, `(.L_x_406) ;  /* 0xfffffdd000008947 */ /* 0x001fea000083ffff */
[----:B------:R-:W-:Y:S05]  /*0910*/  EXIT ;  /* 0x000000000000794d */ /* 0x000fea0003800000 */
.L_x_407:
        /* <DEDUP_REMOVED lines=14> */
.L_x_564:


//--------------------- .text._ZN2at6native63_GLOBAL__N__862fb238_30_ForeachBinaryOpScalarTensor_cu_64fe0ca525multi_tensor_apply_kernelINS1_18TensorListMetadataILi1EEENS1_27BinaryOpScalarTensorFunctorIhLi1ELi1ELi0EEEJSt10multipliesIhEPhhEEEvT_T0_DpT1_ --------------------------
	.section	.text._ZN2at6native63_GLOBAL__N__862fb238_30_ForeachBinaryOpScalarTensor_cu_64fe0ca525multi_tensor_apply_kernelINS1_18TensorListMetadataILi1EEENS1_27BinaryOpScalarTensorFunctorIhLi1ELi1ELi0EEEJSt10multipliesIhEPhhEEEvT_T0_DpT1_,"ax",@progbits
	.sectioninfo	@"SHI_REGISTERS=28"
	.align	128
.text._ZN2at6native63_GLOBAL__N__862fb238_30_ForeachBinaryOpScalarTensor_cu_64fe0ca525multi_tensor_apply_kernelINS1_18TensorListMetadataILi1EEENS1_27BinaryOpScalarTensorFunctorIhLi1ELi1ELi0EEEJSt10multipliesIhEPhhEEEvT_T0_DpT1_:
        .type           _ZN2at6native63_GLOBAL__N__862fb238_30_ForeachBinaryOpScalarTensor_cu_64fe0ca525multi_tensor_apply_kernelINS1_18TensorListMetadataILi1EEENS1_27BinaryOpScalarTensorFunctorIhLi1ELi1ELi0EEEJSt10multipliesIhEPhhEEEvT_T0_DpT1_,@function
        .size           _ZN2at6native63_GLOBAL__N__862fb238_30_ForeachBinaryOpScalarTensor_cu_64fe0ca525multi_tensor_apply_kernelINS1_18TensorListMetadataILi1EEENS1_27BinaryOpScalarTensorFunctorIhLi1ELi1ELi0EEEJSt10multipliesIhEPhhEEEvT_T0_DpT1_,(.L_x_565 - _ZN2at6native63_GLOBAL__N__862fb238_30_ForeachBinaryOpScalarTensor_cu_64fe0ca525multi_tensor_apply_kernelINS1_18TensorListMetadataILi1EEENS1_27BinaryOpScalarTensorFunctorIhLi1ELi1ELi0EEEJSt10multipliesIhEPhhEEEvT_T0_DpT1_)
        .other          _ZN2at6native63_GLOBAL__N__862fb238_30_ForeachBinaryOpScalarTensor_cu_64fe0ca525multi_tensor_apply_kernelINS1_18TensorListMetadataILi1EEENS1_27BinaryOpScalarTensorFunctorIhLi1ELi1ELi0EEEJSt10multipliesIhEPhhEEEvT_T0_DpT1_,@"STO_CUDA_ENTRY STV_DEFAULT"
_ZN2at6native63_GLOBAL__N__862fb238_30_ForeachBinaryOpScalarTensor_cu_64fe0ca525multi_tensor_apply_kernelINS1_18TensorListMetadataILi1EEENS1_27BinaryOpScalarTensorFunctorIhLi1ELi1ELi0EEEJSt10multipliesIhEPhhEEEvT_T0_DpT1_:
        /* <DEDUP_REMOVED lines=24> */
.L_x_409:
        /* <DEDUP_REMOVED lines=44> */
[----:B------:R-:W-:Y:S01]  /*0440*/  UPRMT UR4, UR5, 0x9910, URZ ;  /* 0x0000991005047896 */ /* 0x000fe2000800003f */
        /* <DEDUP_REMOVED lines=32> */
.L_x_408:
        /* <DEDUP_REMOVED lines=9> */
[----:B------:R-:W-:-:S04]  /*06e0*/  IMAD.MOV.U32 R5, RZ, RZ, c[0x0][0xe94] ;  /* 0x0003a500ff057624 */ /* 0x000fc800078e00ff */
.L_x_410:
        /* <DEDUP_REMOVED lines=36> */
.L_x_411:
        /* <DEDUP_REMOVED lines=13> */
.L_x_565:


//--------------------- .text._ZN2at6native63_GLOBAL__N__862fb238_30_ForeachBinaryOpScalarTensor_cu_64fe0ca525multi_tensor_apply_kernelINS1_18TensorListMetadataILi2EEENS1_27BinaryOpScalarTensorFunctorIN3c108BFloat16ELi2ELi1ELi1EEEJSt4plusIfEPS7_fEEEvT_T0_DpT1_ --------------------------
	.section	.text._ZN2at6native63_GLOBAL__N__862fb238_30_ForeachBinaryOpScalarTensor_cu_64fe0ca525multi_tensor_apply_kernelINS1_18TensorListMetadataILi2EEENS1_27BinaryOpScalarTensorFunctorIN3c108BFloat16ELi2ELi1ELi1EEEJSt4plusIfEPS7_fEEEvT_T0_DpT1_,"ax",@progbits
	.sectioninfo	@"SHI_REGISTERS=32"
	.align	128
.text._ZN2at6native63_GLOBAL__N__862fb238_30_ForeachBinaryOpScalarTensor_cu_64fe0ca525multi_tensor_apply_kernelINS1_18TensorListMetadataILi2EEENS1_27BinaryOpScalarTensorFunctorIN3c108BFloat16ELi2ELi1ELi1EEEJSt4plusIfEPS7_fEEEvT_T0_DpT1_:
        .type           _ZN2at6native63_GLOBAL__N__862fb238_30_ForeachBinaryOpScalarTensor_cu_64fe0ca525multi_tensor_apply_kernelINS1_18TensorListMetadataILi2EEENS1_27BinaryOpScalarTensorFunctorIN3c108BFloat16ELi2ELi1ELi1EEEJSt4plusIfEPS7_fEEEvT_T0_DpT1_,@function
        .size           _ZN2at6native63_GLOBAL__N__862fb238_30_ForeachBinaryOpScalarTensor_cu_64fe0ca525multi_tensor_apply_kernelINS1_18TensorListMetadataILi2EEENS1_27BinaryOpScalarTensorFunctorIN3c108BFloat16ELi2ELi1ELi1EEEJSt4plusIfEPS7_fEEEvT_T0_DpT1_,(.L_x_566 - _ZN2at6native63_GLOBAL__N__862fb238_30_ForeachBinaryOpScalarTensor_cu_64fe0ca525multi_tensor_apply_kernelINS1_18TensorListMetadataILi2EEENS1_27BinaryOpScalarTensorFunctorIN3c108BFloat16ELi2ELi1ELi1EEEJSt4plusIfEPS7_fEEEvT_T0_DpT1_)
        .other          _ZN2at6native63_GLOBAL__N__862fb238_30_ForeachBinaryOpScalarTensor_cu_64fe0ca525multi_tensor_apply_kernelINS1_18TensorListMetadataILi2EEENS1_27BinaryOpScalarTensorFunctorIN3c108BFloat16ELi2ELi1ELi1EEEJSt4plusIfEPS7_fEEEvT_T0_DpT1_,@"STO_CUDA_ENTRY STV_DEFAULT"
_ZN2at6native63_GLOBAL__N__862fb238_30_ForeachBinaryOpScalarTensor_cu_64fe0ca525multi_tensor_apply_kernelINS1_18TensorListMetadataILi2EEENS1_27BinaryOpScalarTensorFunctorIN3c108BFloat16ELi2ELi1ELi1EEEJSt4plusIfEPS7_fEEEvT_T0_DpT1_:
        /* <DEDUP_REMOVED lines=26> */
.L_x_413:
[----:B0-----:R-:W-:Y:S01]  /*01a0*/  IADD3 R10, P1, R3, R8, RZ ;  /* 0x00000008030a7210 */ /* 0x001fe20007f3e0ff */
[----:B------:R-:W-:Y:S01]  /*01b0*/  IMAD R25, R4, 0x3, RZ ;  /* 0x0000000304197824 */ /* 0x000fe200078e02ff */
[----:B------:R-:W-:Y:S02]  /*01c0*/  PRMT R6, RZ, 0x7610, R6 ;  /* 0x00007610ff067816 */ /* 0x000fe40000000006 */
[C---:B------:R-:W-:Y:S01]  /*01d0*/  ISETP.GE.U32.AND P0, PT, R10.reuse, 0x10000, PT ;  /* 0x000100000a00780c */ /* 0x040fe20003f06070 */
[----:B------:R-:W-:Y:S01]  /*01e0*/  IMAD.X R7, RZ, RZ, R9, P1 ;  /* 0x000000ffff077224 */ /* 0x000fe200008e0609 */
[C---:B------:R-:W-:Y:S02]  /*01f0*/  IADD3 R27, P3, R10.reuse, c[0x0][0x0], RZ ;  /* 0x000000000a1b7a10 */ /* 0x040fe40007f7e0ff */
[----:B------:R-:W-:-:S02]  /*0200*/  ISETP.LT.U32.AND P2, PT, R10, R0, PT ;  /* 0x000000000a00720c */ /* 0x000fc40003f41070 */
[----:B------:R-:W-:Y:S01]  /*0210*/  ISETP.GE.U32.AND.EX P0, PT, R7, RZ, PT, P0 ;  /* 0x000000ff0700720c */ /* 0x000fe20003f06100 */
[--C-:B------:R-:W-:Y:S01]  /*0220*/  IMAD.X R19, RZ, RZ, R7.reuse, P3 ;  /* 0x000000ffff137224 */ /* 0x100fe200018e0607 */
[----:B------:R-:W-:Y:S02]  /*0230*/  LEA R23, P3, R4, R10, 0x1 ;  /* 0x0000000a04177211 */ /* 0x000fe400078608ff */
[----:B------:R-:W-:Y:S02]  /*0240*/  ISETP.GE.U32.AND P1, PT, R27, 0x10000, PT ;  /* 0x000100001b00780c */ /* 0x000fe40003f26070 */
[----:B------:R-:W-:Y:S01]  /*0250*/  ISETP.LT.AND.EX P0, PT, R7, R2, !P0, P2 ;  /* 0x000000020700720c */ /* 0x000fe20004701320 */
[----:B------:R-:W-:Y:S01]  /*0260*/  IMAD.X R5, RZ, RZ, R7, P3 ;  /* 0x000000ffff057224 */ /* 0x000fe200018e0607 */
[----:B------:R-:W-:Y:S02]  /*0270*/  ISETP.LT.U32.AND P2, PT, R27, R0, PT ;  /* 0x000000001b00720c */ /* 0x000fe40003f41070 */
[----:B------:R-:W-:-:S02]  /*0280*/  ISETP.GE.U32.AND.EX P1, PT, R19, RZ, PT, P1 ;  /* 0x000000ff1300720c */ /* 0x000fc40003f26110 */
[----:B------:R-:W-:Y:S02]  /*0290*/  ISETP.GE.U32.AND P4, PT, R23, 0x10000, PT ;  /* 0x000100001700780c */ /* 0x000fe40003f86070 */
[----:B------:R-:W-:Y:S02]  /*02a0*/  IADD3 R25, P5, R25, R10, RZ ;  /* 0x0000000a19197210 */ /* 0x000fe40007fbe0ff */
[----:B------:R-:W-:Y:S02]  /*02b0*/  ISETP.LT.AND.EX P1, PT, R19, R2, !P1, P2 ;  /* 0x000000021300720c */ /* 0x000fe40004f21320 */
[----:B------:R-:W-:Y:S01]  /*02c0*/  ISETP.LT.U32.AND P3, PT, R23, R0, PT ;  /* 0x000000001700720c */ /* 0x000fe20003f61070 */
[----:B------:R-:W-:Y:S01]  /*02d0*/  IMAD.X R11, RZ, RZ, R7, P5 ;  /* 0x000000ffff0b7224 */ /* 0x000fe200028e0607 */
[----:B------:R-:W-:Y:S02]  /*02e0*/  ISETP.GE.U32.AND.EX P4, PT, R5, RZ, PT, P4 ;  /* 0x000000ff0500720c */ /* 0x000fe40003f86140 */
[----:B------:R-:W-:-:S02]  /*02f0*/  ISETP.GE.U32.AND P2, PT, R25, 0x10000, PT ;  /* 0x000100001900780c */ /* 0x000fc40003f46070 */
[C---:B------:R-:W-:Y:S02]  /*0300*/  @P0 LEA R20, P5, R10.reuse, R12, 0x1 ;  /* 0x0000000c0a140211 */ /* 0x040fe400078a08ff */
[----:B------:R-:W-:Y:S02]  /*0310*/  ISETP.LT.AND.EX P3, PT, R5, R2, !P4, P3 ;  /* 0x000000020500720c */ /* 0x000fe40006761330 */
[----:B------:R-:W-:Y:S02]  /*0320*/  ISETP.LT.U32.AND P4, PT, R25, R0, PT ;  /* 0x000000001900720c */ /* 0x000fe40003f81070 */
[C---:B------:R-:W-:Y:S02]  /*0330*/  ISETP.GE.U32.AND.EX P2, PT, R11.reuse, RZ, PT, P2 ;  /* 0x000000ff0b00720c */ /* 0x040fe40003f46120 */
[----:B------:R-:W-:Y:S02]  /*0340*/  @P0 LEA.HI.X R21, R10, R13, R7, 0x1, P5 ;  /* 0x0000000d0a150211 */ /* 0x000fe400028f0c07 */
[----:B------:R-:W-:-:S02]  /*0350*/  ISETP.LT.AND.EX P4, PT, R11, R2, !P2, P4 ;  /* 0x000000020b00720c */ /* 0x000fc40005781340 */
[CC--:B------:R-:W-:Y:S01]  /*0360*/  @P1 LEA R16, P2, R27.reuse, R12.reuse, 0x1 ;  /* 0x0000000c1b101211 */ /* 0x0c0fe200078408ff */
[----:B------:R0:W2:Y:S01]  /*0370*/  @P0 LDG.E.U16 R6, [R20.64] ;  /* 0x0000000414060981 */ /* 0x0000a2000c1e1500 */
[----:B------:R-:W-:Y:S02]  /*0380*/  PRMT R22, RZ, 0x7610, R22 ;  /* 0x00007610ff167816 */ /* 0x000fe40000000016 */
[----:B------:R-:W-:Y:S02]  /*0390*/  @P1 LEA.HI.X R17, R27, R13, R19, 0x1, P2 ;  /* 0x0000000d1b111211 */ /* 0x000fe400010f0c13 */
[----:B------:R-:W-:Y:S02]  /*03a0*/  @P3 LEA R28, P2, R23, R12, 0x1 ;  /* 0x0000000c171c3211 */ /* 0x000fe400078408ff */
[----:B------:R-:W-:Y:S01]  /*03b0*/  PRMT R26, RZ, 0x7610, R26 ;  /* 0x00007610ff1a7816 */ /* 0x000fe2000000001a */
[----:B------:R1:W3:Y:S01]  /*03c0*/  @P1 LDG.E.U16 R22, [R16.64] ;  /* 0x0000000410161981 */ /* 0x0002e2000c1e1500 */
[----:B0-----:R-:W-:-:S02]  /*03d0*/  IMAD.MOV.U32 R20, RZ, RZ, c[0x0][0xdb0] ;  /* 0x00036c00ff147624 */ /* 0x001fc400078e00ff */
[----:B------:R-:W-:Y:S01]  /*03e0*/  IMAD.MOV.U32 R21, RZ, RZ, c[0x0][0xdb4] ;  /* 0x00036d00ff157624 */ /* 0x000fe200078e00ff */
[----:B------:R-:W-:-:S04]  /*03f0*/  @P3 LEA.HI.X R29, R23, R13, R5, 0x1, P2 ;  /* 0x0000000d171d3211 */ /* 0x000fc800010f0c05 */
[----:B------:R0:W4:Y:S04]  /*0400*/  LDG.E.U16 R24, [R20.64] ;  /* 0x0000000414187981 */ /* 0x000128000c1e1500 */
[----:B------:R5:W4:Y:S01]  /*0410*/  @P3 LDG.E.U16 R26, [R28.64] ;  /* 0x000000041c1a3981 */ /* 0x000b22000c1e1500 */
[C---:B0-----:R-:W-:Y:S02]  /*0420*/  @P4 LEA R20, P2, R25.reuse, R12, 0x1 ;  /* 0x0000000c19144211 */ /* 0x041fe400078408ff */
[----:B-----5:R-:W-:Y:S02]  /*0430*/  PRMT R28, RZ, 0x7610, R28 ;  /* 0x00007610ff1c7816 */ /* 0x020fe4000000001c */
[----:B------:R-:W-:-:S05]  /*0440*/  @P4 LEA.HI.X R21, R25, R13, R11, 0x1, P2 ;  /* 0x0000000d19154211 */ /* 0x000fca00010f0c0b */
        /* <DEDUP_REMOVED lines=9> */
[----:B---3--:R-:W-:Y:S02]  /*04e0*/  PRMT R5, RZ, 0x5410, R22 ;  /* 0x00005410ff057816 */ /* 0x008fe40000000016 */
[----:B----4-:R-:W-:-:S05]  /*04f0*/  PRMT R24, RZ, 0x5410, R24 ;  /* 0x00005410ff187816 */ /* 0x010fca0000000018 */
[C---:B------:R-:W-:Y:S01]  /*0500*/  FFMA.FTZ R10, R24.reuse, c[0x0][0xdb8], R7 ;  /* 0x00036e00180a7a23 */ /* 0x040fe20000010007 */
[----:B------:R-:W-:Y:S02]  /*0510*/  @P4 LEA.HI.X R7, R25, R15, R11, 0x1, P5 ;  /* 0x0000000f19074211 */ /* 0x000fe400028f0c0b */
[----:B------:R-:W-:Y:S01]  /*0520*/  PRMT R11, RZ, 0x5410, R26 ;  /* 0x00005410ff0b7816 */ /* 0x000fe2000000001a */
[----:B------:R-:W-:Y:S01]  /*0530*/  FFMA.FTZ R5, R24, c[0x0][0xdb8], R5 ;  /* 0x00036e0018057a23 */ /* 0x000fe20000010005 */
[----:B------:R-:W-:-:S03]  /*0540*/  F2FP.BF16.PACK_AB R10, RZ, R10 ;  /* 0x0000000aff0a723e */ /* 0x000fc600000010ff */
[----:B------:R-:W-:Y:S01]  /*0550*/  FFMA.FTZ R11, R24, c[0x0][0xdb8], R11 ;  /* 0x00036e00180b7a23 */ /* 0x000fe2000001000b */
[----:B------:R-:W-:Y:S01]  /*0560*/  F2FP.BF16.PACK_AB R22, RZ, R5 ;  /* 0x00000005ff16723e */ /* 0x000fe200000010ff */
[----:B------:R0:W-:Y:S03]  /*0570*/  @P0 STG.E.U16 [R16.64], R10 ;  /* 0x0000000a10000986 */ /* 0x0001e6000c101504 */
[----:B------:R-:W-:Y:S02]  /*0580*/  F2FP.BF16.PACK_AB R11, RZ, R11 ;  /* 0x0000000bff0b723e */ /* 0x000fe400000010ff */
[----:B-----5:R-:W-:-:S05]  /*0590*/  PRMT R5, RZ, 0x5410, R28 ;  /* 0x00005410ff057816 */ /* 0x020fca000000001c */
[----:B------:R-:W-:Y:S01]  /*05a0*/  FFMA.FTZ R5, R24, c[0x0][0xdb8], R5 ;  /* 0x00036e0018057a23 */ /* 0x000fe20000010005 */
[----:B0-----:R-:W-:Y:S01]  /*05b0*/  PRMT R17, R11, 0x7610, R17 ;  /* 0x000076100b117816 */ /* 0x001fe20000000011 */
[----:B------:R-:W-:-:S03]  /*05c0*/  IMAD.MOV.U32 R11, RZ, RZ, c[0x0][0x0] ;  /* 0x00000000ff0b7624 */ /* 0x000fc600078e00ff */
[----:B------:R-:W-:Y:S01]  /*05d0*/  F2FP.BF16.PACK_AB R5, RZ, R5 ;  /* 0x00000005ff05723e */ /* 0x000fe200000010ff */
[----:B------:R-:W-:Y:S01]  /*05e0*/  IMAD.WIDE.U32 R8, R11, 0x4, R8 ;  /* 0x000000040b087825 */ /* 0x000fe200078e0008 */
[----:B------:R0:W-:Y:S04]  /*05f0*/  @P1 STG.E.U16 [R18.64], R22 ;  /* 0x0000001612001986 */ /* 0x0001e8000c101504 */
[----:B------:R0:W-:Y:S01]  /*0600*/  @P3 STG.E.U16 [R20.64], R17 ;  /* 0x0000001114003986 */ /* 0x0001e2000c101504 */
[C---:B------:R-:W-:Y:S02]  /*0610*/  ISETP.GE.U32.AND P0, PT, R8.reuse, 0x10000, PT ;  /* 0x000100000800780c */ /* 0x040fe40003f06070 */
[----:B------:R-:W-:Y:S01]  /*0620*/  ISETP.LT.U32.AND P1, PT, R8, R0, PT ;  /* 0x000000000800720c */ /* 0x000fe20003f21070 */
[----:B------:R0:W-:Y:S01]  /*0630*/  @P4 STG.E.U16 [R6.64], R5 ;  /* 0x0000000506004986 */ /* 0x0001e2000c101504 */
[----:B------:R-:W-:-:S02]  /*0640*/  ISETP.GE.U32.AND.EX P0, PT, R9, RZ, PT, P0 ;  /* 0x000000ff0900720c */ /* 0x000fc40003f06100 */
[----:B------:R-:W-:-:S13]  /*0650*/  ISETP.LT.AND.EX P1, PT, R9, R2, PT, P1 ;  /* 0x000000020900720c */ /* 0x000fda0003f21310 */
[----:B0-----:R-:W-:Y:S05]  /*0660*/  @!P0 BRA P1, `(.L_x_413) ;  /* 0xfffffb3000008947 */ /* 0x001fea000083ffff */
[----:B------:R-:W-:Y:S05]  /*0670*/  EXIT ;  /* 0x000000000000794d */ /* 0x000fea0003800000 */
.L_x_412:
        /* <DEDUP_REMOVED lines=9> */
.L_x_414:
[C---:B------:R-:W-:Y:S01]  /*0710*/  IMAD.SHL.U32 R19, R3.reuse, 0x8, RZ ;  /* 0x0000000803137824 */ /* 0x040fe200078e00ff */
[----:B------:R-:W-:Y:S01]  /*0720*/  SHF.L.U64.HI R21, R3, 0x3, R6 ;  /* 0x0000000303157819 */ /* 0x000fe20000010206 */
[----:B------:R-:W2:Y:S03]  /*0730*/  LDG.E.U16 R10, [R4.64] ;  /* 0x00000004040a7981 */ /* 0x000ea6000c1e1500 */
[----:B------:R-:W-:-:S05]  /*0740*/  IADD3 R8, P0, R12, R19, RZ ;  /* 0x000000130c087210 */ /* 0x000fca0007f1e0ff */
[----:B------:R-:W-:-:S05]  /*0750*/  IMAD.X R9, R13, 0x1, R21, P0 ;  /* 0x000000010d097824 */ /* 0x000fca00000e0615 */
[----:B------:R0:W3:Y:S02]  /*0760*/  LDG.E.64 R16, [R8.64] ;  /* 0x0000000408107981 */ /* 0x0000e4000c1e1b00 */
[----:B0-----:R-:W-:Y:S02]  /*0770*/  IADD3 R8, P0, R14, R19, RZ ;  /* 0x000000130e087210 */ /* 0x001fe40007f1e0ff */
[----:B--2---:R-:W-:Y:S02]  /*0780*/  PRMT R10, RZ, 0x5410, R10 ;  /* 0x00005410ff0a7816 */ /* 0x004fe4000000000a */
[--C-:B---3--:R-:W-:Y:S02]  /*0790*/  PRMT R9, RZ, 0x7610, R16.reuse ;  /* 0x00007610ff097816 */ /* 0x108fe40000000010 */
[----:B------:R-:W-:Y:S02]  /*07a0*/  PRMT R7, RZ, 0x5410, R16 ;  /* 0x00005410ff077816 */ /* 0x000fe40000000010 */
[----:B------:R-:W-:-:S02]  /*07b0*/  PRMT R11, RZ, 0x5410, R17 ;  /* 0x00005410ff0b7816 */ /* 0x000fc40000000011 */
[----:B------:R-:W-:Y:S01]  /*07c0*/  PRMT R17, RZ, 0x7610, R17 ;  /* 0x00007610ff117816 */ /* 0x000fe20000000011 */
[C---:B------:R-:W-:Y:S02]  /*07d0*/  FFMA.FTZ R16, R10.reuse, c[0x0][0xdb8], R9 ;  /* 0x00036e000a107a23 */ /* 0x040fe40000010009 */
[C---:B------:R-:W-:Y:S02]  /*07e0*/  FFMA.FTZ R7, R10.reuse, c[0x0][0xdb8], R7 ;  /* 0x00036e000a077a23 */ /* 0x040fe40000010007 */
[C---:B------:R-:W-:Y:S02]  /*07f0*/  FFMA.FTZ R11, R10.reuse, c[0x0][0xdb8], R11 ;  /* 0x00036e000a0b7a23 */ /* 0x040fe4000001000b */
[----:B------:R-:W-:Y:S01]  /*0800*/  IMAD.X R9, R15, 0x1, R21, P0 ;  /* 0x000000010f097824 */ /* 0x000fe200000e0615 */
[----:B------:R-:W-:Y:S01]  /*0810*/  IADD3 R3, P0, R3, c[0x0][0x0], RZ ;  /* 0x0000000003037a10 */ /* 0x000fe20007f1e0ff */
[----:B------:R-:W-:Y:S01]  /*0820*/  FFMA.FTZ R10, R10, c[0x0][0xdb8], R17 ;  /* 0x00036e000a0a7a23 */ /* 0x000fe20000010011 */
[----:B------:R-:W-:-:S03]  /*0830*/  F2FP.BF16.PACK_AB R16, R16, R7 ;  /* 0x000000071010723e */ /* 0x000fc600000010ff */
[C---:B------:R-:W-:Y:S01]  /*0840*/  IMAD.SHL.U32 R7, R3.reuse, 0x4, RZ ;  /* 0x0000000403077824 */ /* 0x040fe200078e00ff */
        /* <DEDUP_REMOVED lines=10> */
.L_x_415:
        /* <DEDUP_REMOVED lines=9> */
.L_x_566:


//--------------------- .text._ZN2at6native63_GLOBAL__N__862fb238_30_ForeachBinaryOpScalarTensor_cu_64fe0ca525multi_tensor_apply_kernelINS1_18TensorListMetadataILi2EEENS1_27BinaryOpScalarTensorFunctorIN3c104HalfELi2ELi1ELi1EEEJSt4plusIfEPS7_fEEEvT_T0_DpT1_ --------------------------
	.section	.text._ZN2at6native63_GLOBAL__N__862fb238_30_ForeachBinaryOpScalarTensor_cu_64fe0ca525multi_tensor_apply_kernelINS1_18TensorListMetadataILi2EEENS1_27BinaryOpScalarTensorFunctorIN3c104HalfELi2ELi1ELi1EEEJSt4plusIfEPS7_fEEEvT_T0_DpT1_,"ax",@progbits
	.sectioninfo	@"SHI_REGISTERS=32"
	.align	128
.text._ZN2at6native63_GLOBAL__N__862fb238_30_ForeachBinaryOpScalarTensor_cu_64fe0ca525multi_tensor_apply_kernelINS1_18TensorListMetadataILi2EEENS1_27BinaryOpScalarTensorFunctorIN3c104HalfELi2ELi1ELi1EEEJSt4plusIfEPS7_fEEEvT_T0_DpT1_:
        .type           _ZN2at6native63_GLOBAL__N__862fb238_30_ForeachBinaryOpScalarTensor_cu_64fe0ca525multi_tensor_apply_kernelINS1_18TensorListMetadataILi2EEENS1_27BinaryOpScalarTensorFunctorIN3c104HalfELi2ELi1ELi1EEEJSt4plusIfEPS7_fEEEvT_T0_DpT1_,@function
        .size           _ZN2at6native63_GLOBAL__N__862fb238_30_ForeachBinaryOpScalarTensor_cu_64fe0ca525multi_tensor_apply_kernelINS1_18TensorListMetadataILi2EEENS1_27BinaryOpScalarTensorFunctorIN3c104HalfELi2ELi1ELi1EEEJSt4plusIfEPS7_fEEEvT_T0_DpT1_,(.L_x_567 - _ZN2at6native63_GLOBAL__N__862fb238_30_ForeachBinaryOpScalarTensor_cu_64fe0ca525multi_tensor_apply_kernelINS1_18TensorListMetadataILi2EEENS1_27BinaryOpScalarTensorFunctorIN3c104HalfELi2ELi1ELi1EEEJSt4plusIfEPS7_fEEEvT_T0_DpT1_)
        .other          _ZN2at6native63_GLOBAL__N__862fb238_30_ForeachBinaryOpScalarTensor_cu_64fe0ca525multi_tensor_apply_kernelINS1_18TensorListMetadataILi2EEENS1_27BinaryOpScalarTensorFunctorIN3c104HalfELi2ELi1ELi1EEEJSt4plusIfEPS7_fEEEvT_T0_DpT1_,@"STO_CUDA_ENTRY STV_DEFAULT"
_ZN2at6native63_GLOBAL__N__862fb238_30_ForeachBinaryOpScalarTensor_cu_64fe0ca525multi_tensor_apply_kernelINS1_18TensorListMetadataILi2EEENS1_27BinaryOpScalarTensorFunctorIN3c104HalfELi2ELi1ELi1EEEJSt4plusIfEPS7_fEEEvT_T0_DpT1_:
        /* <DEDUP_REMOVED lines=26> */
.L_x_417:
        /* <DEDUP_REMOVED lines=15> */
[----:B------:R-:W-:-:S02]  /*0290*/  IADD3 R20, P5, R20, R21, RZ ;  /* 0x0000001514147210 */ /* 0x000fc40007fbe0ff */
[C---:B------:R-:W-:Y:S02]  /*02a0*/  ISETP.GE.U32.AND P4, PT, R24.reuse, 0x10000, PT ;  /* 0x000100001800780c */ /* 0x040fe40003f86070 */
[-C--:B------:R-:W-:Y:S01]  /*02b0*/  ISETP.LT.AND.EX P1, PT, R7, R3.reuse, !P1, P2 ;  /* 0x000000030700720c */ /* 0x080fe20004f21320 */
[----:B------:R-:W-:Y:S01]  /*02c0*/  IMAD.X R11, RZ, RZ, R6, P5 ;  /* 0x000000ffff0b7224 */ /* 0x000fe200028e0606 */
[----:B------:R-:W-:Y:S02]  /*02d0*/  ISETP.LT.U32.AND P3, PT, R24, R2, PT ;  /* 0x000000021800720c */ /* 0x000fe40003f61070 */
[----:B------:R-:W-:Y:S02]  /*02e0*/  ISETP.GE.U32.AND.EX P4, PT, R22, RZ, PT, P4 ;  /* 0x000000ff1600720c */ /* 0x000fe40003f86140 */
[----:B------:R-:W-:Y:S02]  /*02f0*/  ISETP.GE.U32.AND P2, PT, R20, 0x10000, PT ;  /* 0x000100001400780c */ /* 0x000fe40003f46070 */
[----:B------:R-:W-:-:S02]  /*0300*/  ISETP.LT.AND.EX P3, PT, R22, R3, !P4, P3 ;  /* 0x000000031600720c */ /* 0x000fc40006761330 */
[----:B------:R-:W-:Y:S02]  /*0310*/  ISETP.LT.U32.AND P4, PT, R20, R2, PT ;  /* 0x000000021400720c */ /* 0x000fe40003f81070 */
[----:B------:R-:W-:Y:S02]  /*0320*/  ISETP.GE.U32.AND.EX P2, PT, R11, RZ, PT, P2 ;  /* 0x000000ff0b00720c */ /* 0x000fe40003f46120 */
[-C--:B------:R-:W-:Y:S02]  /*0330*/  @P0 LEA R16, P5, R21, R12.reuse, 0x1 ;  /* 0x0000000c15100211 */ /* 0x080fe400078a08ff */
[----:B------:R-:W-:Y:S02]  /*0340*/  ISETP.LT.AND.EX P4, PT, R11, R3, !P2, P4 ;  /* 0x000000030b00720c */ /* 0x000fe40005781340 */
[----:B------:R-:W-:Y:S02]  /*0350*/  @P0 LEA.HI.X R17, R21, R13, R6, 0x1, P5 ;  /* 0x0000000d15110211 */ /* 0x000fe400028f0c06 */
[----:B------:R-:W-:-:S02]  /*0360*/  @P1 LEA R18, P2, R23, R12, 0x1 ;  /* 0x0000000c17121211 */ /* 0x000fc400078408ff */
[----:B------:R-:W-:Y:S01]  /*0370*/  PRMT R0, RZ, 0x7610, R0 ;  /* 0x00007610ff007816 */ /* 0x000fe20000000000 */
[----:B------:R0:W2:Y:S01]  /*0380*/  @P0 LDG.E.U16 R10, [R16.64] ;  /* 0x00000004100a0981 */ /* 0x0000a2000c1e1500 */
[----:B------:R-:W-:Y:S01]  /*0390*/  @P1 LEA.HI.X R19, R23, R13, R7, 0x1, P2 ;  /* 0x0000000d17131211 */ /* 0x000fe200010f0c07 */
[----:B------:R-:W-:Y:S02]  /*03a0*/  IMAD.MOV.U32 R26, RZ, RZ, c[0x0][0xdb0] ;  /* 0x00036c00ff1a7624 */ /* 0x000fe400078e00ff */
[----:B------:R-:W-:Y:S02]  /*03b0*/  IMAD.MOV.U32 R27, RZ, RZ, c[0x0][0xdb4] ;  /* 0x00036d00ff1b7624 */ /* 0x000fe400078e00ff */
[----:B------:R1:W3:Y:S01]  /*03c0*/  @P1 LDG.E.U16 R0, [R18.64] ;  /* 0x0000000412001981 */ /* 0x0002e2000c1e1500 */
[----:B0-----:R-:W-:-:S03]  /*03d0*/  @P3 LEA R16, P2, R24, R12, 0x1 ;  /* 0x0000000c18103211 */ /* 0x001fc600078408ff */
[----:B------:R0:W4:Y:S01]  /*03e0*/  LDG.E.U16 R26, [R26.64] ;  /* 0x000000041a1a7981 */ /* 0x000122000c1e1500 */
[-C--:B------:R-:W-:Y:S02]  /*03f0*/  @P3 LEA.HI.X R17, R24, R13.reuse, R22, 0x1, P2 ;  /* 0x0000000d18113211 */ /* 0x080fe400010f0c16 */
[C---:B-1----:R-:W-:Y:S02]  /*0400*/  @P4 LEA R18, P2, R20.reuse, R12, 0x1 ;  /* 0x0000000c14124211 */ /* 0x042fe400078408ff */
[----:B------:R-:W-:Y:S02]  /*0410*/  PRMT R25, RZ, 0x7610, R25 ;  /* 0x00007610ff197816 */ /* 0x000fe40000000019 */
[----:B------:R-:W-:Y:S02]  /*0420*/  @P4 LEA.HI.X R19, R20, R13, R11, 0x1, P2 ;  /* 0x0000000d14134211 */ /* 0x000fe400010f0c0b */
[----:B0-----:R-:W-:Y:S02]  /*0430*/  PRMT R27, RZ, 0x7610, R27 ;  /* 0x00007610ff1b7816 */ /* 0x001fe4000000001b */
[----:B------:R0:W5:Y:S04]  /*0440*/  @P3 LDG.E.U16 R25, [R16.64] ;  /* 0x0000000410193981 */ /* 0x000168000c1e1500 */
[----:B------:R1:W5:Y:S01]  /*0450*/  @P4 LDG.E.U16 R27, [R18.64] ;  /* 0x00000004121b4981 */ /* 0x000362000c1e1500 */
[----:B0-----:R-:W-:-:S04]  /*0460*/  @P0 LEA R16, P5, R21, R14, 0x1 ;  /* 0x0000000e15100211 */ /* 0x001fc800078a08ff */
[-C--:B------:R-:W-:Y:S02]  /*0470*/  @P0 LEA.HI.X R17, R21, R15.reuse, R6, 0x1, P5 ;  /* 0x0000000f15110211 */ /* 0x080fe400028f0c06 */
[CC--:B-1----:R-:W-:Y:S02]  /*0480*/  @P1 LEA R18, P2, R23.reuse, R14.reuse, 0x1 ;  /* 0x0000000e17121211 */ /* 0x0c2fe400078408ff */
[C---:B------:R-:W-:Y:S02]  /*0490*/  @P3 LEA R6, P5, R24.reuse, R14, 0x1 ;  /* 0x0000000e18063211 */ /* 0x040fe400078a08ff */
[-C--:B------:R-:W-:Y:S02]  /*04a0*/  @P1 LEA.HI.X R19, R23, R15.reuse, R7, 0x1, P2 ;  /* 0x0000000f17131211 */ /* 0x080fe400010f0c07 */
[----:B------:R-:W-:Y:S01]  /*04b0*/  @P3 LEA.HI.X R7, R24, R15, R22, 0x1, P5 ;  /* 0x0000000f18073211 */ /* 0x000fe200028f0c16 */
[----:B--2---:R-:W-:Y:S02]  /*04c0*/  HADD2.F32 R29, -RZ, R10.H0_H0 ;  /* 0x2000000aff1d7230 */ /* 0x004fe40000004100 */
[----:B---3--:R-:W-:-:S02]  /*04d0*/  HADD2.F32 R21, -RZ, R0.H0_H0 ;  /* 0x20000000ff157230 */ /* 0x008fc40000004100 */
[----:B----4-:R-:W-:-:S05]  /*04e0*/  HADD2.F32 R26, -RZ, R26.H0_H0 ;  /* 0x2000001aff1a7230 */ /* 0x010fca0000004100 */
[C---:B------:R-:W-:Y:S02]  /*04f0*/  FFMA.FTZ R21, R26.reuse, c[0x0][0xdb8], R21 ;  /* 0x00036e001a157a23 */ /* 0x040fe40000010015 */
[----:B------:R-:W-:-:S03]  /*0500*/  FFMA.FTZ R29, R26, c[0x0][0xdb8], R29 ;  /* 0x00036e001a1d7a23 */ /* 0x000fc6000001001d */
[----:B------:R-:W-:Y:S01]  /*0510*/  F2FP.PACK_AB R21, RZ, R21 ;  /* 0x00000015ff15723e */ /* 0x000fe200000000ff */
[----:B-----5:R-:W-:Y:S02]  /*0520*/  HADD2.F32 R25, -RZ, R25.H0_H0 ;  /* 0x20000019ff197230 */ /* 0x020fe40000004100 */
[----:B------:R-:W-:-:S03]  /*0530*/  HADD2.F32 R27, -RZ, R27.H0_H0 ;  /* 0x2000001bff1b7230 */ /* 0x000fc60000004100 */
[----:B------:R-:W-:Y:S01]  /*0540*/  FFMA.FTZ R25, R26, c[0x0][0xdb8], R25 ;  /* 0x00036e001a197a23 */ /* 0x000fe20000010019 */
[----:B------:R-:W-:Y:S02]  /*0550*/  @P4 LEA R10, P2, R20, R14, 0x1 ;  /* 0x0000000e140a4211 */ /* 0x000fe400078408ff */
[----:B------:R-:W-:Y:S01]  /*0560*/  PRMT R0, R21, 0x7610, R0 ;  /* 0x0000761015007816 */ /* 0x000fe20000000000 */
[----:B------:R-:W-:Y:S01]  /*0570*/  FFMA.FTZ R27, R26, c[0x0][0xdb8], R27 ;  /* 0x00036e001a1b7a23 */ /* 0x000fe2000001001b */
[----:B------:R-:W-:Y:S01]  /*0580*/  F2FP.PACK_AB R29, RZ, R29 ;  /* 0x0000001dff1d723e */ /* 0x000fe200000000ff */
[----:B------:R-:W-:Y:S01]  /*0590*/  IMAD.MOV.U32 R21, RZ, RZ, c[0x0][0x0] ;  /* 0x00000000ff157624 */ /* 0x000fe200078e00ff */
[----:B------:R-:W-:Y:S02]  /*05a0*/  F2FP.PACK_AB R25, RZ, R25 ;  /* 0x00000019ff19723e */ /* 0x000fe400000000ff */
[----:B------:R-:W-:Y:S01]  /*05b0*/  @P4 LEA.HI.X R11, R20, R15, R11, 0x1, P2 ;  /* 0x0000000f140b4211 */ /* 0x000fe200010f0c0b */
[----:B------:R-:W-:Y:S01]  /*05c0*/  IMAD.WIDE.U32 R8, R21, 0x4, R8 ;  /* 0x0000000415087825 */ /* 0x000fe200078e0008 */
[----:B------:R-:W-:Y:S01]  /*05d0*/  F2FP.PACK_AB R27, RZ, R27 ;  /* 0x0000001bff1b723e */ /* 0x000fe200000000ff */
        /* <DEDUP_REMOVED lines=10> */
.L_x_416:
        /* <DEDUP_REMOVED lines=9> */
.L_x_418:
[C---:B------:R-:W-:Y:S01]  /*0710*/  IMAD.SHL.U32 R21, R0.reuse, 0x8, RZ ;  /* 0x0000000800157824 */ /* 0x040fe200078e00ff */
[----:B------:R-:W-:Y:S01]  /*0720*/  SHF.L.U64.HI R23, R0, 0x3, R7 ;  /* 0x0000000300177819 */ /* 0x000fe20000010207 */
[----:B------:R-:W2:Y:S03]  /*0730*/  LDG.E.U16 R6, [R4.64] ;  /* 0x0000000404067981 */ /* 0x000ea6000c1e1500 */
[----:B------:R-:W-:-:S05]  /*0740*/  IADD3 R8, P0, R12, R21, RZ ;  /* 0x000000150c087210 */ /* 0x000fca0007f1e0ff */
[----:B------:R-:W-:-:S06]  /*0750*/  IMAD.X R9, R13, 0x1, R23, P0 ;  /* 0x000000010d097824 */ /* 0x000fcc00000e0617 */
[----:B------:R-:W3:Y:S01]  /*0760*/  LDG.E.64 R8, [R8.64] ;  /* 0x0000000408087981 */ /* 0x000ee2000c1e1b00 */
[----:B--2---:R-:W-:Y:S02]  /*0770*/  HADD2.F32 R11, -RZ, R6.H0_H0 ;  /* 0x20000006ff0b7230 */ /* 0x004fe40000004100 */
[--C-:B---3--:R-:W-:Y:S02]  /*0780*/  HADD2.F32 R10, -RZ, R8.reuse.H1_H1 ;  /* 0x30000008ff0a7230 */ /* 0x108fe40000004100 */
[----:B------:R-:W-:Y:S02]  /*0790*/  HADD2.F32 R6, -RZ, R8.H0_H0 ;  /* 0x20000008ff067230 */ /* 0x000fe40000004100 */
[--C-:B------:R-:W-:Y:S01]  /*07a0*/  HADD2.F32 R16, -RZ, R9.reuse.H0_H0 ;  /* 0x20000009ff107230 */ /* 0x100fe20000004100 */
[C---:B------:R-:W-:Y:S01]  /*07b0*/  FFMA.FTZ R17, R11.reuse, c[0x0][0xdb8], R10 ;  /* 0x00036e000b117a23 */ /* 0x040fe2000001000a */
[----:B------:R-:W-:Y:S01]  /*07c0*/  HADD2.F32 R18, -RZ, R9.H1_H1 ;  /* 0x30000009ff127230 */ /* 0x000fe20000004100 */
[----:B------:R-:W-:Y:S01]  /*07d0*/  IADD3 R10, P0, R14, R21, RZ ;  /* 0x000000150e0a7210 */ /* 0x000fe20007f1e0ff */
[----:B------:R-:W-:-:S02]  /*07e0*/  FFMA.FTZ R6, R11, c[0x0][0xdb8], R6 ;  /* 0x00036e000b067a23 */ /* 0x000fc40000010006 */
[C---:B------:R-:W-:Y:S02]  /*07f0*/  FFMA.FTZ R16, R11.reuse, c[0x0][0xdb8], R16 ;  /* 0x00036e000b107a23 */ /* 0x040fe40000010010 */
[----:B------:R-:W-:Y:S02]  /*0800*/  FFMA.FTZ R19, R11, c[0x0][0xdb8], R18 ;  /* 0x00036e000b137a23 */ /* 0x000fe40000010012 */
[----:B------:R-:W-:Y:S01]  /*0810*/  IMAD.X R11, R15, 0x1, R23, P0 ;  /* 0x000000010f0b7824 */ /* 0x000fe200000e0617 */
[----:B------:R-:W-:Y:S02]  /*0820*/  IADD3 R0, P0, R0, c[0x0][0x0], RZ ;  /* 0x0000000000007a10 */ /* 0x000fe40007f1e0ff */
[----:B------:R-:W-:Y:S02]  /*0830*/  F2FP.PACK_AB R18, R17, R6 ;  /* 0x000000061112723e */ /* 0x000fe400000000ff */
[----:B------:R-:W-:Y:S01]  /*0840*/  F2FP.PACK_AB R19, R19, R16 ;  /* 0x000000101313723e */ /* 0x000fe200000000ff */
[----:B------:R-:W-:-:S02]  /*0850*/  IMAD.SHL.U32 R9, R0, 0x4, RZ ;  /* 0x0000000400097824 */ /* 0x000fc400078e00ff */
[----:B------:R-:W-:Y:S01]  /*0860*/  IMAD.X R7, RZ, RZ, R7, P0 ;  /* 0x000000ffff077224 */ /* 0x000fe200000e0607 */
[C---:B------:R-:W-:Y:S01]  /*0870*/  ISETP.LT.U32.AND P1, PT, R0.reuse, 0x4000, PT ;  /* 0x000040000000780c */ /* 0x040fe20003f21070 */
[----:B------:R0:W-:Y:S01]  /*0880*/  STG.E.64 [R10.64], R18 ;  /* 0x000000120a007986 */ /* 0x0001e2000c101b04 */
[----:B------:R-:W-:Y:S02]  /*0890*/  ISETP.GE.U32.AND P0, PT, R9, R2, PT ;  /* 0x000000020900720c */ /* 0x000fe40003f06070 */
[----:B------:R-:W-:Y:S02]  /*08a0*/  SHF.L.U64.HI R6, R0, 0x2, R7 ;  /* 0x0000000200067819 */ /* 0x000fe40000010207 */
[----:B------:R-:W-:Y:S02]  /*08b0*/  ISETP.LT.U32.AND.EX P1, PT, R7, RZ, PT, P1 ;  /* 0x000000ff0700720c */ /* 0x000fe40003f21110 */
[----:B------:R-:W-:-:S13]  /*08c0*/  ISETP.GE.AND.EX P0, PT, R6, R3, PT, P0 ;  /* 0x000000030600720c */ /* 0x000fda0003f06300 */
[----:B0-----:R-:W-:Y:S05]  /*08d0*/  @!P0 BRA P1, `(.L_x_418) ;  /* 0xfffffe3000008947 */ /* 0x001fea000083ffff */
[----:B------:R-:W-:Y:S05]  /*08e0*/  EXIT ;  /* 0x000000000000794d */ /* 0x000fea0003800000 */
.L_x_419:
        /* <DEDUP_REMOVED lines=9> */
.L_x_567:


//--------------------- .text._ZN2at6native63_GLOBAL__N__862fb238_30_ForeachBinaryOpScalarTensor_cu_64fe0ca525multi_tensor_apply_kernelINS1_18TensorListMetadataILi2EEENS1_27BinaryOpScalarTensorFunctorIbLi2ELi1ELi1EEEJSt4plusIbEPbbEEEvT_T0_DpT1_ --------------------------
	.section	.text._ZN2at6native63_GLOBAL__N__862fb238_30_ForeachBinaryOpScalarTensor_cu_64fe0ca525multi_tensor_apply_kernelINS1_18TensorListMetadataILi2EEENS1_27BinaryOpScalarTensorFunctorIbLi2ELi1ELi1EEEJSt4plusIbEPbbEEEvT_T0_DpT1_,"ax",@progbits
	.sectioninfo	@"SHI_REGISTERS=32"
	.align	128
.text._ZN2at6native63_GLOBAL__N__862fb238_30_ForeachBinaryOpScalarTensor_cu_64fe0ca525multi_tensor_apply_kernelINS1_18TensorListMetadataILi2EEENS1_27BinaryOpScalarTensorFunctorIbLi2ELi1ELi1EEEJSt4plusIbEPbbEEEvT_T0_DpT1_:
        .type           _ZN2at6native63_GLOBAL__N__862fb238_30_ForeachBinaryOpScalarTensor_cu_64fe0ca525multi_tensor_apply_kernelINS1_18TensorListMetadataILi2EEENS1_27BinaryOpScalarTensorFunctorIbLi2ELi1ELi1EEEJSt4plusIbEPbbEEEvT_T0_DpT1_,@function
        .size           _ZN2at6native63_GLOBAL__N__862fb238_30_ForeachBinaryOpScalarTensor_cu_64fe0ca525multi_tensor_apply_kernelINS1_18TensorListMetadataILi2EEENS1_27BinaryOpScalarTensorFunctorIbLi2ELi1ELi1EEEJSt4plusIbEPbbEEEvT_T0_DpT1_,(.L_x_568 - _ZN2at6native63_GLOBAL__N__862fb238_30_ForeachBinaryOpScalarTensor_cu_64fe0ca525multi_tensor_apply_kernelINS1_18TensorListMetadataILi2EEENS1_27BinaryOpScalarTensorFunctorIbLi2ELi1ELi1EEEJSt4plusIbEPbbEEEvT_T0_DpT1_)
        .other          _ZN2at6native63_GLOBAL__N__862fb238_30_ForeachBinaryOpScalarTensor_cu_64fe0ca525multi_tensor_apply_kernelINS1_18TensorListMetadataILi2EEENS1_27BinaryOpScalarTensorFunctorIbLi2ELi1ELi1EEEJSt4plusIbEPbbEEEvT_T0_DpT1_,@"STO_CUDA_ENTRY STV_DEFAULT"
_ZN2at6native63_GLOBAL__N__862fb238_30_ForeachBinaryOpScalarTensor_cu_64fe0ca525multi_tensor_apply_kernelINS1_18TensorListMetadataILi2EEENS1_27BinaryOpScalarTensorFunctorIbLi2ELi1ELi1EEEJSt4plusIbEPbbEEEvT_T0_DpT1_:
        /* <DEDUP_REMOVED lines=12> */
[----:B0-----:R-:W-:-:S05]  /*00c0*/  IADD3 R0, P1, R14, R6, RZ ;  /* 0x000000060e007210 */ /* 0x001fca0007f3e0ff */
[----:B------:R-:W-:Y:S01]  /*00d0*/  IMAD.X R2, R15, 0x1, R7, P1 ;  /* 0x000000010f027824 */ /* 0x000fe200008e0607 */
[C---:B-1----:R-:W-:Y:S02]  /*00e0*/  IADD3 R3, P2, -R14.reuse, R8, RZ ;  /* 0x000000080e037210 */ /* 0x042fe40007f5e1ff */
[----:B--2---:R-:W-:-:S04]  /*00f0*/  IADD3 R5, P3, R14, R12, RZ ;  /* 0x0000000c0e057210 */ /* 0x004fc80007f7e0ff */
[----:B------:R-:W-:-:S04]  /*0100*/  LOP3.LUT R4, R3, R5, R0, 0xfe, !PT ;  /* 0x0000000503047212 */ /* 0x000fc800078efe00 */
[----:B------:R-:W-:Y:S01]  /*0110*/  LOP3.LUT P0, RZ, R4, 0x3, RZ, 0xc0, !PT ;  /* 0x0000000304ff7812 */ /* 0x000fe2000780c0ff */
[----:B------:R-:W-:-:S12]  /*0120*/  IMAD.X R4, R9, 0x1, ~R15, P2 ;  /* 0x0000000109047824 */ /* 0x000fd800010e0e0f */
        /* <DEDUP_REMOVED lines=8> */
.L_x_421:
[----:B0-----:R-:W-:Y:S02]  /*01b0*/  IADD3 R7, P1, R5, R8, RZ ;  /* 0x0000000805077210 */ /* 0x001fe40007f3e0ff */
[----:B------:R-:W-:Y:S02]  /*01c0*/  PRMT R22, RZ, 0x7610, R22 ;  /* 0x00007610ff167816 */ /* 0x000fe40000000016 */
[C---:B------:R-:W-:Y:S01]  /*01d0*/  ISETP.GE.U32.AND P0, PT, R7.reuse, 0x10000, PT ;  /* 0x000100000700780c */ /* 0x040fe20003f06070 */
[----:B------:R-:W-:Y:S01]  /*01e0*/  IMAD.X R9, RZ, RZ, R11, P1 ;  /* 0x000000ffff097224 */ /* 0x000fe200008e060b */
[----:B------:R-:W-:-:S04]  /*01f0*/  ISETP.LT.U32.AND P1, PT, R7, R3, PT ;  /* 0x000000030700720c */ /* 0x000fc80003f21070 */
[----:B------:R-:W-:-:S04]  /*0200*/  ISETP.GE.U32.AND.EX P0, PT, R9, RZ, PT, P0 ;  /* 0x000000ff0900720c */ /* 0x000fc80003f06100 */
[----:B------:R-:W-:-:S13]  /*0210*/  ISETP.LT.AND.EX P0, PT, R9, R4, !P0, P1 ;  /* 0x000000040900720c */ /* 0x000fda0004701310 */
[----:B------:R-:W-:-:S05]  /*0220*/  @P0 IADD3 R16, P1, R7, R0, RZ ;  /* 0x0000000007100210 */ /* 0x000fca0007f3e0ff */
[----:B------:R-:W-:-:S05]  /*0230*/  @P0 IMAD.X R17, R9, 0x1, R2, P1 ;  /* 0x0000000109110824 */ /* 0x000fca00008e0602 */
[----:B------:R0:W2:Y:S01]  /*0240*/  @P0 LDG.E.U8 R22, [R16.64] ;  /* 0x0000000610160981 */ /* 0x0000a2000c1e1100 */
[----:B------:R-:W-:Y:S01]  /*0250*/  IADD3 R29, P2, R7, c[0x0][0x0], RZ ;  /* 0x00000000071d7a10 */ /* 0x000fe20007f5e0ff */
[----:B------:R-:W-:Y:S01]  /*0260*/  IMAD.MOV.U32 R18, RZ, RZ, c[0x0][0xdb0] ;  /* 0x00036c00ff127624 */ /* 0x000fe200078e00ff */
[C---:B------:R-:W-:Y:S01]  /*0270*/  LEA R25, P4, R6.reuse, R7, 0x1 ;  /* 0x0000000706197211 */ /* 0x040fe200078808ff */
[----:B------:R-:W-:Y:S01]  /*0280*/  IMAD.MOV.U32 R19, RZ, RZ, c[0x0][0xdb4] ;  /* 0x00036d00ff137624 */ /* 0x000fe200078e00ff */
[C---:B------:R-:W-:Y:S01]  /*0290*/  ISETP.GE.U32.AND P1, PT, R29.reuse, 0x10000, PT ;  /* 0x000100001d00780c */ /* 0x040fe20003f26070 */
[--C-:B------:R-:W-:Y:S01]  /*02a0*/  IMAD.X R23, RZ, RZ, R9.reuse, P2 ;  /* 0x000000ffff177224 */ /* 0x100fe200010e0609 */
[-C--:B------:R-:W-:Y:S01]  /*02b0*/  ISETP.LT.U32.AND P2, PT, R29, R3.reuse, PT ;  /* 0x000000031d00720c */ /* 0x080fe20003f41070 */
[----:B------:R-:W-:Y:S01]  /*02c0*/  IMAD.X R27, RZ, RZ, R9, P4 ;  /* 0x000000ffff1b7224 */ /* 0x000fe200020e0609 */
[----:B------:R-:W-:Y:S01]  /*02d0*/  ISETP.GE.U32.AND P3, PT, R25, 0x10000, PT ;  /* 0x000100001900780c */ /* 0x000fe20003f66070 */
[----:B------:R-:W-:Y:S01]  /*02e0*/  IMAD R26, R6, 0x3, RZ ;  /* 0x00000003061a7824 */ /* 0x000fe200078e02ff */
[----:B------:R-:W-:Y:S01]  /*02f0*/  ISETP.GE.U32.AND.EX P1, PT, R23, RZ, PT, P1 ;  /* 0x000000ff1700720c */ /* 0x000fe20003f26110 */
[----:B------:R1:W3:Y:S01]  /*0300*/  LDG.E.U8 R24, [R18.64] ;  /* 0x0000000612187981 */ /* 0x0002e2000c1e1100 */
[----:B------:R-:W-:-:S02]  /*0310*/  ISETP.LT.U32.AND P4, PT, R25, R3, PT ;  /* 0x000000031900720c */ /* 0x000fc40003f81070 */
[-C--:B------:R-:W-:Y:S02]  /*0320*/  ISETP.LT.AND.EX P1, PT, R23, R4.reuse, !P1, P2 ;  /* 0x000000041700720c */ /* 0x080fe40004f21320 */
[C---:B------:R-:W-:Y:S02]  /*0330*/  ISETP.GE.U32.AND.EX P2, PT, R27.reuse, RZ, PT, P3 ;  /* 0x000000ff1b00720c */ /* 0x040fe40003f46130 */
[----:B------:R-:W-:Y:S02]  /*0340*/  PRMT R10, RZ, 0x7610, R10 ;  /* 0x00007610ff0a7816 */ /* 0x000fe4000000000a */
[----:B------:R-:W-:-:S07]  /*0350*/  ISETP.LT.AND.EX P2, PT, R27, R4, !P2, P4 ;  /* 0x000000041b00720c */ /* 0x000fce0005741340 */
[----:B0-----:R-:W-:-:S05]  /*0360*/  @P1 IADD3 R16, P3, R29, R0, RZ ;  /* 0x000000001d101210 */ /* 0x001fca0007f7e0ff */
[----:B------:R-:W-:Y:S01]  /*0370*/  @P1 IMAD.X R17, R23, 0x1, R2, P3 ;  /* 0x0000000117111824 */ /* 0x000fe200018e0602 */
[----:B------:R-:W-:Y:S02]  /*0380*/  @P2 IADD3 R20, P3, R25, R0, RZ ;  /* 0x0000000019142210 */ /* 0x000fe40007f7e0ff */
[----:B------:R-:W-:Y:S02]  /*0390*/  PRMT R28, RZ, 0x7610, R28 ;  /* 0x00007610ff1c7816 */ /* 0x000fe4000000001c */
[----:B------:R-:W-:Y:S01]  /*03a0*/  IADD3 R26, P4, R26, R7, RZ ;  /* 0x000000071a1a7210 */ /* 0x000fe20007f9e0ff */
[----:B------:R-:W-:Y:S01]  /*03b0*/  @P2 IMAD.X R21, R27, 0x1, R2, P3 ;  /* 0x000000011b152824 */ /* 0x000fe200018e0602 */
[----:B------:R0:W4:Y:S02]  /*03c0*/  @P1 LDG.E.U8 R10, [R16.64] ;  /* 0x00000006100a1981 */ /* 0x000124000c1e1100 */
[C---:B------:R-:W-:Y:S02]  /*03d0*/  ISETP.GE.U32.AND P3, PT, R26.reuse, 0x10000, PT ;  /* 0x000100001a00780c */ /* 0x040fe40003f66070 */
[----:B------:R5:W4:Y:S02]  /*03e0*/  @P2 LDG.E.U8 R28, [R20.64] ;  /* 0x00000006141c2981 */ /* 0x000b24000c1e1100 */
[----:B-----5:R-:W-:Y:S01]  /*03f0*/  IMAD.X R21, RZ, RZ, R9, P4 ;  /* 0x000000ffff157224 */ /* 0x020fe200020e0609 */
[----:B------:R-:W-:-:S04]  /*0400*/  ISETP.LT.U32.AND P4, PT, R26, R3, PT ;  /* 0x000000031a00720c */ /* 0x000fc80003f81070 */
[----:B------:R-:W-:-:S04]  /*0410*/  ISETP.GE.U32.AND.EX P3, PT, R21, RZ, PT, P3 ;  /* 0x000000ff1500720c */ /* 0x000fc80003f66130 */
[----:B------:R-:W-:-:S13]  /*0420*/  ISETP.LT.AND.EX P3, PT, R21, R4, !P3, P4 ;  /* 0x000000041500720c */ /* 0x000fda0005f61340 */
[----:B0-----:R-:W-:-:S05]  /*0430*/  @P3 IADD3 R16, P4, R26, R0, RZ ;  /* 0x000000001a103210 */ /* 0x001fca0007f9e0ff */
[----:B------:R-:W-:Y:S01]  /*0440*/  @P3 IMAD.X R17, R21, 0x1, R2, P4 ;  /* 0x0000000115113824 */ /* 0x000fe200020e0602 */
[----:B--2---:R-:W-:Y:S02]  /*0450*/  @P0 LOP3.LUT P5, RZ, R22, 0xff, RZ, 0xc0, !PT ;  /* 0x000000ff16ff0812 */ /* 0x004fe400078ac0ff */
[----:B------:R-:W-:-:S06]  /*0460*/  PRMT R22, RZ, 0x7610, R22 ;  /* 0x00007610ff167816 */ /* 0x000fcc0000000016 */
[----:B------:R0:W2:Y:S01]  /*0470*/  @P3 LDG.E.U8 R22, [R16.64] ;  /* 0x0000000610163981 */ /* 0x0000a2000c1e1100 */
[----:B------:R-:W5:Y:S01]  /*0480*/  LDC.S8 R20, c[0x0][0xdb8] ;  /* 0x00036e00ff147b82 */ /* 0x000f620000000200 */
[----:B-1----:R-:W-:-:S04]  /*0490*/  @P1 IADD3 R18, P4, P6, R29, R12, R14 ;  /* 0x0000000c1d121210 */ /* 0x002fc80007e9e00e */
[----:B------:R-:W-:Y:S02]  /*04a0*/  @P1 IADD3.X R19, R23, R13, R15, P4, P6 ;  /* 0x0000000d17131210 */ /* 0x000fe400027ec40f */
[----:B---3--:R-:W-:Y:S02]  /*04b0*/  ISETP.NE.AND P4, PT, R24, RZ, PT ;  /* 0x000000ff1800720c */ /* 0x008fe40003f85270 */
[----:B------:R-:W-:Y:S02]  /*04c0*/  @P0 SEL R23, RZ, 0x1, !P5 ;  /* 0x00000001ff170807 */ /* 0x000fe40006800000 */
[----:B-----5:R-:W-:Y:S02]  /*04d0*/  ISETP.NE.AND P4, PT, R20, RZ, P4 ;  /* 0x000000ff1400720c */ /* 0x020fe40002785270 */
[----:B----4-:R-:W-:Y:S02]  /*04e0*/  LOP3.LUT P5, RZ, R10, 0xff, RZ, 0xc0, !PT ;  /* 0x000000ff0aff7812 */ /* 0x010fe400078ac0ff */
[----:B------:R-:W-:-:S02]  /*04f0*/  LOP3.LUT P6, RZ, R28, 0xff, RZ, 0xc0, !PT ;  /* 0x000000ff1cff7812 */ /* 0x000fc400078cc0ff */
[----:B------:R-:W-:Y:S02]  /*0500*/  SEL R10, RZ, 0xffffffff, !P4 ;  /* 0xffffffffff0a7807 */ /* 0x000fe40006000000 */
[----:B------:R-:W-:Y:S02]  /*0510*/  SEL R29, RZ, 0x1, !P6 ;  /* 0x00000001ff1d7807 */ /* 0x000fe40007000000 */
[----:B0-----:R-:W-:-:S04]  /*0520*/  @P0 IADD3 R16, P4, P6, R7, R12, R14 ;  /* 0x0000000c07100210 */ /* 0x001fc80007e9e00e */
[----:B------:R-:W-:Y:S02]  /*0530*/  @P0 IADD3.X R17, R9, R13, R15, P4, P6 ;  /* 0x0000000d09110210 */ /* 0x000fe400027ec40f */
[-C--:B------:R-:W-:Y:S02]  /*0540*/  @P0 ISETP.NE.AND P6, PT, R23, R10.reuse, PT ;  /* 0x0000000a1700020c */ /* 0x080fe40003fc5270 */
[----:B------:R-:W-:Y:S02]  /*0550*/  SEL R9, RZ, 0x1, !P5 ;  /* 0x00000001ff097807 */ /* 0x000fe40006800000 */
[----:B------:R-:W-:Y:S02]  /*0560*/  @P0 SEL R7, RZ, 0x1, !P6 ;  /* 0x00000001ff070807 */ /* 0x000fe40007000000 */
[-C--:B------:R-:W-:Y:S02]  /*0570*/  ISETP.NE.AND P6, PT, R9, R10.reuse, PT ;  /* 0x0000000a0900720c */ /* 0x080fe40003fc5270 */
[----:B------:R-:W-:-:S02]  /*0580*/  ISETP.NE.AND P4, PT, R29, R10, PT ;  /* 0x0000000a1d00720c */ /* 0x000fc40003f85270 */
[----:B------:R-:W-:Y:S01]  /*0590*/  @P1 SEL R29, RZ, 0x1, !P6 ;  /* 0x00000001ff1d1807 */ /* 0x000fe20007000000 */
[----:B------:R0:W-:Y:S04]  /*05a0*/  @P0 STG.E.U8 [R16.64], R7 ;  /* 0x0000000710000986 */ /* 0x0001e8000c101106 */
[----:B------:R0:W-:Y:S01]  /*05b0*/  @P1 STG.E.U8 [R18.64], R29 ;  /* 0x0000001d12001986 */ /* 0x0001e2000c101106 */
[----:B--2---:R-:W-:-:S04]  /*05c0*/  LOP3.LUT P5, RZ, R22, 0xff, RZ, 0xc0, !PT ;  /* 0x000000ff16ff7812 */ /* 0x004fc800078ac0ff */
[----:B------:R-:W-:Y:S02]  /*05d0*/  SEL R9, RZ, 0x1, !P5 ;  /* 0x00000001ff097807 */ /* 0x000fe40006800000 */
[--C-:B------:R-:W-:Y:S02]  /*05e0*/  @P2 IADD3 R22, P5, P6, R25, R12, R14.reuse ;  /* 0x0000000c19162210 */ /* 0x100fe40007ebe00e */
[----:B------:R-:W-:Y:S02]  /*05f0*/  ISETP.NE.AND P0, PT, R9, R10, PT ;  /* 0x0000000a0900720c */ /* 0x000fe40003f05270 */
[----:B------:R-:W-:Y:S02]  /*0600*/  @P2 IADD3.X R23, R27, R13, R15, P5, P6 ;  /* 0x0000000d1b172210 */ /* 0x000fe40002fec40f */
[----:B------:R-:W-:Y:S01]  /*0610*/  @P3 IADD3 R26, P5, P6, R26, R12, R14 ;  /* 0x0000000c1a1a3210 */ /* 0x000fe20007ebe00e */
[----:B------:R-:W-:Y:S02]  /*0620*/  IMAD.MOV.U32 R10, RZ, RZ, c[0x0][0x0] ;  /* 0x00000000ff0a7624 */ /* 0x000fe400078e00ff */
[----:B------:R-:W-:Y:S01]  /*0630*/  IMAD.MOV.U32 R9, RZ, RZ, R11 ;  /* 0x000000ffff097224 */ /* 0x000fe200078e000b */
[----:B------:R-:W-:-:S02]  /*0640*/  @P2 SEL R25, RZ, 0x1, !P4 ;  /* 0x00000001ff192807 */ /* 0x000fc40006000000 */
[----:B------:R-:W-:Y:S01]  /*0650*/  @P3 IADD3.X R27, R21, R13, R15, P5, P6 ;  /* 0x0000000d151b3210 */ /* 0x000fe20002fec40f */
[----:B------:R-:W-:Y:S01]  /*0660*/  IMAD.WIDE.U32 R8, R10, 0x4, R8 ;  /* 0x000000040a087825 */ /* 0x000fe200078e0008 */
[----:B------:R-:W-:Y:S01]  /*0670*/  @P3 SEL R21, RZ, 0x1, !P0 ;  /* 0x00000001ff153807 */ /* 0x000fe20004000000 */
[----:B------:R0:W-:Y:S03]  /*0680*/  @P2 STG.E.U8 [R22.64], R25 ;  /* 0x0000001916002986 */ /* 0x0001e6000c101106 */
[C---:B------:R-:W-:Y:S01]  /*0690*/  ISETP.GE.U32.AND P0, PT, R8.reuse, 0x10000, PT ;  /* 0x000100000800780c */ /* 0x040fe20003f06070 */
[----:B------:R0:W-:Y:S01]  /*06a0*/  @P3 STG.E.U8 [R26.64], R21 ;  /* 0x000000151a003986 */ /* 0x0001e2000c101106 */
[----:B------:R-:W-:Y:S02]  /*06b0*/  ISETP.LT.U32.AND P1, PT, R8, R3, PT ;  /* 0x000000030800720c */ /* 0x000fe40003f21070 */
[----:B------:R-:W-:-:S02]  /*06c0*/  ISETP.GE.U32.AND.EX P0, PT, R9, RZ, PT, P0 ;  /* 0x000000ff0900720c */ /* 0x000fc40003f06100 */
[----:B------:R-:W-:Y:S01]  /*06d0*/  ISETP.LT.AND.EX P1, PT, R9, R4, PT, P1 ;  /* 0x000000040900720c */ /* 0x000fe20003f21310 */
[----:B------:R-:W-:-:S12]  /*06e0*/  IMAD.MOV.U32 R11, RZ, RZ, R9 ;  /* 0x000000ffff0b7224 */ /* 0x000fd800078e0009 */
[----:B0-----:R-:W-:Y:S05]  /*06f0*/  @!P0 BRA P1, `(.L_x_421) ;  /* 0xfffffab000008947 */ /* 0x001fea000083ffff */
[----:B------:R-:W-:Y:S05]  /*0700*/  EXIT ;  /* 0x000000000000794d */ /* 0x000fea0003800000 */
.L_x_420:
[----:B------:R-:W0:Y:S01]  /*0710*/  S2R R9, SR_TID.X ;  /* 0x0000000000097919 */ /* 0x000e220000002100 */
[----:B------:R-:W-:Y:S02]  /*0720*/  IMAD.X R12, R15, 0x1, R13, P3 ;  /* 0x000000010f0c7824 */ /* 0x000fe400018e060d */
        /* <DEDUP_REMOVED lines=9> */
.L_x_422:
        /* <DEDUP_REMOVED lines=17> */
[----:B------:R-:W-:Y:S02]  /*08d0*/  SEL R16, RZ, 0x1, !P2 ;  /* 0x00000001ff107807 */ /* 0x000fe40005000000 */
[----:B------:R-:W-:-:S02]  /*08e0*/  SEL R18, RZ, 0x1, !P3 ;  /* 0x00000001ff127807 */ /* 0x000fc40005800000 */
[----:B------:R-:W-:Y:S02]  /*08f0*/  ISETP.NE.AND P3, PT, R10, RZ, PT ;  /* 0x000000ff0a00720c */ /* 0x000fe40003f65270 */
[-C--:B------:R-:W-:Y:S02]  /*0900*/  ISETP.NE.AND P0, PT, R14, R13.reuse, PT ;  /* 0x0000000d0e00720c */ /* 0x080fe40003f05270 */
[-C--:B------:R-:W-:Y:S02]  /*0910*/  ISETP.NE.AND P1, PT, R16, R13.reuse, PT ;  /* 0x0000000d1000720c */ /* 0x080fe40003f25270 */
[----:B------:R-:W-:Y:S02]  /*0920*/  SEL R14, RZ, 0x1, !P3 ;  /* 0x00000001ff0e7807 */ /* 0x000fe40005800000 */
[----:B------:R-:W-:Y:S02]  /*0930*/  ISETP.NE.AND P2, PT, R18, R13, PT ;  /* 0x0000000d1200720c */ /* 0x000fe40003f45270 */
[----:B------:R-:W-:-:S02]  /*0940*/  SEL R10, RZ, 0x1, !P0 ;  /* 0x00000001ff0a7807 */ /* 0x000fc40004000000 */
[----:B------:R-:W-:Y:S02]  /*0950*/  SEL R15, RZ, 0x1, !P1 ;  /* 0x00000001ff0f7807 */ /* 0x000fe40004800000 */
[----:B------:R-:W-:Y:S02]  /*0960*/  ISETP.NE.AND P0, PT, R14, R13, PT ;  /* 0x0000000d0e00720c */ /* 0x000fe40003f05270 */
[----:B------:R-:W-:Y:S02]  /*0970*/  SEL R13, RZ, 0x1, !P2 ;  /* 0x00000001ff0d7807 */ /* 0x000fe40005000000 */
[----:B------:R-:W-:Y:S02]  /*0980*/  PRMT R16, R15, 0x7604, R10 ;  /* 0x000076040f107816 */ /* 0x000fe4000000000a */
[----:B------:R-:W-:Y:S02]  /*0990*/  IADD3 R10, P1, R17, R5, RZ ;  /* 0x00000005110a7210 */ /* 0x000fe40007f3e0ff */
[----:B------:R-:W-:-:S02]  /*09a0*/  SEL R14, RZ, 0x1, !P0 ;  /* 0x00000001ff0e7807 */ /* 0x000fc40004000000 */
[----:B------:R-:W-:Y:S02]  /*09b0*/  PRMT R13, R13, 0x7054, R16 ;  /* 0x000070540d0d7816 */ /* 0x000fe40000000010 */
[----:B------:R-:W-:Y:S01]  /*09c0*/  IADD3 R9, P0, R9, c[0x0][0x0], RZ ;  /* 0x0000000009097a10 */ /* 0x000fe20007f1e0ff */
[----:B------:R-:W-:Y:S01]  /*09d0*/  IMAD.X R11, R11, 0x1, R12, P1 ;  /* 0x000000010b0b7824 */ /* 0x000fe200008e060c */
        /* <DEDUP_REMOVED lines=11> */
.L_x_423:
        /* <DEDUP_REMOVED lines=15> */
.L_x_568:


//--------------------- .text._ZN2at6native63_GLOBAL__N__862fb238_30_ForeachBinaryOpScalarTensor_cu_64fe0ca525multi_tensor_apply_kernelINS1_18TensorListMetadataILi2EEENS1_27BinaryOpScalarTensorFunctorIN3c107complexIfEELi2ELi1ELi1EEEJSt4plusIS8_EPS8_S8_EEEvT_T0_DpT1_ --------------------------
	.section	.text._ZN2at6native63_GLOBAL__N__862fb238_30_ForeachBinaryOpScalarTensor_cu_64fe0ca525multi_tensor_apply_kernelINS1_18TensorListMetadataILi2EEENS1_27BinaryOpScalarTensorFunctorIN3c107complexIfEELi2ELi1ELi1EEEJSt4plusIS8_EPS8_S8_EEEvT_T0_DpT1_,"ax",@progbits
	.sectioninfo	@"SHI_REGISTERS=32"
	.align	128
.text._ZN2at6native63_GLOBAL__N__862fb238_30_ForeachBinaryOpScalarTensor_cu_64fe0ca525multi_tensor_apply_kernelINS1_18TensorListMetadataILi2EEENS1_27BinaryOpScalarTensorFunctorIN3c107complexIfEELi2ELi1ELi1EEEJSt4plusIS8_EPS8_S8_EEEvT_T0_DpT1_:
        .type           _ZN2at6native63_GLOBAL__N__862fb238_30_ForeachBinaryOpScalarTensor_cu_64fe0ca525multi_tensor_apply_kernelINS1_18TensorListMetadataILi2EEENS1_27BinaryOpScalarTensorFunctorIN3c107complexIfEELi2ELi1ELi1EEEJSt4plusIS8_EPS8_S8_EEEvT_T0_DpT1_,@function
        .size           _ZN2at6native63_GLOBAL__N__862fb238_30_ForeachBinaryOpScalarTensor_cu_64fe0ca525multi_tensor_apply_kernelINS1_18TensorListMetadataILi2EEENS1_27BinaryOpScalarTensorFunctorIN3c107complexIfEELi2ELi1ELi1EEEJSt4plusIS8_EPS8_S8_EEEvT_T0_DpT1_,(.L_x_569 - _ZN2at6native63_GLOBAL__N__862fb238_30_ForeachBinaryOpScalarTensor_cu_64fe0ca525multi_tensor_apply_kernelINS1_18TensorListMetadataILi2EEENS1_27BinaryOpScalarTensorFunctorIN3c107complexIfEELi2ELi1ELi1EEEJSt4plusIS8_EPS8_S8_EEEvT_T0_DpT1_)
        .other          _ZN2at6native63_GLOBAL__N__862fb238_30_ForeachBinaryOpScalarTensor_cu_64fe0ca525multi_tensor_apply_kernelINS1_18TensorListMetadataILi2EEENS1_27BinaryOpScalarTensorFunctorIN3c107complexIfEELi2ELi1ELi1EEEJSt4plusIS8_EPS8_S8_EEEvT_T0_DpT1_,@"STO_CUDA_ENTRY STV_DEFAULT"
_ZN2at6native63_GLOBAL__N__862fb238_30_ForeachBinaryOpScalarTensor_cu_64fe0ca525multi_tensor_apply_kernelINS1_18TensorListMetadataILi2EEENS1_27BinaryOpScalarTensorFunctorIN3c107complexIfEELi2ELi1ELi1EEEJSt4plusIS8_EPS8_S8_EEEvT_T0_DpT1_:
        /* <DEDUP_REMOVED lines=29> */
.L_x_425:
[----:B0-----:R-:W-:Y:S01]  /*01d0*/  IADD3 R26, P1, R0, R4, RZ ;  /* 0x00000004001a7210 */ /* 0x001fe20007f3e0ff */
[----:B------:R-:W-:Y:S01]  /*01e0*/  IMAD R3, R2, 0x3, RZ ;  /* 0x0000000302037824 */ /* 0x000fe200078e02ff */
[----:B------:R-:W-:Y:S01]  /*01f0*/  CS2R R18, SRZ ;  /* 0x0000000000127805 */ /* 0x000fe2000001ff00 */
[----:B------:R-:W-:Y:S01]  /*0200*/  IMAD.MOV.U32 R8, RZ, RZ, c[0x0][0xdb0] ;  /* 0x00036c00ff087624 */ /* 0x000fe200078e00ff */
[C---:B------:R-:W-:Y:S01]  /*0210*/  ISETP.GE.U32.AND P0, PT, R26.reuse, 0x10000, PT ;  /* 0x000100001a00780c */ /* 0x040fe20003f06070 */
[----:B------:R-:W-:Y:S01]  /*0220*/  IMAD.X R17, RZ, RZ, R5, P1 ;  /* 0x000000ffff117224 */ /* 0x000fe200008e0605 */
[C---:B------:R-:W-:Y:S01]  /*0230*/  ISETP.LT.U32.AND P1, PT, R26.reuse, UR12, PT ;  /* 0x0000000c1a007c0c */ /* 0x040fe2000bf21070 */
[----:B------:R-:W-:Y:S01]  /*0240*/  IMAD.MOV.U32 R9, RZ, RZ, c[0x0][0xdb4] ;  /* 0x00036d00ff097624 */ /* 0x000fe200078e00ff */
[----:B------:R-:W-:-:S02]  /*0250*/  IADD3 R6, P2, R26, c[0x0][0x0], RZ ;  /* 0x000000001a067a10 */ /* 0x000fc40007f5e0ff */
[C---:B------:R-:W-:Y:S02]  /*0260*/  ISETP.GE.U32.AND.EX P0, PT, R17.reuse, RZ, PT, P0 ;  /* 0x000000ff1100720c */ /* 0x040fe40003f06100 */
[----:B------:R-:W-:Y:S01]  /*0270*/  ISETP.GE.U32.AND P5, PT, R6, 0x10000, PT ;  /* 0x000100000600780c */ /* 0x000fe20003fa6070 */
[--C-:B------:R-:W-:Y:S01]  /*0280*/  IMAD.X R7, RZ, RZ, R17.reuse, P2 ;  /* 0x000000ffff077224 */ /* 0x100fe200010e0611 */
[----:B------:R-:W-:Y:S01]  /*0290*/  ISETP.LT.AND.EX P0, PT, R17, UR4, !P0, P1 ;  /* 0x0000000411007c0c */ /* 0x000fe2000c701310 */
[----:B------:R-:W-:Y:S01]  /*02a0*/  CS2R R14, SRZ ;  /* 0x00000000000e7805 */ /* 0x000fe2000001ff00 */
[-C--:B------:R-:W-:Y:S01]  /*02b0*/  LEA R24, P1, R2, R26.reuse, 0x1 ;  /* 0x0000001a02187211 */ /* 0x080fe200078208ff */
[----:B------:R-:W2:Y:S01]  /*02c0*/  LDG.E.64 R8, [R8.64] ;  /* 0x0000000a08087981 */ /* 0x000ea2000c1e1b00 */
[----:B------:R-:W-:Y:S02]  /*02d0*/  IADD3 R22, P6, R3, R26, RZ ;  /* 0x0000001a03167210 */ /* 0x000fe40007fde0ff */
[----:B------:R-:W-:Y:S01]  /*02e0*/  ISETP.LT.U32.AND P4, PT, R6, UR12, PT ;  /* 0x0000000c06007c0c */ /* 0x000fe2000bf81070 */
[--C-:B------:R-:W-:Y:S01]  /*02f0*/  IMAD.X R3, RZ, RZ, R17.reuse, P1 ;  /* 0x000000ffff037224 */ /* 0x100fe200008e0611 */
[----:B------:R-:W-:Y:S01]  /*0300*/  ISETP.GE.U32.AND.EX P5, PT, R7, RZ, PT, P5 ;  /* 0x000000ff0700720c */ /* 0x000fe20003fa6150 */
[----:B------:R-:W-:Y:S01]  /*0310*/  IMAD.X R23, RZ, RZ, R17, P6 ;  /* 0x000000ffff177224 */ /* 0x000fe200030e0611 */
[----:B------:R-:W-:-:S02]  /*0320*/  ISETP.GE.U32.AND P3, PT, R24, 0x10000, PT ;  /* 0x000100001800780c */ /* 0x000fc40003f66070 */
[----:B------:R-:W-:Y:S02]  /*0330*/  ISETP.LT.AND.EX P4, PT, R7, UR4, !P5, P4 ;  /* 0x0000000407007c0c */ /* 0x000fe4000ef81340 */
[----:B------:R-:W-:Y:S02]  /*0340*/  ISETP.LT.U32.AND P2, PT, R24, UR12, PT ;  /* 0x0000000c18007c0c */ /* 0x000fe4000bf41070 */
[C---:B------:R-:W-:Y:S02]  /*0350*/  ISETP.GE.U32.AND.EX P3, PT, R3.reuse, RZ, PT, P3 ;  /* 0x000000ff0300720c */ /* 0x040fe40003f66130 */
[C---:B------:R-:W-:Y:S02]  /*0360*/  ISETP.GE.U32.AND P1, PT, R22.reuse, 0x10000, PT ;  /* 0x000100001600780c */ /* 0x040fe40003f26070 */
[----:B------:R-:W-:Y:S02]  /*0370*/  ISETP.LT.AND.EX P2, PT, R3, UR4, !P3, P2 ;  /* 0x0000000403007c0c */ /* 0x000fe4000df41320 */
[----:B------:R-:W-:-:S02]  /*0380*/  ISETP.LT.U32.AND P3, PT, R22, UR12, PT ;  /* 0x0000000c16007c0c */ /* 0x000fc4000bf61070 */
[C---:B------:R-:W-:Y:S02]  /*0390*/  ISETP.GE.U32.AND.EX P1, PT, R23.reuse, RZ, PT, P1 ;  /* 0x000000ff1700720c */ /* 0x040fe40003f26110 */
[----:B------:R-:W-:Y:S02]  /*03a0*/  @P0 LEA R12, P5, R26, UR6, 0x3 ;  /* 0x000000061a0c0c11 */ /* 0x000fe4000f8a18ff */
[----:B------:R-:W-:Y:S02]  /*03b0*/  ISETP.LT.AND.EX P1, PT, R23, UR4, !P1, P3 ;  /* 0x0000000417007c0c */ /* 0x000fe4000cf21330 */
[----:B------:R-:W-:Y:S02]  /*03c0*/  @P4 LEA R20, P3, R6, UR6, 0x3 ;  /* 0x0000000606144c11 */ /* 0x000fe4000f8618ff */
[----:B------:R-:W-:Y:S02]  /*03d0*/  @P0 LEA.HI.X R13, R26, UR7, R17, 0x3, P5 ;  /* 0x000000071a0d0c11 */ /* 0x000fe4000a8f1c11 */
[----:B------:R-:W-:-:S02]  /*03e0*/  @P4 LEA.HI.X R21, R6, UR7, R7, 0x3, P3 ;  /* 0x0000000706154c11 */ /* 0x000fc400098f1c07 */
        /* <DEDUP_REMOVED lines=9> */
[----:B------:R3:W5:Y:S01]  /*0480*/  @P1 LDG.E.64 R12, [R20.64] ;  /* 0x0000000a140c1981 */ /* 0x000762000c1e1b00 */
[----:B------:R-:W-:-:S04]  /*0490*/  @P0 LEA R16, P3, R26, UR8, 0x3 ;  /* 0x000000081a100c11 */ /* 0x000fc8000f8618ff */
[----:B------:R-:W-:Y:S02]  /*04a0*/  @P0 LEA.HI.X R17, R26, UR9, R17, 0x3, P3 ;  /* 0x000000091a110c11 */ /* 0x000fe400098f1c11 */
[----:B0-----:R-:W-:-:S04]  /*04b0*/  @P4 LEA R28, P3, R6, UR8, 0x3 ;  /* 0x00000008061c4c11 */ /* 0x001fc8000f8618ff */
[----:B------:R-:W-:Y:S01]  /*04c0*/  @P4 LEA.HI.X R29, R6, UR9, R7, 0x3, P3 ;  /* 0x00000009061d4c11 */ /* 0x000fe200098f1c07 */
[C---:B--2---:R-:W-:Y:S02]  /*04d0*/  FMUL.FTZ R25, R9.reuse, c[0x0][0xdbc] ;  /* 0x00036f0009197a20 */ /* 0x044fe40000410000 */
[C---:B------:R-:W-:Y:S02]  /*04e0*/  FMUL.FTZ R27, R8.reuse, c[0x0][0xdbc] ;  /* 0x00036f00081b7a20 */ /* 0x040fe40000410000 */
[----:B------:R-:W-:Y:S01]  /*04f0*/  FFMA.FTZ R25, R8, c[0x0][0xdb8], -R25 ;  /* 0x00036e0008197a23 */ /* 0x000fe20000010819 */
[----:B------:R-:W-:Y:S01]  /*0500*/  @P2 LEA R8, P5, R24, UR8, 0x3 ;  /* 0x0000000818082c11 */ /* 0x000fe2000f8a18ff */
[----:B------:R-:W-:-:S03]  /*0510*/  FFMA.FTZ R26, R9, c[0x0][0xdb8], R27 ;  /* 0x00036e00091a7a23 */ /* 0x000fc6000001001b */
[----:B------:R-:W-:Y:S01]  /*0520*/  @P2 LEA.HI.X R9, R24, UR9, R3, 0x3, P5 ;  /* 0x0000000918092c11 */ /* 0x000fe2000a8f1c03 */
[----:B------:R-:W-:-:S04]  /*0530*/  IMAD.MOV.U32 R3, RZ, RZ, c[0x0][0x0] ;  /* 0x00000000ff037624 */ /* 0x000fc800078e00ff */
[----:B------:R-:W-:-:S04]  /*0540*/  IMAD.WIDE.U32 R4, R3, 0x4, R4 ;  /* 0x0000000403047825 */ /* 0x000fc800078e0004 */
[C---:B---3--:R-:W-:Y:S01]  /*0550*/  FADD.FTZ R20, R25.reuse, R18 ;  /* 0x0000001219147221 */ /* 0x048fe20000010000 */
[----:B------:R-:W-:Y:S01]  /*0560*/  @P1 LEA R18, P6, R22, UR8, 0x3 ;  /* 0x0000000816121c11 */ /* 0x000fe2000f8c18ff */
[C---:B------:R-:W-:Y:S02]  /*0570*/  FADD.FTZ R21, R26.reuse, R19 ;  /* 0x000000131a157221 */ /* 0x040fe40000010000 */
[C---:B----4-:R-:W-:Y:S02]  /*0580*/  FADD.FTZ R14, R25.reuse, R14 ;  /* 0x0000000e190e7221 */ /* 0x050fe40000010000 */
[----:B------:R-:W-:Y:S01]  /*0590*/  FADD.FTZ R15, R26, R15 ;  /* 0x0000000f1a0f7221 */ /* 0x000fe20000010000 */
[----:B------:R-:W-:Y:S01]  /*05a0*/  @P1 LEA.HI.X R19, R22, UR9, R23, 0x3, P6 ;  /* 0x0000000916131c11 */ /* 0x000fe2000b0f1c17 */
[----:B------:R0:W-:Y:S01]  /*05b0*/  @P0 STG.E.64 [R16.64], R20 ;  /* 0x0000001410000986 */ /* 0x0001e2000c101b0a */
[----:B-----5:R-:W-:Y:S02]  /*05c0*/  FADD.FTZ R10, R25, R10 ;  /* 0x0000000a190a7221 */ /* 0x020fe40000010000 */
[----:B------:R-:W-:Y:S01]  /*05d0*/  FADD.FTZ R11, R26, R11 ;  /* 0x0000000b1a0b7221 */ /* 0x000fe20000010000 */
[----:B------:R0:W-:Y:S01]  /*05e0*/  @P4 STG.E.64 [R28.64], R14 ;  /* 0x0000000e1c004986 */ /* 0x0001e2000c101b0a */
[----:B------:R-:W-:-:S03]  /*05f0*/  ISETP.GE.U32.AND P0, PT, R4, 0x10000, PT ;  /* 0x000100000400780c */ /* 0x000fc60003f06070 */
[----:B------:R0:W-:Y:S01]  /*0600*/  @P2 STG.E.64 [R8.64], R10 ;  /* 0x0000000a08002986 */ /* 0x0001e2000c101b0a */
[----:B------:R-:W-:Y:S02]  /*0610*/  FADD.FTZ R12, R25, R12 ;  /* 0x0000000c190c7221 */ /* 0x000fe40000010000 */
[----:B------:R-:W-:-:S05]  /*0620*/  FADD.FTZ R13, R26, R13 ;  /* 0x0000000d1a0d7221 */ /* 0x000fca0000010000 */
[----:B------:R0:W-:Y:S01]  /*0630*/  @P1 STG.E.64 [R18.64], R12 ;  /* 0x0000000c12001986 */ /* 0x0001e2000c101b0a */
[----:B------:R-:W-:Y:S02]  /*0640*/  ISETP.LT.U32.AND P1, PT, R4, UR12, PT ;  /* 0x0000000c04007c0c */ /* 0x000fe4000bf21070 */
[C---:B------:R-:W-:Y:S02]  /*0650*/  ISETP.GE.U32.AND.EX P0, PT, R5.reuse, RZ, PT, P0 ;  /* 0x000000ff0500720c */ /* 0x040fe40003f06100 */
[----:B------:R-:W-:-:S13]  /*0660*/  ISETP.LT.AND.EX P1, PT, R5, UR4, PT, P1 ;  /* 0x0000000405007c0c */ /* 0x000fda000bf21310 */
[----:B0-----:R-:W-:Y:S05]  /*0670*/  @!P0 BRA P1, `(.L_x_425) ;  /* 0xfffffb5000008947 */ /* 0x001fea000083ffff */
[----:B------:R-:W-:Y:S05]  /*0680*/  EXIT ;  /* 0x000000000000794d */ /* 0x000fea0003800000 */
.L_x_424:
        /* <DEDUP_REMOVED lines=9> */
.L_x_426:
[C---:B------:R-:W-:Y:S01]  /*0720*/  IMAD.SHL.U32 R18, R13.reuse, 0x20, RZ ;  /* 0x000000200d127824 */ /* 0x040fe200078e00ff */
[----:B------:R-:W2:Y:S01]  /*0730*/  LDG.E.64 R14, [R2.64] ;  /* 0x0000000a020e7981 */ /* 0x000ea2000c1e1b00 */
[----:B------:R-:W-:-:S03]  /*0740*/  SHF.L.U64.HI R20, R13, 0x5, R0 ;  /* 0x000000050d147819 */ /* 0x000fc60000010200 */
[----:B------:R-:W-:-:S04]  /*0750*/  IADD3 R16, P0, R18, UR6, RZ ;  /* 0x0000000612107c10 */ /* 0x000fc8000ff1e0ff */
[----:B------:R-:W-:-:S05]  /*0760*/  IADD3.X R17, R20, UR7, RZ, P0, !PT ;  /* 0x0000000714117c10 */ /* 0x000fca00087fe4ff */
[----:B------:R-:W3:Y:S04]  /*0770*/  LDG.E.128 R8, [R16.64] ;  /* 0x0000000a10087981 */ /* 0x000ee8000c1e1d00 */
[----:B------:R-:W4:Y:S01]  /*0780*/  LDG.E.128 R4, [R16.64+0x10] ;  /* 0x0000100a10047981 */ /* 0x000f22000c1e1d00 */
[C---:B--2---:R-:W-:Y:S02]  /*0790*/  FMUL.FTZ R19, R15.reuse, c[0x0][0xdbc] ;  /* 0x00036f000f137a20 */ /* 0x044fe40000410000 */
[C---:B------:R-:W-:Y:S02]  /*07a0*/  FMUL.FTZ R12, R14.reuse, c[0x0][0xdbc] ;  /* 0x00036f000e0c7a20 */ /* 0x040fe40000410000 */
[----:B------:R-:W-:Y:S01]  /*07b0*/  FFMA.FTZ R19, R14, c[0x0][0xdb8], -R19 ;  /* 0x00036e000e137a23 */ /* 0x000fe20000010813 */
[----:B------:R-:W-:Y:S01]  /*07c0*/  IADD3 R14, P0, R18, UR8, RZ ;  /* 0x00000008120e7c10 */ /* 0x000fe2000ff1e0ff */
[----:B------:R-:W-:-:S03]  /*07d0*/  FFMA.FTZ R12, R15, c[0x0][0xdb8], R12 ;  /* 0x00036e000f0c7a23 */ /* 0x000fc6000001000c */
[----:B------:R-:W-:Y:S02]  /*07e0*/  IADD3.X R15, R20, UR9, RZ, P0, !PT ;  /* 0x00000009140f7c10 */ /* 0x000fe400087fe4ff */
[----:B------:R-:W-:Y:S01]  /*07f0*/  IADD3 R13, P0, R13, c[0x0][0x0], RZ ;  /* 0x000000000d0d7a10 */ /* 0x000fe20007f1e0ff */
[--C-:B---3--:R-:W-:Y:S02]  /*0800*/  FADD.FTZ R11, R11, R12.reuse ;  /* 0x0000000c0b0b7221 */ /* 0x108fe40000010000 */
[--C-:B------:R-:W-:Y:S02]  /*0810*/  FADD.FTZ R9, R9, R12.reuse ;  /* 0x0000000c09097221 */ /* 0x100fe40000010000 */
[--C-:B----4-:R-:W-:Y:S02]  /*0820*/  FADD.FTZ R7, R7, R12.reuse ;  /* 0x0000000c07077221 */ /* 0x110fe40000010000 */
[----:B------:R-:W-:Y:S02]  /*0830*/  FADD.FTZ R5, R5, R12 ;  /* 0x0000000c05057221 */ /* 0x000fe40000010000 */
[----:B------:R-:W-:-:S02]  /*0840*/  FADD.FTZ R10, R10, R19 ;  /* 0x000000130a0a7221 */ /* 0x000fc40000010000 */
[--C-:B------:R-:W-:Y:S02]  /*0850*/  FADD.FTZ R8, R8, R19.reuse ;  /* 0x0000001308087221 */ /* 0x100fe40000010000 */
[--C-:B------:R-:W-:Y:S02]  /*0860*/  FADD.FTZ R6, R6, R19.reuse ;  /* 0x0000001306067221 */ /* 0x100fe40000010000 */
[----:B------:R-:W-:Y:S02]  /*0870*/  FADD.FTZ R4, R4, R19 ;  /* 0x0000001304047221 */ /* 0x000fe40000010000 */
[C---:B------:R-:W-:Y:S02]  /*0880*/  IMAD.SHL.U32 R12, R13.reuse, 0x4, RZ ;  /* 0x000000040d0c7824 */ /* 0x040fe400078e00ff */
[----:B------:R-:W-:Y:S01]  /*0890*/  IMAD.X R0, RZ, RZ, R0, P0 ;  /* 0x000000ffff007224 */ /* 0x000fe200000e0600 */
[----:B------:R0:W-:Y:S01]  /*08a0*/  STG.E.128 [R14.64], R8 ;  /* 0x000000080e007986 */ /* 0x0001e2000c101d0a */
[----:B------:R-:W-:-:S02]  /*08b0*/  ISETP.LT.U32.AND P1, PT, R13, 0x4000, PT ;  /* 0x000040000d00780c */ /* 0x000fc40003f21070 */
[----:B------:R-:W-:Y:S01]  /*08c0*/  ISETP.GE.U32.AND P0, PT, R12, UR12, PT ;  /* 0x0000000c0c007c0c */ /* 0x000fe2000bf06070 */
[----:B------:R0:W-:Y:S01]  /*08d0*/  STG.E.128 [R14.64+0x10], R4 ;  /* 0x000010040e007986 */ /* 0x0001e2000c101d0a */
[----:B------:R-:W-:Y:S02]  /*08e0*/  SHF.L.U64.HI R12, R13, 0x2, R0 ;  /* 0x000000020d0c7819 */ /* 0x000fe40000010200 */
[----:B------:R-:W-:Y:S02]  /*08f0*/  ISETP.LT.U32.AND.EX P1, PT, R0, RZ, PT, P1 ;  /* 0x000000ff0000720c */ /* 0x000fe40003f21110 */
[----:B------:R-:W-:-:S13]  /*0900*/  ISETP.GE.AND.EX P0, PT, R12, UR4, PT, P0 ;  /* 0x000000040c007c0c */ /* 0x000fda000bf06300 */
[----:B0-----:R-:W-:Y:S05]  /*0910*/  @!P0 BRA P1, `(.L_x_426) ;  /* 0xfffffe0000008947 */ /* 0x001fea000083ffff */
[----:B------:R-:W-:Y:S05]  /*0920*/  EXIT ;  /* 0x000000000000794d */ /* 0x000fea0003800000 */
.L_x_427:
        /* <DEDUP_REMOVED lines=13> */
.L_x_569:


//--------------------- .text._ZN2at6native63_GLOBAL__N__862fb238_30_ForeachBinaryOpScalarTensor_cu_64fe0ca525multi_tensor_apply_kernelINS1_18TensorListMetadataILi2EEENS1_27BinaryOpScalarTensorFunctorIN3c107complexIdEELi2ELi1ELi1EEEJSt4plusIS8_EPS8_S8_EEEvT_T0_DpT1_ --------------------------
	.section	.text._ZN2at6native63_GLOBAL__N__862fb238_30_ForeachBinaryOpScalarTensor_cu_64fe0ca525multi_tensor_apply_kernelINS1_18TensorListMetadataILi2EEENS1_27BinaryOpScalarTensorFunctorIN3c107complexIdEELi2ELi1ELi1EEEJSt4plusIS8_EPS8_S8_EEEvT_T0_DpT1_,"ax",@progbits
	.sectioninfo	@"SHI_REGISTERS=40"
	.align	128
.text._ZN2at6native63_GLOBAL__N__862fb238_30_ForeachBinaryOpScalarTensor_cu_64fe0ca525multi_tensor_apply_kernelINS1_18TensorListMetadataILi2EEENS1_27BinaryOpScalarTensorFunctorIN3c107complexIdEELi2ELi1ELi1EEEJSt4plusIS8_EPS8_S8_EEEvT_T0_DpT1_:
        .type           _ZN2at6native63_GLOBAL__N__862fb238_30_ForeachBinaryOpScalarTensor_cu_64fe0ca525multi_tensor_apply_kernelINS1_18TensorListMetadataILi2EEENS1_27BinaryOpScalarTensorFunctorIN3c107complexIdEELi2ELi1ELi1EEEJSt4plusIS8_EPS8_S8_EEEvT_T0_DpT1_,@function
        .size           _ZN2at6native63_GLOBAL__N__862fb238_30_ForeachBinaryOpScalarTensor_cu_64fe0ca525multi_tensor_apply_kernelINS1_18TensorListMetadataILi2EEENS1_27BinaryOpScalarTensorFunctorIN3c107complexIdEELi2ELi1ELi1EEEJSt4plusIS8_EPS8_S8_EEEvT_T0_DpT1_,(.L_x_570 - _ZN2at6native63_GLOBAL__N__862fb238_30_ForeachBinaryOpScalarTensor_cu_64fe0ca525multi_tensor_apply_kernelINS1_18TensorListMetadataILi2EEENS1_27BinaryOpScalarTensorFunctorIN3c107complexIdEELi2ELi1ELi1EEEJSt4plusIS8_EPS8_S8_EEEvT_T0_DpT1_)
        .other          _ZN2at6native63_GLOBAL__N__862fb238_30_ForeachBinaryOpScalarTensor_cu_64fe0ca525multi_tensor_apply_kernelINS1_18TensorListMetadataILi2EEENS1_27BinaryOpScalarTensorFunctorIN3c107complexIdEELi2ELi1ELi1EEEJSt4plusIS8_EPS8_S8_EEEvT_T0_DpT1_,@"STO_CUDA_ENTRY STV_DEFAULT"
_ZN2at6native63_GLOBAL__N__862fb238_30_ForeachBinaryOpScalarTensor_cu_64fe0ca525multi_tensor_apply_kernelINS1_18TensorListMetadataILi2EEENS1_27BinaryOpScalarTensorFunctorIN3c107complexIdEELi2ELi1ELi1EEEJSt4plusIS8_EPS8_S8_EEEvT_T0_DpT1_:
        /* <DEDUP_REMOVED lines=30> */
.L_x_429:
[----:B0-----:R-:W-:Y:S01]  /*01e0*/  IADD3 R30, P1, R0, UR4, RZ ;  /* 0x00000004001e7c10 */ /* 0x001fe2000ff3e0ff */
[----:B------:R-:W-:Y:S01]  /*01f0*/  IMAD R3, R2, 0x3, RZ ;  /* 0x0000000302037824 */ /* 0x000fe200078e02ff */
[----:B------:R-:W-:Y:S01]  /*0200*/  CS2R R6, SRZ ;  /* 0x0000000000067805 */ /* 0x000fe2000001ff00 */
[----:B------:R-:W-:Y:S01]  /*0210*/  IMAD.MOV.U32 R8, RZ, RZ, c[0x0][0xdb0] ;  /* 0x00036c00ff087624 */ /* 0x000fe200078e00ff */
[C---:B------:R-:W-:Y:S01]  /*0220*/  ISETP.GE.U32.AND P0, PT, R30.reuse, 0x10000, PT ;  /* 0x000100001e00780c */ /* 0x040fe20003f06070 */
[----:B------:R-:W-:Y:S01]  /*0230*/  IMAD.X R29, RZ, RZ, UR5, P1 ;  /* 0x00000005ff1d7e24 */ /* 0x000fe200088e06ff */
[C---:B------:R-:W-:Y:S01]  /*0240*/  ISETP.LT.U32.AND P1, PT, R30.reuse, UR14, PT ;  /* 0x0000000e1e007c0c */ /* 0x040fe2000bf21070 */
[----:B------:R-:W-:Y:S01]  /*0250*/  IMAD.MOV.U32 R9, RZ, RZ, c[0x0][0xdb4] ;  /* 0x00036d00ff097624 */ /* 0x000fe200078e00ff */
[----:B------:R-:W-:Y:S01]  /*0260*/  IADD3 R28, P2, R30, c[0x0][0x0], RZ ;  /* 0x000000001e1c7a10 */ /* 0x000fe20007f5e0ff */
[----:B------:R-:W-:Y:S01]  /*0270*/  CS2R R4, SRZ ;  /* 0x0000000000047805 */ /* 0x000fe2000001ff00 */
[----:B------:R-:W-:-:S02]  /*0280*/  ISETP.GE.U32.AND.EX P0, PT, R29, RZ, PT, P0 ;  /* 0x000000ff1d00720c */ /* 0x000fc40003f06100 */
[----:B------:R-:W-:Y:S01]  /*0290*/  ISETP.GE.U32.AND P5, PT, R28, 0x10000, PT ;  /* 0x000100001c00780c */ /* 0x000fe20003fa6070 */
[--C-:B------:R-:W-:Y:S01]  /*02a0*/  IMAD.X R27, RZ, RZ, R29.reuse, P2 ;  /* 0x000000ffff1b7224 */ /* 0x100fe200010e061d */
[----:B------:R-:W-:Y:S01]  /*02b0*/  ISETP.LT.AND.EX P0, PT, R29, UR10, !P0, P1 ;  /* 0x0000000a1d007c0c */ /* 0x000fe2000c701310 */
[----:B------:R-:W2:Y:S01]  /*02c0*/  LDG.E.128 R8, [R8.64] ;  /* 0x0000000c08087981 */ /* 0x000ea2000c1e1d00 */
[-C--:B------:R-:W-:Y:S02]  /*02d0*/  LEA R26, P1, R2, R30.reuse, 0x1 ;  /* 0x0000001e021a7211 */ /* 0x080fe400078208ff */
[----:B------:R-:W-:Y:S02]  /*02e0*/  IADD3 R24, P6, R3, R30, RZ ;  /* 0x0000001e03187210 */ /* 0x000fe40007fde0ff */
[----:B------:R-:W-:Y:S01]  /*02f0*/  ISETP.GE.U32.AND P3, PT, R26, 0x10000, PT ;  /* 0x000100001a00780c */ /* 0x000fe20003f66070 */
[--C-:B------:R-:W-:Y:S01]  /*0300*/  IMAD.X R25, RZ, RZ, R29.reuse, P1 ;  /* 0x000000ffff197224 */ /* 0x100fe200008e061d */
[----:B------:R-:W-:Y:S01]  /*0310*/  ISETP.LT.U32.AND P4, PT, R28, UR14, PT ;  /* 0x0000000e1c007c0c */ /* 0x000fe2000bf81070 */
[----:B------:R-:W-:Y:S01]  /*0320*/  IMAD.X R3, RZ, RZ, R29, P6 ;  /* 0x000000ffff037224 */ /* 0x000fe200030e061d */
[----:B------:R-:W-:-:S02]  /*0330*/  ISETP.GE.U32.AND.EX P5, PT, R27, RZ, PT, P5 ;  /* 0x000000ff1b00720c */ /* 0x000fc40003fa6150 */
[----:B------:R-:W-:Y:S02]  /*0340*/  ISETP.LT.U32.AND P2, PT, R26, UR14, PT ;  /* 0x0000000e1a007c0c */ /* 0x000fe4000bf41070 */
[----:B------:R-:W-:Y:S02]  /*0350*/  ISETP.GE.U32.AND.EX P3, PT, R25, RZ, PT, P3 ;  /* 0x000000ff1900720c */ /* 0x000fe40003f66130 */
[C---:B------:R-:W-:Y:S02]  /*0360*/  ISETP.GE.U32.AND P1, PT, R24.reuse, 0x10000, PT ;  /* 0x000100001800780c */ /* 0x040fe40003f26070 */
[----:B------:R-:W-:Y:S02]  /*0370*/  ISETP.LT.AND.EX P4, PT, R27, UR10, !P5, P4 ;  /* 0x0000000a1b007c0c */ /* 0x000fe4000ef81340 */
[----:B------:R-:W-:Y:S02]  /*0380*/  ISETP.LT.AND.EX P2, PT, R25, UR10, !P3, P2 ;  /* 0x0000000a19007c0c */ /* 0x000fe4000df41320 */
[----:B------:R-:W-:-:S02]  /*0390*/  ISETP.LT.U32.AND P3, PT, R24, UR14, PT ;  /* 0x0000000e18007c0c */ /* 0x000fc4000bf61070 */
[C---:B------:R-:W-:Y:S02]  /*03a0*/  ISETP.GE.U32.AND.EX P1, PT, R3.reuse, RZ, PT, P1 ;  /* 0x000000ff0300720c */ /* 0x040fe40003f26110 */
[----:B------:R-:W-:Y:S02]  /*03b0*/  @P0 LEA R22, P5, R30, UR6, 0x4 ;  /* 0x000000061e160c11 */ /* 0x000fe4000f8a20ff */
[----:B------:R-:W-:Y:S01]  /*03c0*/  ISETP.LT.AND.EX P1, PT, R3, UR10, !P1, P3 ;  /* 0x0000000a03007c0c */ /* 0x000fe2000cf21330 */
[----:B------:R-:W-:Y:S01]  /*03d0*/  CS2R R14, SRZ ;  /* 0x00000000000e7805 */ /* 0x000fe2000001ff00 */
[----:B------:R-:W-:Y:S01]  /*03e0*/  CS2R R12, SRZ ;  /* 0x00000000000c7805 */ /* 0x000fe2000001ff00 */
[----:B------:R-:W-:Y:S02]  /*03f0*/  @P4 LEA R20, P3, R28, UR6, 0x4 ;  /* 0x000000061c144c11 */ /* 0x000fe4000f8620ff */
[----:B------:R-:W-:Y:S02]  /*0400*/  @P0 LEA.HI.X R23, R30, UR7, R29, 0x4, P5 ;  /* 0x000000071e170c11 */ /* 0x000fe4000a8f241d */
[----:B------:R-:W-:-:S02]  /*0410*/  @P4 LEA.HI.X R21, R28, UR7, R27, 0x4, P3 ;  /* 0x000000071c154c11 */ /* 0x000fc400098f241b */
[----:B------:R-:W-:Y:S01]  /*0420*/  @P2 LEA R36, P5, R26, UR6, 0x4 ;  /* 0x000000061a242c11 */ /* 0x000fe2000f8a20ff */
[----:B------:R0:W3:Y:S03]  /*0430*/  @P0 LDG.E.128 R4, [R22.64] ;  /* 0x0000000c16040981 */ /* 0x0000e6000c1e1d00 */
[----:B------:R-:W-:Y:S01]  /*0440*/  @P1 LEA R34, P3, R24, UR6, 0x4 ;  /* 0x0000000618221c11 */ /* 0x000fe2000f8620ff */
[----:B------:R1:W4:Y:S01]  /*0450*/  @P4 LDG.E.128 R12, [R20.64] ;  /* 0x0000000c140c4981 */ /* 0x000322000c1e1d00 */
[----:B------:R-:W-:Y:S01]  /*0460*/  CS2R R18, SRZ ;  /* 0x0000000000127805 */ /* 0x000fe2000001ff00 */
[----:B------:R-:W-:Y:S01]  /*0470*/  CS2R R16, SRZ ;  /* 0x0000000000107805 */ /* 0x000fe2000001ff00 */
[----:B------:R-:W-:Y:S02]  /*0480*/  @P2 LEA.HI.X R37, R26, UR7, R25, 0x4, P5 ;  /* 0x000000071a252c11 */ /* 0x000fe4000a8f2419 */
[----:B------:R-:W-:Y:S01]  /*0490*/  @P1 LEA.HI.X R35, R24, UR7, R3, 0x4, P3 ;  /* 0x0000000718231c11 */ /* 0x000fe200098f2403 */
[----:B0-----:R-:W-:-:S02]  /*04a0*/  CS2R R22, SRZ ;  /* 0x0000000000167805 */ /* 0x001fc4000001ff00 */
[----:B------:R-:W5:Y:S01]  /*04b0*/  @P2 LDG.E.128 R16, [R36.64] ;  /* 0x0000000c24102981 */ /* 0x000f62000c1e1d00 */
[----:B-1----:R-:W-:-:S06]  /*04c0*/  CS2R R20, SRZ ;  /* 0x0000000000147805 */ /* 0x002fcc000001ff00 */
[----:B------:R0:W5:Y:S01]  /*04d0*/  @P1 LDG.E.128 R20, [R34.64] ;  /* 0x0000000c22141981 */ /* 0x000162000c1e1d00 */
[----:B------:R-:W-:Y:S02]  /*04e0*/  ULDC UR11, c[0x0][0x0] ;  /* 0x00000000000b7ab9 */ /* 0x000fe40000000800 */
[----:B------:R-:W-:-:S04]  /*04f0*/  UIMAD.WIDE.U32 UR4, UR11, 0x4, UR4 ;  /* 0x000000040b0478a5 */ /* 0x000fc8000f8e0004 */
[----:B------:R-:W-:Y:S02]  /*0500*/  UISETP.LT.U32.AND UP1, UPT, UR4, UR14, UPT ;  /* 0x0000000e0400728c */ /* 0x000fe4000bf21070 */
[----:B------:R-:W-:Y:S01]  /*0510*/  UISETP.GE.U32.AND UP0, UPT, UR4, 0x10000, UPT ;  /* 0x000100000400788c */ /* 0x000fe2000bf06070 */
[----:B0-----:R-:W-:-:S03]  /*0520*/  @P1 LEA R34, P6, R24, UR8, 0x4 ;  /* 0x0000000818221c11 */ /* 0x001fc6000f8c20ff */
[----:B------:R-:W-:Y:S01]  /*0530*/  UISETP.GE.U32.AND.EX UP0, UPT, UR5, URZ, UPT, UP0 ;  /* 0x0000003f0500728c */ /* 0x000fe2000bf06100 */
[----:B------:R-:W-:Y:S01]  /*0540*/  @P1 LEA.HI.X R35, R24, UR9, R3, 0x4, P6 ;  /* 0x0000000918231c11 */ /* 0x000fe2000b0f2403 */
[----:B--2---:R-:W0:-:S06]  /*0550*/  DMUL R32, R10, c[0x0][0xdc8] ;  /* 0x000372000a207a28 */ /* 0x004e0c0000000000 */
[----:B0-----:R-:W-:-:S04]  /*0560*/  DFMA R32, R8, c[0x0][0xdc0], -R32 ;  /* 0x0003700008207a2b */ /* 0x001fc80000000820 */
[----:B------:R-:W0:-:S06]  /*0570*/  DMUL R8, R8, c[0x0][0xdc8] ;  /* 0x0003720008087a28 */ /* 0x000e0c0000000000 */
[----:B0-----:R0:W1:Y:S02]  /*0580*/  DFMA R10, R10, c[0x0][0xdc0], R8 ;  /* 0x000370000a0a7a2b */ /* 0x0010640000000008 */
[----:B0-----:R-:W-:-:S04]  /*0590*/  @P0 LEA R8, P3, R30, UR8, 0x4 ;  /* 0x000000081e080c11 */ /* 0x001fc8000f8620ff */
[----:B------:R-:W-:Y:S02]  /*05a0*/  @P0 LEA.HI.X R9, R30, UR9, R29, 0x4, P3 ;  /* 0x000000091e090c11 */ /* 0x000fe400098f241d */
[----:B------:R-:W-:-:S04]  /*05b0*/  @P2 LEA R30, P5, R26, UR8, 0x4 ;  /* 0x000000081a1e2c11 */ /* 0x000fc8000f8a20ff */
[----:B------:R-:W-:Y:S01]  /*05c0*/  @P2 LEA.HI.X R31, R26, UR9, R25, 0x4, P5 ;  /* 0x000000091a1f2c11 */ /* 0x000fe2000a8f2419 */
[----:B---3--:R-:W-:-:S04]  /*05d0*/  DADD R4, R32, R4 ;  /* 0x0000000020047229 */ /* 0x008fc80000000004 */
[----:B----4-:R-:W-:-:S04]  /*05e0*/  DADD R12, R32, R12 ;  /* 0x00000000200c7229 */ /* 0x010fc8000000000c */
[----:B-1----:R-:W0:-:S04]  /*05f0*/  DADD R6, R10, R6 ;  /* 0x000000000a067229 */ /* 0x002e080000000006 */
[----:B-----5:R-:W-:-:S04]  /*0600*/  DADD R16, R32, R16 ;  /* 0x0000000020107229 */ /* 0x020fc80000000010 */
[----:B------:R-:W1:-:S04]  /*0610*/  DADD R14, R10, R14 ;  /* 0x000000000a0e7229 */ /* 0x000e48000000000e */
[----:B------:R2:W-:Y:S02]  /*0620*/  DADD R20, R32, R20 ;  /* 0x0000000020147229 */ /* 0x0005e40000000014 */
[C---:B--2---:R-:W-:Y:S02]  /*0630*/  @P4 LEA R32, P3, R28.reuse, UR8, 0x4 ;  /* 0x000000081c204c11 */ /* 0x044fe4000f8620ff */
[C---:B------:R-:W2:Y:S02]  /*0640*/  DADD R18, R10.reuse, R18 ;  /* 0x000000000a127229 */ /* 0x040ea40000000012 */
[----:B------:R-:W-:Y:S02]  /*0650*/  @P4 LEA.HI.X R33, R28, UR9, R27, 0x4, P3 ;  /* 0x000000091c214c11 */ /* 0x000fe400098f241b */
[----:B------:R3:W4:Y:S01]  /*0660*/  DADD R22, R10, R22 ;  /* 0x000000000a167229 */ /* 0x0007220000000016 */
[----:B0-----:R0:W-:Y:S01]  /*0670*/  @P0 STG.E.128 [R8.64], R4 ;  /* 0x0000000408000986 */ /* 0x0011e2000c101d0c */
[----:B---3--:R-:W-:Y:S01]  /*0680*/  IMAD.U32 R11, RZ, RZ, UR5 ;  /* 0x00000005ff0b7e24 */ /* 0x008fe2000f8e00ff */
[----:B------:R-:W-:-:S02]  /*0690*/  PLOP3.LUT P0, PT, PT, PT, UP1, 0x80, 0x0 ;  /* 0x000000000000781c */ /* 0x000fc40003f0f018 */
[----:B-1----:R0:W-:Y:S02]  /*06a0*/  @P4 STG.E.128 [R32.64], R12 ;  /* 0x0000000c20004986 */ /* 0x0021e4000c101d0c */
[----:B------:R-:W-:Y:S02]  /*06b0*/  ISETP.LT.AND.EX P0, PT, R11, UR10, PT, P0 ;  /* 0x0000000a0b007c0c */ /* 0x000fe4000bf01300 */
[----:B--2---:R0:W-:Y:S04]  /*06c0*/  @P2 STG.E.128 [R30.64], R16 ;  /* 0x000000101e002986 */ /* 0x0041e8000c101d0c */
[----:B----4-:R0:W-:Y:S01]  /*06d0*/  @P1 STG.E.128 [R34.64], R20 ;  /* 0x0000001422001986 */ /* 0x0101e2000c101d0c */
[----:B------:R-:W-:Y:S01]  /*06e0*/  PLOP3.LUT P1, PT, PT, PT, UP0, 0x80, 0x0 ;  /* 0x000000000000781c */ /* 0x000fe20003f2f008 */
[----:B------:R-:W-:-:S12]  /*06f0*/  IMAD.U32 R10, RZ, RZ, UR4 ;  /* 0x00000004ff0a7e24 */ /* 0x000fd8000f8e00ff */
[----:B------:R-:W-:Y:S05]  /*0700*/  @!P1 BRA P0, `(.L_x_429) ;  /* 0xfffffad000009947 */ /* 0x000fea000003ffff */
[----:B------:R-:W-:Y:S05]  /*0710*/  EXIT ;  /* 0x000000000000794d */ /* 0x000fea0003800000 */
.L_x_428:
        /* <DEDUP_REMOVED lines=9> */
.L_x_430:
        /* <DEDUP_REMOVED lines=8> */
[----:B------:R-:W5:Y:S01]  /*0830*/  LDG.E.128 R20, [R28.64+0x30] ;  /* 0x0000300c1c147981 */ /* 0x000f62000c1e1d00 */
        /* <DEDUP_REMOVED lines=14> */
[----:B---3--:R-:W-:-:S04]  /*0920*/  DADD R10, R10, R6 ;  /* 0x000000000a0a7229 */ /* 0x008fc80000000006 */
[----:B----4-:R-:W-:-:S04]  /*0930*/  DADD R14, R14, R6 ;  /* 0x000000000e0e7229 */ /* 0x010fc80000000006 */
[----:B-----5:R-:W-:-:S04]  /*0940*/  DADD R18, R18, R6 ;  /* 0x0000000012127229 */ /* 0x020fc80000000006 */
[----:B------:R-:W-:-:S04]  /*0950*/  DADD R22, R22, R6 ;  /* 0x0000000016167229 */ /* 0x000fc80000000006 */
[----:B0-----:R-:W0:-:S04]  /*0960*/  DADD R8, R8, R4 ;  /* 0x0000000008087229 */ /* 0x001e080000000004 */
[----:B------:R-:W1:-:S03]  /*0970*/  DADD R12, R12, R4 ;  /* 0x000000000c0c7229 */ /* 0x000e460000000004 */
[----:B0-----:R0:W-:Y:S01]  /*0980*/  STG.E.128 [R24.64], R8 ;  /* 0x0000000818007986 */ /* 0x0011e2000c101d0c */
[----:B------:R-:W2:-:S03]  /*0990*/  DADD R16, R16, R4 ;  /* 0x0000000010107229 */ /* 0x000e860000000004 */
[----:B-1----:R0:W-:Y:S01]  /*09a0*/  STG.E.128 [R24.64+0x10], R12 ;  /* 0x0000100c18007986 */ /* 0x0021e2000c101d0c */
[----:B------:R-:W1:-:S03]  /*09b0*/  DADD R20, R20, R4 ;  /* 0x0000000014147229 */ /* 0x000e460000000004 */
[----:B--2---:R0:W-:Y:S04]  /*09c0*/  STG.E.128 [R24.64+0x20], R16 ;  /* 0x0000201018007986 */ /* 0x0041e8000c101d0c */
[----:B-1----:R0:W-:Y:S01]  /*09d0*/  STG.E.128 [R24.64+0x30], R20 ;  /* 0x0000301418007986 */ /* 0x0021e2000c101d0c */
[----:B------:R-:W-:Y:S05]  /*09e0*/  @!P0 BRA P1, `(.L_x_430) ;  /* 0xfffffdc000008947 */ /* 0x000fea000083ffff */
[----:B------:R-:W-:Y:S05]  /*09f0*/  EXIT ;  /* 0x000000000000794d */ /* 0x000fea0003800000 */
.L_x_431:
        /* <DEDUP_REMOVED lines=16> */
.L_x_570:


//--------------------- .text._ZN2at6native63_GLOBAL__N__862fb238_30_ForeachBinaryOpScalarTensor_cu_64fe0ca525multi_tensor_apply_kernelINS1_18TensorListMetadataILi2EEENS1_27BinaryOpScalarTensorFunctorIfLi2ELi1ELi1EEEJSt4plusIfEPffEEEvT_T0_DpT1_ --------------------------
	.section	.text._ZN2at6native63_GLOBAL__N__862fb238_30_ForeachBinaryOpScalarTensor_cu_64fe0ca525multi_tensor_apply_kernelINS1_18TensorListMetadataILi2EEENS1_27BinaryOpScalarTensorFunctorIfLi2ELi1ELi1EEEJSt4plusIfEPffEEEvT_T0_DpT1_,"ax",@progbits
	.sectioninfo	@"SHI_REGISTERS=32"
	.align	128
.text._ZN2at6native63_GLOBAL__N__862fb238_30_ForeachBinaryOpScalarTensor_cu_64fe0ca525multi_tensor_apply_kernelINS1_18TensorListMetadataILi2EEENS1_27BinaryOpScalarTensorFunctorIfLi2ELi1ELi1EEEJSt4plusIfEPffEEEvT_T0_DpT1_:
        .type           _ZN2at6native63_GLOBAL__N__862fb238_30_ForeachBinaryOpScalarTensor_cu_64fe0ca525multi_tensor_apply_kernelINS1_18TensorListMetadataILi2EEENS1_27BinaryOpScalarTensorFunctorIfLi2ELi1ELi1EEEJSt4plusIfEPffEEEvT_T0_DpT1_,@function
        .size           _ZN2at6native63_GLOBAL__N__862fb238_30_ForeachBinaryOpScalarTensor_cu_64fe0ca525multi_tensor_apply_kernelINS1_18TensorListMetadataILi2EEENS1_27BinaryOpScalarTensorFunctorIfLi2ELi1ELi1EEEJSt4plusIfEPffEEEvT_T0_DpT1_,(.L_x_571 - _ZN2at6native63_GLOBAL__N__862fb238_30_ForeachBinaryOpScalarTensor_cu_64fe0ca525multi_tensor_apply_kernelINS1_18TensorListMetadataILi2EEENS1_27BinaryOpScalarTensorFunctorIfLi2ELi1ELi1EEEJSt4plusIfEPffEEEvT_T0_DpT1_)
        .other          _ZN2at6native63_GLOBAL__N__862fb238_30_ForeachBinaryOpScalarTensor_cu_64fe0ca525multi_tensor_apply_kernelINS1_18TensorListMetadataILi2EEENS1_27BinaryOpScalarTensorFunctorIfLi2ELi1ELi1EEEJSt4plusIfEPffEEEvT_T0_DpT1_,@"STO_CUDA_ENTRY STV_DEFAULT"
_ZN2at6native63_GLOBAL__N__862fb238_30_ForeachBinaryOpScalarTensor_cu_64fe0ca525multi_tensor_apply_kernelINS1_18TensorListMetadataILi2EEENS1_27BinaryOpScalarTensorFunctorIfLi2ELi1ELi1EEEJSt4plusIfEPffEEEvT_T0_DpT1_:
        /* <DEDUP_REMOVED lines=26> */
.L_x_433:
[----:B0-----:R-:W-:Y:S01]  /*01a0*/  IADD3 R29, P0, R3, R6, RZ ;  /* 0x00000006031d7210 */ /* 0x001fe20007f1e0ff */
[C---:B------:R-:W-:Y:S02]  /*01b0*/  IMAD R14, R4.reuse, 0x3, RZ ;  /* 0x00000003040e7824 */ /* 0x040fe400078e02ff */
[----:B------:R-:W-:Y:S01]  /*01c0*/  IMAD.MOV.U32 R19, RZ, RZ, RZ ;  /* 0x000000ffff137224 */ /* 0x000fe200078e00ff */
[C---:B------:R-:W-:Y:S01]  /*01d0*/  ISETP.GE.U32.AND P2, PT, R29.reuse, 0x10000, PT ;  /* 0x000100001d00780c */ /* 0x040fe20003f46070 */
[----:B------:R-:W-:Y:S01]  /*01e0*/  IMAD.X R15, RZ, RZ, R7, P0 ;  /* 0x000000ffff0f7224 */ /* 0x000fe200000e0607 */
[----:B------:R-:W-:Y:S02]  /*01f0*/  IADD3 R17, P3, R29, c[0x0][0x0], RZ ;  /* 0x000000001d117a10 */ /* 0x000fe40007f7e0ff */
[----:B------:R-:W-:-:S02]  /*0200*/  LEA R5, P5, R4, R29, 0x1 ;  /* 0x0000001d04057211 */ /* 0x000fc400078a08ff */
[----:B------:R-:W-:Y:S01]  /*0210*/  ISETP.LT.U32.AND P0, PT, R29, R0, PT ;  /* 0x000000001d00720c */ /* 0x000fe20003f01070 */
[--C-:B------:R-:W-:Y:S01]  /*0220*/  IMAD.X R18, RZ, RZ, R15.reuse, P3 ;  /* 0x000000ffff127224 */ /* 0x100fe200018e060f */
[----:B------:R-:W-:Y:S01]  /*0230*/  ISETP.GE.U32.AND.EX P2, PT, R15, RZ, PT, P2 ;  /* 0x000000ff0f00720c */ /* 0x000fe20003f46120 */
[----:B------:R-:W-:Y:S01]  /*0240*/  IMAD.X R8, RZ, RZ, R15, P5 ;  /* 0x000000ffff087224 */ /* 0x000fe200028e060f */
[----:B------:R-:W-:Y:S02]  /*0250*/  ISETP.GE.U32.AND P4, PT, R17, 0x10000, PT ;  /* 0x000100001100780c */ /* 0x000fe40003f86070 */
[----:B------:R-:W-:Y:S02]  /*0260*/  ISETP.LT.AND.EX P0, PT, R15, R2, !P2, P0 ;  /* 0x000000020f00720c */ /* 0x000fe40005701300 */
[----:B------:R-:W-:Y:S02]  /*0270*/  ISETP.GE.U32.AND P1, PT, R5, 0x10000, PT ;  /* 0x000100000500780c */ /* 0x000fe40003f26070 */
[----:B------:R-:W-:-:S02]  /*0280*/  ISETP.LT.U32.AND P3, PT, R17, R0, PT ;  /* 0x000000001100720c */ /* 0x000fc40003f61070 */
[----:B------:R-:W-:Y:S02]  /*0290*/  ISETP.GE.U32.AND.EX P4, PT, R18, RZ, PT, P4 ;  /* 0x000000ff1200720c */ /* 0x000fe40003f86140 */
[----:B------:R-:W-:Y:S02]  /*02a0*/  IADD3 R9, P5, R14, R29, RZ ;  /* 0x0000001d0e097210 */ /* 0x000fe40007fbe0ff */
[----:B------:R-:W-:Y:S02]  /*02b0*/  ISETP.LT.U32.AND P2, PT, R5, R0, PT ;  /* 0x000000000500720c */ /* 0x000fe40003f41070 */
[----:B------:R-:W-:Y:S01]  /*02c0*/  ISETP.GE.U32.AND.EX P1, PT, R8, RZ, PT, P1 ;  /* 0x000000ff0800720c */ /* 0x000fe20003f26110 */
[----:B------:R-:W-:Y:S01]  /*02d0*/  IMAD.X R21, RZ, RZ, R15, P5 ;  /* 0x000000ffff157224 */ /* 0x000fe200028e060f */
[-C--:B------:R-:W-:Y:S02]  /*02e0*/  ISETP.LT.AND.EX P3, PT, R18, R2.reuse, !P4, P3 ;  /* 0x000000021200720c */ /* 0x080fe40006761330 */
[----:B------:R-:W-:-:S02]  /*02f0*/  ISETP.LT.AND.EX P1, PT, R8, R2, !P1, P2 ;  /* 0x000000020800720c */ /* 0x000fc40004f21320 */
[----:B------:R-:W-:Y:S02]  /*0300*/  ISETP.GE.U32.AND P2, PT, R9, 0x10000, PT ;  /* 0x000100000900780c */ /* 0x000fe40003f46070 */
[----:B------:R-:W-:Y:S02]  /*0310*/  @P0 LEA R24, P5, R29, R10, 0x2 ;  /* 0x0000000a1d180211 */ /* 0x000fe400078a10ff */
[----:B------:R-:W-:Y:S02]  /*0320*/  ISETP.LT.U32.AND P4, PT, R9, R0, PT ;  /* 0x000000000900720c */ /* 0x000fe40003f81070 */
[----:B------:R-:W-:Y:S02]  /*0330*/  ISETP.GE.U32.AND.EX P2, PT, R21, RZ, PT, P2 ;  /* 0x000000ff1500720c */ /* 0x000fe40003f46120 */
[----:B------:R-:W-:Y:S02]  /*0340*/  @P0 LEA.HI.X R25, R29, R11, R15, 0x2, P5 ;  /* 0x0000000b1d190211 */ /* 0x000fe400028f140f */
[----:B------:R-:W-:-:S02]  /*0350*/  ISETP.LT.AND.EX P4, PT, R21, R2, !P2, P4 ;  /* 0x000000021500720c */ /* 0x000fc40005781340 */
[-C--:B------:R-:W-:Y:S01]  /*0360*/  @P3 LEA R26, P2, R17, R10.reuse, 0x2 ;  /* 0x0000000a111a3211 */ /* 0x080fe200078410ff */
[----:B------:R0:W2:Y:S01]  /*0370*/  @P0 LDG.E R19, [R24.64] ;  /* 0x0000000418130981 */ /* 0x0000a2000c1e1900 */
[----:B------:R-:W-:Y:S02]  /*0380*/  @P1 LEA R22, P5, R5, R10, 0x2 ;  /* 0x0000000a05161211 */ /* 0x000fe400078a10ff */
[-C--:B------:R-:W-:Y:S02]  /*0390*/  @P3 LEA.HI.X R27, R17, R11.reuse, R18, 0x2, P2 ;  /* 0x0000000b111b3211 */ /* 0x080fe400010f1412 */
[----:B------:R-:W-:Y:S01]  /*03a0*/  @P1 LEA.HI.X R23, R5, R11, R8, 0x2, P5 ;  /* 0x0000000b05171211 */ /* 0x000fe200028f1408 */
[----:B0-----:R-:W-:-:S06]  /*03b0*/  CS2R R24, SRZ ;  /* 0x0000000000187805 */ /* 0x001fcc000001ff00 */
[----:B------:R0:W3:Y:S04]  /*03c0*/  @P3 LDG.E R24, [R26.64] ;  /* 0x000000041a183981 */ /* 0x0000e8000c1e1900 */
[----:B------:R1:W4:Y:S01]  /*03d0*/  @P1 LDG.E R25, [R22.64] ;  /* 0x0000000416191981 */ /* 0x000322000c1e1900 */
[----:B0-----:R-:W-:Y:S02]  /*03e0*/  IMAD.MOV.U32 R26, RZ, RZ, c[0x0][0xdb0] ;  /* 0x00036c00ff1a7624 */ /* 0x001fe400078e00ff */
[----:B------:R-:W-:Y:S01]  /*03f0*/  IMAD.MOV.U32 R27, RZ, RZ, c[0x0][0xdb4] ;  /* 0x00036d00ff1b7624 */ /* 0x000fe200078e00ff */
[----:B-1----:R-:W-:-:S04]  /*0400*/  @P4 LEA R22, P2, R9, R10, 0x2 ;  /* 0x0000000a09164211 */ /* 0x002fc800078410ff */
[----:B------:R0:W2:Y:S01]  /*0410*/  LDG.E R26, [R26.64] ;  /* 0x000000041a1a7981 */ /* 0x0000a2000c1e1900 */
[----:B------:R-:W-:Y:S01]  /*0420*/  @P4 LEA.HI.X R23, R9, R11, R21, 0x2, P2 ;  /* 0x0000000b09174211 */ /* 0x000fe200010f1415 */
[----:B0-----:R-:W-:-:S06]  /*0430*/  IMAD.MOV.U32 R27, RZ, RZ, RZ ;  /* 0x000000ffff1b7224 */ /* 0x001fcc00078e00ff */
[----:B------:R-:W5:Y:S01]  /*0440*/  @P4 LDG.E R27, [R22.64] ;  /* 0x00000004161b4981 */ /* 0x000f62000c1e1900 */
[-C--:B------:R-:W-:Y:S02]  /*0450*/  @P3 LEA R16, P5, R17, R12.reuse, 0x2 ;  /* 0x0000000c11103211 */ /* 0x080fe400078a10ff */
[-C--:B------:R-:W-:Y:S02]  /*0460*/  @P0 LEA R14, P2, R29, R12.reuse, 0x2 ;  /* 0x0000000c1d0e0211 */ /* 0x080fe400078410ff */
[-C--:B------:R-:W-:Y:S02]  /*0470*/  @P3 LEA.HI.X R17, R17, R13.reuse, R18, 0x2, P5 ;  /* 0x0000000d11113211 */ /* 0x080fe400028f1412 */
[----:B------:R-:W-:Y:S02]  /*0480*/  @P0 LEA.HI.X R15, R29, R13, R15, 0x2, P2 ;  /* 0x0000000d1d0f0211 */ /* 0x000fe400010f140f */
[-C--:B------:R-:W-:Y:S02]  /*0490*/  @P4 LEA R20, P5, R9, R12.reuse, 0x2 ;  /* 0x0000000c09144211 */ /* 0x080fe400078a10ff */
[----:B------:R-:W-:-:S02]  /*04a0*/  @P1 LEA R18, P2, R5, R12, 0x2 ;  /* 0x0000000c05121211 */ /* 0x000fc400078410ff */
[----:B------:R-:W-:Y:S01]  /*04b0*/  @P4 LEA.HI.X R21, R9, R13, R21, 0x2, P5 ;  /* 0x0000000d09154211 */ /* 0x000fe200028f1415 */
[----:B------:R-:W-:-:S04]  /*04c0*/  IMAD.MOV.U32 R9, RZ, RZ, c[0x0][0x0] ;  /* 0x00000000ff097624 */ /* 0x000fc800078e00ff */
[----:B------:R-:W-:-:S04]  /*04d0*/  IMAD.WIDE.U32 R6, R9, 0x4, R6 ;  /* 0x0000000409067825 */ /* 0x000fc800078e0006 */
[C---:B--2---:R-:W-:Y:S01]  /*04e0*/  FFMA.FTZ R29, R26.reuse, c[0x0][0xdb8], R19 ;  /* 0x00036e001a1d7a23 */ /* 0x044fe20000010013 */
[----:B------:R-:W-:Y:S01]  /*04f0*/  @P1 LEA.HI.X R19, R5, R13, R8, 0x2, P2 ;  /* 0x0000000d05131211 */ /* 0x000fe200010f1408 */
[C---:B---3--:R-:W-:Y:S02]  /*0500*/  FFMA.FTZ R5, R26.reuse, c[0x0][0xdb8], R24 ;  /* 0x00036e001a057a23 */ /* 0x048fe40000010018 */
[----:B----4-:R-:W-:Y:S01]  /*0510*/  FFMA.FTZ R25, R26, c[0x0][0xdb8], R25 ;  /* 0x00036e001a197a23 */ /* 0x010fe20000010019 */
[----:B------:R0:W-:Y:S01]  /*0520*/  @P0 STG.E [R14.64], R29 ;  /* 0x0000001d0e000986 */ /* 0x0001e2000c101904 */
[----:B------:R-:W-:-:S03]  /*0530*/  ISETP.GE.U32.AND P0, PT, R6, 0x10000, PT ;  /* 0x000100000600780c */ /* 0x000fc60003f06070 */
[----:B------:R0:W-:Y:S01]  /*0540*/  @P3 STG.E [R16.64], R5 ;  /* 0x0000000510003986 */ /* 0x0001e2000c101904 */
[----:B-----5:R-:W-:-:S03]  /*0550*/  FFMA.FTZ R27, R26, c[0x0][0xdb8], R27 ;  /* 0x00036e001a1b7a23 */ /* 0x020fc6000001001b */
[----:B------:R0:W-:Y:S01]  /*0560*/  @P1 STG.E [R18.64], R25 ;  /* 0x0000001912001986 */ /* 0x0001e2000c101904 */
[----:B------:R-:W-:-:S03]  /*0570*/  ISETP.LT.U32.AND P1, PT, R6, R0, PT ;  /* 0x000000000600720c */ /* 0x000fc60003f21070 */
[----:B------:R0:W-:Y:S01]  /*0580*/  @P4 STG.E [R20.64], R27 ;  /* 0x0000001b14004986 */ /* 0x0001e2000c101904 */
[C---:B------:R-:W-:Y:S02]  /*0590*/  ISETP.GE.U32.AND.EX P0, PT, R7.reuse, RZ, PT, P0 ;  /* 0x000000ff0700720c */ /* 0x040fe40003f06100 */
[----:B------:R-:W-:-:S13]  /*05a0*/  ISETP.LT.AND.EX P1, PT, R7, R2, PT, P1 ;  /* 0x000000020700720c */ /* 0x000fda0003f21310 */
[----:B0-----:R-:W-:Y:S05]  /*05b0*/  @!P0 BRA P1, `(.L_x_433) ;  /* 0xfffffbe000008947 */ /* 0x001fea000083ffff */
[----:B------:R-:W-:Y:S05]  /*05c0*/  EXIT ;  /* 0x000000000000794d */ /* 0x000fea0003800000 */
.L_x_432:
        /* <DEDUP_REMOVED lines=9> */
.L_x_434:
[C---:B------:R-:W-:Y:S01]  /*0660*/  IMAD.SHL.U32 R17, R18.reuse, 0x10, RZ ;  /* 0x0000001012117824 */ /* 0x040fe200078e00ff */
[----:B------:R-:W-:Y:S01]  /*0670*/  SHF.L.U64.HI R19, R18, 0x4, R21 ;  /* 0x0000000412137819 */ /* 0x000fe20000010215 */
[----:B------:R-:W2:Y:S03]  /*0680*/  LDG.E R3, [R8.64] ;  /* 0x0000000408037981 */ /* 0x000ea6000c1e1900 */
[----:B------:R-:W-:-:S05]  /*0690*/  IADD3 R14, P0, R10, R17, RZ ;  /* 0x000000110a0e7210 */ /* 0x000fca0007f1e0ff */
[----:B------:R-:W-:-:S05]  /*06a0*/  IMAD.X R15, R11, 0x1, R19, P0 ;  /* 0x000000010b0f7824 */ /* 0x000fca00000e0613 */
[----:B------:R-:W2:Y:S01]  /*06b0*/  LDG.E.128 R4, [R14.64] ;  /* 0x000000040e047981 */ /* 0x000ea2000c1e1d00 */
[----:B------:R-:W-:-:S05]  /*06c0*/  IADD3 R16, P0, R12, R17, RZ ;  /* 0x000000110c107210 */ /* 0x000fca0007f1e0ff */
[----:B------:R-:W-:Y:S01]  /*06d0*/  IMAD.X R17, R13, 0x1, R19, P0 ;  /* 0x000000010d117824 */ /* 0x000fe200000e0613 */
[----:B------:R-:W-:-:S05]  /*06e0*/  IADD3 R18, P0, R18, c[0x0][0x0], RZ ;  /* 0x0000000012127a10 */ /* 0x000fca0007f1e0ff */
[----:B------:R-:W-:Y:S01]  /*06f0*/  IMAD.X R21, RZ, RZ, R21, P0 ;  /* 0x000000ffff157224 */ /* 0x000fe200000e0615 */
[----:B------:R-:W-:-:S04]  /*0700*/  ISETP.LT.U32.AND P1, PT, R18, 0x4000, PT ;  /* 0x000040001200780c */ /* 0x000fc80003f21070 */
[----:B------:R-:W-:Y:S01]  /*0710*/  ISETP.LT.U32.AND.EX P1, PT, R21, RZ, PT, P1 ;  /* 0x000000ff1500720c */ /* 0x000fe20003f21110 */
[C---:B--2---:R-:W-:Y:S02]  /*0720*/  FFMA.FTZ R7, R3.reuse, c[0x0][0xdb8], R7 ;  /* 0x00036e0003077a23 */ /* 0x044fe40000010007 */
[C---:B------:R-:W-:Y:S02]  /*0730*/  FFMA.FTZ R6, R3.reuse, c[0x0][0xdb8], R6 ;  /* 0x00036e0003067a23 */ /* 0x040fe40000010006 */
[C---:B------:R-:W-:Y:S02]  /*0740*/  FFMA.FTZ R5, R3.reuse, c[0x0][0xdb8], R5 ;  /* 0x00036e0003057a23 */ /* 0x040fe40000010005 */
[----:B------:R-:W-:Y:S02]  /*0750*/  FFMA.FTZ R4, R3, c[0x0][0xdb8], R4 ;  /* 0x00036e0003047a23 */ /* 0x000fe40000010004 */
[----:B------:R-:W-:-:S03]  /*0760*/  IMAD.SHL.U32 R3, R18, 0x4, RZ ;  /* 0x0000000412037824 */ /* 0x000fc600078e00ff */
[----:B------:R0:W-:Y:S02]  /*0770*/  STG.E.128 [R16.64], R4 ;  /* 0x0000000410007986 */ /* 0x0001e4000c101d04 */
[----:B------:R-:W-:Y:S02]  /*0780*/  ISETP.GE.U32.AND P0, PT, R3, R0, PT ;  /* 0x000000000300720c */ /* 0x000fe40003f06070 */
[----:B------:R-:W-:-:S04]  /*0790*/  SHF.L.U64.HI R3, R18, 0x2, R21 ;  /* 0x0000000212037819 */ /* 0x000fc80000010215 */
[----:B------:R-:W-:-:S13]  /*07a0*/  ISETP.GE.AND.EX P0, PT, R3, R2, PT, P0 ;  /* 0x000000020300720c */ /* 0x000fda0003f06300 */
[----:B0-----:R-:W-:Y:S05]  /*07b0*/  @!P0 BRA P1, `(.L_x_434) ;  /* 0xfffffea000008947 */ /* 0x001fea000083ffff */
[----:B------:R-:W-:Y:S05]  /*07c0*/  EXIT ;  /* 0x000000000000794d */ /* 0x000fea0003800000 */
.L_x_435:
        /* <DEDUP_REMOVED lines=11> */
.L_x_571:


//--------------------- .text._ZN2at6native63_GLOBAL__N__862fb238_30_ForeachBinaryOpScalarTensor_cu_64fe0ca525multi_tensor_apply_kernelINS1_18TensorListMetadataILi2EEENS1_27BinaryOpScalarTensorFunctorIdLi2ELi1ELi1EEEJSt4plusIdEPddEEEvT_T0_DpT1_ --------------------------
	.section	.text._ZN2at6native63_GLOBAL__N__862fb238_30_ForeachBinaryOpScalarTensor_cu_64fe0ca525multi_tensor_apply_kernelINS1_18TensorListMetadataILi2EEENS1_27BinaryOpScalarTensorFunctorIdLi2ELi1ELi1EEEJSt4plusIdEPddEEEvT_T0_DpT1_,"ax",@progbits
	.sectioninfo	@"SHI_REGISTERS=31"
	.align	128
.text._ZN2at6native63_GLOBAL__N__862fb238_30_ForeachBinaryOpScalarTensor_cu_64fe0ca525multi_tensor_apply_kernelINS1_18TensorListMetadataILi2EEENS1_27BinaryOpScalarTensorFunctorIdLi2ELi1ELi1EEEJSt4plusIdEPddEEEvT_T0_DpT1_:
        .type           _ZN2at6native63_GLOBAL__N__862fb238_30_ForeachBinaryOpScalarTensor_cu_64fe0ca525multi_tensor_apply_kernelINS1_18TensorListMetadataILi2EEENS1_27BinaryOpScalarTensorFunctorIdLi2ELi1ELi1EEEJSt4plusIdEPddEEEvT_T0_DpT1_,@function
        .size           _ZN2at6native63_GLOBAL__N__862fb238_30_ForeachBinaryOpScalarTensor_cu_64fe0ca525multi_tensor_apply_kernelINS1_18TensorListMetadataILi2EEENS1_27BinaryOpScalarTensorFunctorIdLi2ELi1ELi1EEEJSt4plusIdEPddEEEvT_T0_DpT1_,(.L_x_572 - _ZN2at6native63_GLOBAL__N__862fb238_30_ForeachBinaryOpScalarTensor_cu_64fe0ca525multi_tensor_apply_kernelINS1_18TensorListMetadataILi2EEENS1_27BinaryOpScalarTensorFunctorIdLi2ELi1ELi1EEEJSt4plusIdEPddEEEvT_T0_DpT1_)
        .other          _ZN2at6native63_GLOBAL__N__862fb238_30_ForeachBinaryOpScalarTensor_cu_64fe0ca525multi_tensor_apply_kernelINS1_18TensorListMetadataILi2EEENS1_27BinaryOpScalarTensorFunctorIdLi2ELi1ELi1EEEJSt4plusIdEPddEEEvT_T0_DpT1_,@"STO_CUDA_ENTRY STV_DEFAULT"
_ZN2at6native63_GLOBAL__N__862fb238_30_ForeachBinaryOpScalarTensor_cu_64fe0ca525multi_tensor_apply_kernelINS1_18TensorListMetadataILi2EEENS1_27BinaryOpScalarTensorFunctorIdLi2ELi1ELi1EEEJSt4plusIdEPddEEEvT_T0_DpT1_:
        /* <DEDUP_REMOVED lines=29> */
.L_x_437:
[----:B0-----:R-:W-:Y:S01]  /*01d0*/  IADD3 R18, P1, R0, R6, RZ ;  /* 0x0000000600127210 */ /* 0x001fe20007f3e0ff */
[----:B------:R-:W-:Y:S01]  /*01e0*/  IMAD R5, R2, 0x3, RZ ;  /* 0x0000000302057824 */ /* 0x000fe200078e02ff */
[----:B------:R-:W-:Y:S02]  /*01f0*/  CS2R R16, SRZ ;  /* 0x0000000000107805 */ /* 0x000fe4000001ff00 */
[C---:B------:R-:W-:Y:S01]  /*0200*/  IADD3 R26, P3, R18.reuse, c[0x0][0x0], RZ ;  /* 0x00000000121a7a10 */ /* 0x040fe20007f7e0ff */
[----:B------:R-:W-:Y:S01]  /*0210*/  IMAD.X R15, RZ, RZ, R7, P1 ;  /* 0x000000ffff0f7224 */ /* 0x000fe200008e0607 */
[----:B------:R-:W-:Y:S02]  /*0220*/  ISETP.GE.U32.AND P0, PT, R18, 0x10000, PT ;  /* 0x000100001200780c */ /* 0x000fe40003f06070 */
[----:B------:R-:W-:Y:S01]  /*0230*/  LEA R21, P4, R2, R18, 0x1 ;  /* 0x0000001202157211 */ /* 0x000fe200078808ff */
[----:B------:R-:W-:Y:S01]  /*0240*/  IMAD.X R3, RZ, RZ, R15, P3 ;  /* 0x000000ffff037224 */ /* 0x000fe200018e060f */
[----:B------:R-:W-:-:S02]  /*0250*/  ISETP.LT.U32.AND P2, PT, R18, UR12, PT ;  /* 0x0000000c12007c0c */ /* 0x000fc4000bf41070 */
[C---:B------:R-:W-:Y:S01]  /*0260*/  ISETP.GE.U32.AND.EX P0, PT, R15.reuse, RZ, PT, P0 ;  /* 0x000000ff0f00720c */ /* 0x040fe20003f06100 */
[----:B------:R-:W-:Y:S01]  /*0270*/  IMAD.X R4, RZ, RZ, R15, P4 ;  /* 0x000000ffff047224 */ /* 0x000fe200020e060f */
[C---:B------:R-:W-:Y:S02]  /*0280*/  ISETP.GE.U32.AND P1, PT, R26.reuse, 0x10000, PT ;  /* 0x000100001a00780c */ /* 0x040fe40003f26070 */
[----:B------:R-:W-:Y:S02]  /*0290*/  ISETP.LT.AND.EX P0, PT, R15, UR4, !P0, P2 ;  /* 0x000000040f007c0c */ /* 0x000fe4000c701320 */
[----:B------:R-:W-:Y:S02]  /*02a0*/  ISETP.GE.U32.AND P3, PT, R21, 0x10000, PT ;  /* 0x000100001500780c */ /* 0x000fe40003f66070 */
[----:B------:R-:W-:Y:S02]  /*02b0*/  ISETP.LT.U32.AND P2, PT, R26, UR12, PT ;  /* 0x0000000c1a007c0c */ /* 0x000fe4000bf41070 */
[----:B------:R-:W-:-:S02]  /*02c0*/  ISETP.GE.U32.AND.EX P4, PT, R3, RZ, PT, P1 ;  /* 0x000000ff0300720c */ /* 0x000fc40003f86110 */
[----:B------:R-:W-:Y:S02]  /*02d0*/  IADD3 R28, P5, R5, R18, RZ ;  /* 0x00000012051c7210 */ /* 0x000fe40007fbe0ff */
[----:B------:R-:W-:Y:S02]  /*02e0*/  ISETP.LT.U32.AND P1, PT, R21, UR12, PT ;  /* 0x0000000c15007c0c */ /* 0x000fe4000bf21070 */
[----:B------:R-:W-:Y:S01]  /*02f0*/  ISETP.GE.U32.AND.EX P3, PT, R4, RZ, PT, P3 ;  /* 0x000000ff0400720c */ /* 0x000fe20003f66130 */
[----:B------:R-:W-:Y:S01]  /*0300*/  IMAD.X R5, RZ, RZ, R15, P5 ;  /* 0x000000ffff057224 */ /* 0x000fe200028e060f */
[----:B------:R-:W-:Y:S02]  /*0310*/  ISETP.LT.AND.EX P2, PT, R3, UR4, !P4, P2 ;  /* 0x0000000403007c0c */ /* 0x000fe4000e741320 */
[----:B------:R-:W-:Y:S02]  /*0320*/  ISETP.GE.U32.AND P4, PT, R28, 0x10000, PT ;  /* 0x000100001c00780c */ /* 0x000fe40003f86070 */
[----:B------:R-:W-:-:S02]  /*0330*/  ISETP.LT.AND.EX P1, PT, R4, UR4, !P3, P1 ;  /* 0x0000000404007c0c */ /* 0x000fc4000df21310 */
[----:B------:R-:W-:Y:S02]  /*0340*/  ISETP.LT.U32.AND P5, PT, R28, UR12, PT ;  /* 0x0000000c1c007c0c */ /* 0x000fe4000bfa1070 */
[C---:B------:R-:W-:Y:S02]  /*0350*/  ISETP.GE.U32.AND.EX P3, PT, R5.reuse, RZ, PT, P4 ;  /* 0x000000ff0500720c */ /* 0x040fe40003f66140 */
[C---:B------:R-:W-:Y:S02]  /*0360*/  @P0 LEA R8, P6, R18.reuse, UR6, 0x3 ;  /* 0x0000000612080c11 */ /* 0x040fe4000f8c18ff */
[----:B------:R-:W-:Y:S02]  /*0370*/  ISETP.LT.AND.EX P3, PT, R5, UR4, !P3, P5 ;  /* 0x0000000405007c0c */ /* 0x000fe4000df61350 */
[----:B------:R-:W-:Y:S02]  /*0380*/  @P0 LEA.HI.X R9, R18, UR7, R15, 0x3, P6 ;  /* 0x0000000712090c11 */ /* 0x000fe4000b0f1c0f */
[C---:B------:R-:W-:Y:S01]  /*0390*/  @P2 LEA R24, P4, R26.reuse, UR6, 0x3 ;  /* 0x000000061a182c11 */ /* 0x040fe2000f8818ff */
[----:B------:R-:W-:Y:S01]  /*03a0*/  CS2R R22, SRZ ;  /* 0x0000000000167805 */ /* 0x000fe2000001ff00 */
[C---:B------:R-:W-:Y:S01]  /*03b0*/  @P1 LEA R12, P5, R21.reuse, UR6, 0x3 ;  /* 0x00000006150c1c11 */ /* 0x040fe2000f8a18ff */
[----:B------:R0:W2:Y:S01]  /*03c0*/  @P0 LDG.E.64 R16, [R8.64] ;  /* 0x0000000a08100981 */ /* 0x0000a2000c1e1b00 */
[----:B------:R-:W-:Y:S01]  /*03d0*/  @P2 LEA.HI.X R25, R26, UR7, R3, 0x3, P4 ;  /* 0x000000071a192c11 */ /* 0x000fe2000a0f1c03 */
[----:B------:R-:W-:Y:S01]  /*03e0*/  IMAD.MOV.U32 R10, RZ, RZ, c[0x0][0xdb0] ;  /* 0x00036c00ff0a7624 */ /* 0x000fe200078e00ff */
[----:B------:R-:W-:Y:S01]  /*03f0*/  @P1 LEA.HI.X R13, R21, UR7, R4, 0x3, P5 ;  /* 0x00000007150d1c11 */ /* 0x000fe2000a8f1c04 */
[----:B------:R-:W-:-:S02]  /*0400*/  IMAD.MOV.U32 R11, RZ, RZ, c[0x0][0xdb4] ;  /* 0x00036d00ff0b7624 */ /* 0x000fc400078e00ff */
[----:B------:R1:W3:Y:S01]  /*0410*/  @P2 LDG.E.64 R22, [R24.64] ;  /* 0x0000000a18162981 */ /* 0x0002e2000c1e1b00 */
[----:B0-----:R-:W-:-:S03]  /*0420*/  CS2R R8, SRZ ;  /* 0x0000000000087805 */ /* 0x001fc6000001ff00 */
[----:B------:R-:W2:Y:S01]  /*0430*/  LDG.E.64 R10, [R10.64] ;  /* 0x0000000a0a0a7981 */ /* 0x000ea2000c1e1b00 */
[----:B-1----:R-:W-:-:S03]  /*0440*/  @P3 LEA R24, P4, R28, UR6, 0x3 ;  /* 0x000000061c183c11 */ /* 0x002fc6000f8818ff */
[----:B------:R0:W4:Y:S01]  /*0450*/  @P1 LDG.E.64 R8, [R12.64] ;  /* 0x0000000a0c081981 */ /* 0x000122000c1e1b00 */
[----:B------:R-:W-:Y:S01]  /*0460*/  @P3 LEA.HI.X R25, R28, UR7, R5, 0x3, P4 ;  /* 0x000000071c193c11 */ /* 0x000fe2000a0f1c05 */
[----:B0-----:R-:W-:-:S06]  /*0470*/  CS2R R12, SRZ ;  /* 0x00000000000c7805 */ /* 0x001fcc000001ff00 */
[----:B------:R0:W5:Y:S01]  /*0480*/  @P3 LDG.E.64 R12, [R24.64] ;  /* 0x0000000a180c3981 */ /* 0x000162000c1e1b00 */
[----:B------:R-:W-:-:S04]  /*0490*/  @P0 LEA R14, P4, R18, UR8, 0x3 ;  /* 0x00000008120e0c11 */ /* 0x000fc8000f8818ff */
[----:B------:R-:W-:Y:S02]  /*04a0*/  @P0 LEA.HI.X R15, R18, UR9, R15, 0x3, P4 ;  /* 0x00000009120f0c11 */ /* 0x000fe4000a0f1c0f */
[----:B------:R-:W-:Y:S02]  /*04b0*/  @P2 LEA R18, P4, R26, UR8, 0x3 ;  /* 0x000000081a122c11 */ /* 0x000fe4000f8818ff */
[C---:B------:R-:W-:Y:S02]  /*04c0*/  @P1 LEA R20, P5, R21.reuse, UR8, 0x3 ;  /* 0x0000000815141c11 */ /* 0x040fe4000f8a18ff */
[----:B0-----:R-:W-:Y:S02]  /*04d0*/  @P3 LEA R24, P6, R28, UR8, 0x3 ;  /* 0x000000081c183c11 */ /* 0x001fe4000f8c18ff */
[----:B------:R-:W-:Y:S01]  /*04e0*/  @P2 LEA.HI.X R19, R26, UR9, R3, 0x3, P4 ;  /* 0x000000091a132c11 */ /* 0x000fe2000a0f1c03 */
[----:B------:R-:W-:Y:S01]  /*04f0*/  IMAD.MOV.U32 R3, RZ, RZ, c[0x0][0x0] ;  /* 0x00000000ff037624 */ /* 0x000fe200078e00ff */
[----:B------:R-:W-:-:S02]  /*0500*/  @P1 LEA.HI.X R21, R21, UR9, R4, 0x3, P5 ;  /* 0x0000000915151c11 */ /* 0x000fc4000a8f1c04 */
[----:B------:R-:W-:Y:S01]  /*0510*/  @P3 LEA.HI.X R25, R28, UR9, R5, 0x3, P6 ;  /* 0x000000091c193c11 */ /* 0x000fe2000b0f1c05 */
[----:B------:R-:W-:Y:S01]  /*0520*/  IMAD.WIDE.U32 R6, R3, 0x4, R6 ;  /* 0x0000000403067825 */ /* 0x000fe200078e0006 */
[----:B--2---:R-:W0:-:S04]  /*0530*/  DFMA R16, R10, c[0x0][0xdb8], R16 ;  /* 0x00036e000a107a2b */ /* 0x004e080000000010 */
[----:B---3--:R-:W1:-:S04]  /*0540*/  DFMA R22, R10, c[0x0][0xdb8], R22 ;  /* 0x00036e000a167a2b */ /* 0x008e480000000016 */
[----:B----4-:R-:W2:Y:S01]  /*0550*/  DFMA R8, R10, c[0x0][0xdb8], R8 ;  /* 0x00036e000a087a2b */ /* 0x010ea20000000008 */
[----:B0-----:R0:W-:Y:S01]  /*0560*/  @P0 STG.E.64 [R14.64], R16 ;  /* 0x000000100e000986 */ /* 0x0011e2000c101b0a */
[----:B------:R-:W-:-:S03]  /*0570*/  ISETP.GE.U32.AND P0, PT, R6, 0x10000, PT ;  /* 0x000100000600780c */ /* 0x000fc60003f06070 */
[----:B-1----:R0:W-:Y:S01]  /*0580*/  @P2 STG.E.64 [R18.64], R22 ;  /* 0x0000001612002986 */ /* 0x0021e2000c101b0a */
[----:B-----5:R-:W1:-:S03]  /*0590*/  DFMA R12, R10, c[0x0][0xdb8], R12 ;  /* 0x00036e000a0c7a2b */ /* 0x020e46000000000c */
[----:B--2---:R0:W-:Y:S01]  /*05a0*/  @P1 STG.E.64 [R20.64], R8 ;  /* 0x0000000814001986 */ /* 0x0041e2000c101b0a */
[----:B------:R-:W-:-:S03]  /*05b0*/  ISETP.LT.U32.AND P1, PT, R6, UR12, PT ;  /* 0x0000000c06007c0c */ /* 0x000fc6000bf21070 */
[----:B-1----:R0:W-:Y:S01]  /*05c0*/  @P3 STG.E.64 [R24.64], R12 ;  /* 0x0000000c18003986 */ /* 0x0021e2000c101b0a */
[C---:B------:R-:W-:Y:S02]  /*05d0*/  ISETP.GE.U32.AND.EX P0, PT, R7.reuse, RZ, PT, P0 ;  /* 0x000000ff0700720c */ /* 0x040fe40003f06100 */
[----:B------:R-:W-:-:S13]  /*05e0*/  ISETP.LT.AND.EX P1, PT, R7, UR4, PT, P1 ;  /* 0x0000000407007c0c */ /* 0x000fda000bf21310 */
[----:B0-----:R-:W-:Y:S05]  /*05f0*/  @!P0 BRA P1, `(.L_x_437) ;  /* 0xfffffbd000008947 */ /* 0x001fea000083ffff */
[----:B------:R-:W-:Y:S05]  /*0600*/  EXIT ;  /* 0x000000000000794d */ /* 0x000fea0003800000 */
.L_x_436:
        /* <DEDUP_REMOVED lines=9> */
.L_x_438:
[C---:B0-----:R-:W-:Y:S01]  /*06a0*/  IMAD.SHL.U32 R18, R0.reuse, 0x20, RZ ;  /* 0x0000002000127824 */ /* 0x041fe200078e00ff */
[----:B------:R-:W-:Y:S01]  /*06b0*/  SHF.L.U64.HI R12, R0, 0x5, R13 ;  /* 0x00000005000c7819 */ /* 0x000fe2000001020d */
[----:B------:R-:W2:Y:S03]  /*06c0*/  LDG.E.64 R14, [R2.64] ;  /* 0x0000000a020e7981 */ /* 0x000ea6000c1e1b00 */
[----:B------:R-:W-:-:S04]  /*06d0*/  IADD3 R16, P0, R18, UR6, RZ ;  /* 0x0000000612107c10 */ /* 0x000fc8000ff1e0ff */
[----:B------:R-:W-:-:S05]  /*06e0*/  IADD3.X R17, R12, UR7, RZ, P0, !PT ;  /* 0x000000070c117c10 */ /* 0x000fca00087fe4ff */
[----:B------:R-:W2:Y:S04]  /*06f0*/  LDG.E.128 R8, [R16.64] ;  /* 0x0000000a10087981 */ /* 0x000ea8000c1e1d00 */
[----:B------:R-:W3:Y:S01]  /*0700*/  LDG.E.128 R4, [R16.64+0x10] ;  /* 0x0000100a10047981 */ /* 0x000ee2000c1e1d00 */
        /* <DEDUP_REMOVED lines=10> */
[----:B--2---:R-:W-:-:S04]  /*07b0*/  DFMA R10, R14, c[0x0][0xdb8], R10 ;  /* 0x00036e000e0a7a2b */ /* 0x004fc8000000000a */
[----:B------:R-:W0:-:S04]  /*07c0*/  DFMA R8, R14, c[0x0][0xdb8], R8 ;  /* 0x00036e000e087a2b */ /* 0x000e080000000008 */
[----:B---3--:R-:W-:-:S04]  /*07d0*/  DFMA R6, R14, c[0x0][0xdb8], R6 ;  /* 0x00036e000e067a2b */ /* 0x008fc80000000006 */
[----:B------:R-:W1:Y:S01]  /*07e0*/  DFMA R4, R14, c[0x0][0xdb8], R4 ;  /* 0x00036e000e047a2b */ /* 0x000e620000000004 */
[----:B0-----:R0:W-:Y:S06]  /*07f0*/  STG.E.128 [R18.64], R8 ;  /* 0x0000000812007986 */ /* 0x0011ec000c101d0a */
[----:B-1----:R0:W-:Y:S01]  /*0800*/  STG.E.128 [R18.64+0x10], R4 ;  /* 0x0000100412007986 */ /* 0x0021e2000c101d0a */
[----:B------:R-:W-:Y:S05]  /*0810*/  @!P0 BRA P1, `(.L_x_438) ;  /* 0xfffffe8000008947 */ /* 0x000fea000083ffff */
[----:B------:R-:W-:Y:S05]  /*0820*/  EXIT ;  /* 0x000000000000794d */ /* 0x000fea0003800000 */
.L_x_439:
        /* <DEDUP_REMOVED lines=13> */
.L_x_572:


//--------------------- .text._ZN2at6native63_GLOBAL__N__862fb238_30_ForeachBinaryOpScalarTensor_cu_64fe0ca525multi_tensor_apply_kernelINS1_18TensorListMetadataILi2EEENS1_27BinaryOpScalarTensorFunctorIsLi2ELi1ELi1EEEJSt4plusIsEPssEEEvT_T0_DpT1_ --------------------------
	.section	.text._ZN2at6native63_GLOBAL__N__862fb238_30_ForeachBinaryOpScalarTensor_cu_64fe0ca525multi_tensor_apply_kernelINS1_18TensorListMetadataILi2EEENS1_27BinaryOpScalarTensorFunctorIsLi2ELi1ELi1EEEJSt4plusIsEPssEEEvT_T0_DpT1_,"ax",@progbits
	.sectioninfo	@"SHI_REGISTERS=34"
	.align	128
.text._ZN2at6native63_GLOBAL__N__862fb238_30_ForeachBinaryOpScalarTensor_cu_64fe0ca525multi_tensor_apply_kernelINS1_18TensorListMetadataILi2EEENS1_27BinaryOpScalarTensorFunctorIsLi2ELi1ELi1EEEJSt4plusIsEPssEEEvT_T0_DpT1_:
        .type           _ZN2at6native63_GLOBAL__N__862fb238_30_ForeachBinaryOpScalarTensor_cu_64fe0ca525multi_tensor_apply_kernelINS1_18TensorListMetadataILi2EEENS1_27BinaryOpScalarTensorFunctorIsLi2ELi1ELi1EEEJSt4plusIsEPssEEEvT_T0_DpT1_,@function
        .size           _ZN2at6native63_GLOBAL__N__862fb238_30_ForeachBinaryOpScalarTensor_cu_64fe0ca525multi_tensor_apply_kernelINS1_18TensorListMetadataILi2EEENS1_27BinaryOpScalarTensorFunctorIsLi2ELi1ELi1EEEJSt4plusIsEPssEEEvT_T0_DpT1_,(.L_x_573 - _ZN2at6native63_GLOBAL__N__862fb238_30_ForeachBinaryOpScalarTensor_cu_64fe0ca525multi_tensor_apply_kernelINS1_18TensorListMetadataILi2EEENS1_27BinaryOpScalarTensorFunctorIsLi2ELi1ELi1EEEJSt4plusIsEPssEEEvT_T0_DpT1_)
        .other          _ZN2at6native63_GLOBAL__N__862fb238_30_ForeachBinaryOpScalarTensor_cu_64fe0ca525multi_tensor_apply_kernelINS1_18TensorListMetadataILi2EEENS1_27BinaryOpScalarTensorFunctorIsLi2ELi1ELi1EEEJSt4plusIsEPssEEEvT_T0_DpT1_,@"STO_CUDA_ENTRY STV_DEFAULT"
_ZN2at6native63_GLOBAL__N__862fb238_30_ForeachBinaryOpScalarTensor_cu_64fe0ca525multi_tensor_apply_kernelINS1_18TensorListMetadataILi2EEENS1_27BinaryOpScalarTensorFunctorIsLi2ELi1ELi1EEEJSt4plusIsEPssEEEvT_T0_DpT1_:
        /* <DEDUP_REMOVED lines=27> */
.L_x_441:
        /* <DEDUP_REMOVED lines=13> */
[----:B------:R-:W-:-:S02]  /*0280*/  ISETP.LT.U32.AND P2, PT, R23, R0, PT ;  /* 0x000000001700720c */ /* 0x000fc40003f41070 */
[----:B------:R-:W-:Y:S02]  /*0290*/  ISETP.GE.U32.AND.EX P1, PT, R11, RZ, PT, P1 ;  /* 0x000000ff0b00720c */ /* 0x000fe40003f26110 */
[----:B------:R-:W-:Y:S02]  /*02a0*/  ISETP.GE.U32.AND P4, PT, R5, 0x10000, PT ;  /* 0x000100000500780c */ /* 0x000fe40003f86070 */
[----:B------:R-:W-:Y:S02]  /*02b0*/  IADD3 R22, P5, R22, R9, RZ ;  /* 0x0000000916167210 */ /* 0x000fe40007fbe0ff */
[----:B------:R-:W-:Y:S02]  /*02c0*/  ISETP.LT.AND.EX P1, PT, R11, R2, !P1, P2 ;  /* 0x000000020b00720c */ /* 0x000fe40004f21320 */
[----:B------:R-:W-:Y:S01]  /*02d0*/  ISETP.LT.U32.AND P3, PT, R5, R0, PT ;  /* 0x000000000500720c */ /* 0x000fe20003f61070 */
[----:B------:R-:W-:Y:S01]  /*02e0*/  IMAD.X R10, RZ, RZ, R19, P5 ;  /* 0x000000ffff0a7224 */ /* 0x000fe200028e0613 */
[----:B------:R-:W-:-:S02]  /*02f0*/  ISETP.GE.U32.AND.EX P4, PT, R20, RZ, PT, P4 ;  /* 0x000000ff1400720c */ /* 0x000fc40003f86140 */
[----:B------:R-:W-:Y:S02]  /*0300*/  ISETP.GE.U32.AND P2, PT, R22, 0x10000, PT ;  /* 0x000100001600780c */ /* 0x000fe40003f46070 */
[----:B------:R-:W-:Y:S02]  /*0310*/  ISETP.LT.AND.EX P3, PT, R20, R2, !P4, P3 ;  /* 0x000000021400720c */ /* 0x000fe40006761330 */
[----:B------:R-:W-:Y:S02]  /*0320*/  ISETP.LT.U32.AND P4, PT, R22, R0, PT ;  /* 0x000000001600720c */ /* 0x000fe40003f81070 */
[C---:B------:R-:W-:Y:S01]  /*0330*/  ISETP.GE.U32.AND.EX P2, PT, R10.reuse, RZ, PT, P2 ;  /* 0x000000ff0a00720c */ /* 0x040fe20003f46120 */
[----:B------:R-:W-:Y:S02]  /*0340*/  IMAD.MOV.U32 R24, RZ, RZ, c[0x0][0xdb0] ;  /* 0x00036c00ff187624 */ /* 0x000fe400078e00ff */
[----:B------:R-:W-:Y:S01]  /*0350*/  IMAD.MOV.U32 R25, RZ, RZ, c[0x0][0xdb4] ;  /* 0x00036d00ff197624 */ /* 0x000fe200078e00ff */
[----:B------:R-:W-:-:S02]  /*0360*/  ISETP.LT.AND.EX P4, PT, R10, R2, !P2, P4 ;  /* 0x000000020a00720c */ /* 0x000fc40005781340 */
[CC--:B------:R-:W-:Y:S02]  /*0370*/  @P1 LEA R16, P2, R23.reuse, R12.reuse, 0x1 ;  /* 0x0000000c17101211 */ /* 0x0c0fe400078408ff */
[----:B------:R-:W-:Y:S01]  /*0380*/  PRMT R21, RZ, 0x7610, R21 ;  /* 0x00007610ff157816 */ /* 0x000fe20000000015 */
[----:B------:R0:W2:Y:S01]  /*0390*/  LDG.E.U16 R24, [R24.64] ;  /* 0x0000000618187981 */ /* 0x0000a2000c1e1500 */
[-C--:B------:R-:W-:Y:S02]  /*03a0*/  @P1 LEA.HI.X R17, R23, R13.reuse, R11, 0x1, P2 ;  /* 0x0000000d17111211 */ /* 0x080fe400010f0c0b */
[-C--:B------:R-:W-:Y:S02]  /*03b0*/  @P3 LEA R26, P2, R5, R12.reuse, 0x1 ;  /* 0x0000000c051a3211 */ /* 0x080fe400078408ff */
[----:B------:R-:W-:Y:S01]  /*03c0*/  @P0 LEA R28, P5, R9, R12, 0x1 ;  /* 0x0000000c091c0211 */ /* 0x000fe200078a08ff */
[----:B------:R1:W3:Y:S01]  /*03d0*/  @P1 LDG.E.U16 R21, [R16.64] ;  /* 0x0000000610151981 */ /* 0x0002e2000c1e1500 */
[----:B------:R-:W-:-:S02]  /*03e0*/  @P3 LEA.HI.X R27, R5, R13, R20, 0x1, P2 ;  /* 0x0000000d051b3211 */ /* 0x000fc400010f0c14 */
[----:B------:R-:W-:Y:S02]  /*03f0*/  @P0 LEA.HI.X R29, R9, R13, R19, 0x1, P5 ;  /* 0x0000000d091d0211 */ /* 0x000fe400028f0c13 */
[----:B0-----:R-:W-:-:S03]  /*0400*/  PRMT R25, RZ, 0x7610, R25 ;  /* 0x00007610ff197816 */ /* 0x001fc60000000019 */
[----:B------:R0:W4:Y:S01]  /*0410*/  @P0 LDG.E.U16 R6, [R28.64] ;  /* 0x000000061c060981 */ /* 0x000122000c1e1500 */
[----:B-1----:R-:W-:-:S03]  /*0420*/  @P4 LEA R16, P2, R22, R12, 0x1 ;  /* 0x0000000c16104211 */ /* 0x002fc600078408ff */
[----:B------:R1:W5:Y:S01]  /*0430*/  @P3 LDG.E.U16 R25, [R26.64] ;  /* 0x000000061a193981 */ /* 0x000362000c1e1500 */
[----:B------:R-:W-:Y:S02]  /*0440*/  @P4 LEA.HI.X R17, R22, R13, R10, 0x1, P2 ;  /* 0x0000000d16114211 */ /* 0x000fe400010f0c0a */
[----:B-1----:R-:W-:-:S06]  /*0450*/  PRMT R26, RZ, 0x7610, R26 ;  /* 0x00007610ff1a7816 */ /* 0x002fcc000000001a */
[----:B------:R1:W5:Y:S01]  /*0460*/  @P4 LDG.E.U16 R26, [R16.64] ;  /* 0x00000006101a4981 */ /* 0x000362000c1e1500 */
[----:B------:R-:W-:Y:S01]  /*0470*/  ULDC.U16 UR4, c[0x0][0xdb8] ;  /* 0x00036e0000047ab9 */ /* 0x000fe20000000400 */
[-C--:B------:R-:W-:Y:S01]  /*0480*/  @P1 LEA R18, P5, R23, R14.reuse, 0x1 ;  /* 0x0000000e17121211 */ /* 0x080fe200078a08ff */
[----:B------:R-:W-:Y:S01]  /*0490*/  UPRMT UR4, UR4, 0x9910, URZ ;  /* 0x0000991004047896 */ /* 0x000fe2000800003f */
[----:B-1----:R-:W-:-:S04]  /*04a0*/  @P0 LEA R16, P2, R9, R14, 0x1 ;  /* 0x0000000e09100211 */ /* 0x002fc800078408ff */
[-C--:B------:R-:W-:Y:S02]  /*04b0*/  @P0 LEA.HI.X R17, R9, R15.reuse, R19, 0x1, P2 ;  /* 0x0000000f09110211 */ /* 0x080fe400010f0c13 */
[-C--:B------:R-:W-:Y:S02]  /*04c0*/  @P3 LEA R30, P2, R5, R14.reuse, 0x1 ;  /* 0x0000000e051e3211 */ /* 0x080fe400078408ff */
[-C--:B------:R-:W-:Y:S02]  /*04d0*/  @P1 LEA.HI.X R19, R23, R15.reuse, R11, 0x1, P5 ;  /* 0x0000000f17131211 */ /* 0x080fe400028f0c0b */
[----:B------:R-:W-:Y:S01]  /*04e0*/  @P3 LEA.HI.X R31, R5, R15, R20, 0x1, P2 ;  /* 0x0000000f051f3211 */ /* 0x000fe200010f0c14 */
[----:B------:R-:W-:Y:S01]  /*04f0*/  IMAD.MOV.U32 R23, RZ, RZ, c[0x0][0x0] ;  /* 0x00000000ff177624 */ /* 0x000fe200078e00ff */
[----:B0-----:R-:W-:-:S04]  /*0500*/  @P4 LEA R28, P5, R22, R14, 0x1 ;  /* 0x0000000e161c4211 */ /* 0x001fc800078a08ff */
[----:B------:R-:W-:Y:S02]  /*0510*/  @P4 LEA.HI.X R29, R22, R15, R10, 0x1, P5 ;  /* 0x0000000f161d4211 */ /* 0x000fe400028f0c0a */
[----:B--2---:R-:W-:-:S05]  /*0520*/  PRMT R24, R24, 0x9910, RZ ;  /* 0x0000991018187816 */ /* 0x004fca00000000ff */
[----:B------:R-:W-:-:S04]  /*0530*/  IMAD.MOV.U32 R9, RZ, RZ, R24 ;  /* 0x000000ffff097224 */ /* 0x000fc800078e0018 */
[C---:B---3--:R-:W-:Y:S02]  /*0540*/  IMAD R21, R9.reuse, UR4, R21 ;  /* 0x0000000409157c24 */ /* 0x048fe4000f8e0215 */
[C---:B----4-:R-:W-:Y:S02]  /*0550*/  IMAD R11, R9.reuse, UR4, R6 ;  /* 0x00000004090b7c24 */ /* 0x050fe4000f8e0206 */
[----:B-----5:R-:W-:-:S03]  /*0560*/  IMAD R25, R9, UR4, R25 ;  /* 0x0000000409197c24 */ /* 0x020fc6000f8e0219 */
[----:B------:R0:W-:Y:S04]  /*0570*/  @P0 STG.E.U16 [R16.64], R11 ;  /* 0x0000000b10000986 */ /* 0x0001e8000c101506 */
[----:B------:R0:W-:Y:S01]  /*0580*/  @P1 STG.E.U16 [R18.64], R21 ;  /* 0x0000001512001986 */ /* 0x0001e2000c101506 */
[----:B------:R-:W-:Y:S02]  /*0590*/  IMAD R5, R9, UR4, R26 ;  /* 0x0000000409057c24 */ /* 0x000fe4000f8e021a */
[----:B------:R-:W-:Y:S02]  /*05a0*/  IMAD.MOV.U32 R9, RZ, RZ, R8 ;  /* 0x000000ffff097224 */ /* 0x000fe400078e0008 */
[----:B------:R-:W-:Y:S01]  /*05b0*/  IMAD.MOV.U32 R8, RZ, RZ, R7 ;  /* 0x000000ffff087224 */ /* 0x000fe200078e0007 */
[----:B------:R0:W-:Y:S03]  /*05c0*/  @P3 STG.E.U16 [R30.64], R25 ;  /* 0x000000191e003986 */ /* 0x0001e6000c101506 */
[----:B------:R-:W-:Y:S01]  /*05d0*/  IMAD.WIDE.U32 R8, R23, 0x4, R8 ;  /* 0x0000000417087825 */ /* 0x000fe200078e0008 */
[----:B------:R0:W-:Y:S04]  /*05e0*/  @P4 STG.E.U16 [R28.64], R5 ;  /* 0x000000051c004986 */ /* 0x0001e8000c101506 */
[----:B------:R-:W-:-:S02]  /*05f0*/  ISETP.GE.U32.AND P0, PT, R8, 0x10000, PT ;  /* 0x000100000800780c */ /* 0x000fc40003f06070 */
[----:B------:R-:W-:Y:S02]  /*0600*/  ISETP.LT.U32.AND P1, PT, R8, R0, PT ;  /* 0x000000000800720c */ /* 0x000fe40003f21070 */
[C---:B------:R-:W-:Y:S02]  /*0610*/  ISETP.GE.U32.AND.EX P0, PT, R9.reuse, RZ, PT, P0 ;  /* 0x000000ff0900720c */ /* 0x040fe40003f06100 */
[----:B------:R-:W-:Y:S01]  /*0620*/  ISETP.LT.AND.EX P1, PT, R9, R2, PT, P1 ;  /* 0x000000020900720c */ /* 0x000fe20003f21310 */
[----:B------:R-:W-:Y:S02]  /*0630*/  IMAD.MOV.U32 R7, RZ, RZ, R8 ;  /* 0x000000ffff077224 */ /* 0x000fe400078e0008 */
[----:B------:R-:W-:-:S10]  /*0640*/  IMAD.MOV.U32 R8, RZ, RZ, R9 ;  /* 0x000000ffff087224 */ /* 0x000fd400078e0009 */
[----:B0-----:R-:W-:Y:S05]  /*0650*/  @!P0 BRA P1, `(.L_x_441) ;  /* 0xfffffb5000008947 */ /* 0x001fea000083ffff */
[----:B------:R-:W-:Y:S05]  /*0660*/  EXIT ;  /* 0x000000000000794d */ /* 0x000fea0003800000 */
.L_x_440:
        /* <DEDUP_REMOVED lines=11> */
.L_x_442:
[C---:B------:R-:W-:Y:S01]  /*0720*/  IMAD.SHL.U32 R17, R10.reuse, 0x8, RZ ;  /* 0x000000080a117824 */ /* 0x040fe200078e00ff */
[----:B------:R-:W-:Y:S01]  /*0730*/  SHF.L.U64.HI R19, R10, 0x3, R3 ;  /* 0x000000030a137819 */ /* 0x000fe20000010203 */
[----:B------:R-:W2:Y:S03]  /*0740*/  LDG.E.U16 R6, [R4.64] ;  /* 0x0000000604067981 */ /* 0x000ea6000c1e1500 */
[----:B------:R-:W-:-:S05]  /*0750*/  IADD3 R8, P0, R12, R17, RZ ;  /* 0x000000110c087210 */ /* 0x000fca0007f1e0ff */
[----:B------:R-:W-:-:S06]  /*0760*/  IMAD.X R9, R13, 0x1, R19, P0 ;  /* 0x000000010d097824 */ /* 0x000fcc00000e0613 */
[----:B------:R-:W3:Y:S01]  /*0770*/  LDG.E.64 R8, [R8.64] ;  /* 0x0000000608087981 */ /* 0x000ee2000c1e1b00 */
[----:B--2---:R-:W-:Y:S02]  /*0780*/  PRMT R20, R6, 0x9910, RZ ;  /* 0x0000991006147816 */ /* 0x004fe400000000ff */
[----:B------:R-:W-:Y:S02]  /*0790*/  IADD3 R6, P0, R14, R17, RZ ;  /* 0x000000110e067210 */ /* 0x000fe40007f1e0ff */
[----:B---3--:R-:W-:Y:S02]  /*07a0*/  PRMT R7, R8, 0x7632, R7 ;  /* 0x0000763208077816 */ /* 0x008fe40000000007 */
[----:B------:R-:W-:Y:S01]  /*07b0*/  PRMT R11, R9, 0x7632, R11 ;  /* 0x00007632090b7816 */ /* 0x000fe2000000000b */
[C---:B------:R-:W-:Y:S02]  /*07c0*/  IMAD R16, R20.reuse, UR4, R9 ;  /* 0x0000000414107c24 */ /* 0x040fe4000f8e0209 */
[----:B------:R-:W-:-:S02]  /*07d0*/  IMAD R17, R20, UR4, R7 ;  /* 0x0000000414117c24 */ /* 0x000fc4000f8e0207 */
[----:B------:R-:W-:Y:S01]  /*07e0*/  IMAD.X R7, R15, 0x1, R19, P0 ;  /* 0x000000010f077824 */ /* 0x000fe200000e0613 */
[----:B------:R-:W-:Y:S01]  /*07f0*/  IADD3 R10, P0, R10, c[0x0][0x0], RZ ;  /* 0x000000000a0a7a10 */ /* 0x000fe20007f1e0ff */
[C---:B------:R-:W-:Y:S02]  /*0800*/  IMAD R11, R20.reuse, UR4, R11 ;  /* 0x00000004140b7c24 */ /* 0x040fe4000f8e020b */
[----:B------:R-:W-:Y:S02]  /*0810*/  IMAD R18, R20, UR4, R8 ;  /* 0x0000000414127c24 */ /* 0x000fe4000f8e0208 */
[----:B------:R-:W-:Y:S01]  /*0820*/  IMAD.SHL.U32 R9, R10, 0x4, RZ ;  /* 0x000000040a097824 */ /* 0x000fe200078e00ff */
[----:B------:R-:W-:Y:S01]  /*0830*/  PRMT R19, R16, 0x5410, R11 ;  /* 0x0000541010137816 */ /* 0x000fe2000000000b */
[----:B------:R-:W-:Y:S01]  /*0840*/  IMAD.X R3, RZ, RZ, R3, P0 ;  /* 0x000000ffff037224 */ /* 0x000fe200000e0603 */
[----:B------:R-:W-:Y:S02]  /*0850*/  PRMT R18, R18, 0x5410, R17 ;  /* 0x0000541012127816 */ /* 0x000fe40000000011 */
[----:B------:R-:W-:-:S02]  /*0860*/  ISETP.GE.U32.AND P0, PT, R9, R0, PT ;  /* 0x000000000900720c */ /* 0x000fc40003f06070 */
[C---:B------:R-:W-:Y:S01]  /*0870*/  ISETP.LT.U32.AND P1, PT, R10.reuse, 0x4000, PT ;  /* 0x000040000a00780c */ /* 0x040fe20003f21070 */
[----:B------:R0:W-:Y:S01]  /*0880*/  STG.E.64 [R6.64], R18 ;  /* 0x0000001206007986 */ /* 0x0001e2000c101b06 */
[----:B------:R-:W-:Y:S02]  /*0890*/  SHF.L.U64.HI R9, R10, 0x2, R3 ;  /* 0x000000020a097819 */ /* 0x000fe40000010203 */
[----:B------:R-:W-:Y:S02]  /*08a0*/  ISETP.LT.U32.AND.EX P1, PT, R3, RZ, PT, P1 ;  /* 0x000000ff0300720c */ /* 0x000fe40003f21110 */
[----:B------:R-:W-:-:S13]  /*08b0*/  ISETP.GE.AND.EX P0, PT, R9, R2, PT, P0 ;  /* 0x000000020900720c */ /* 0x000fda0003f06300 */
[----:B0-----:R-:W-:Y:S05]  /*08c0*/  @!P0 BRA P1, `(.L_x_442) ;  /* 0xfffffe5000008947 */ /* 0x001fea000083ffff */
[----:B------:R-:W-:Y:S05]  /*08d0*/  EXIT ;  /* 0x000000000000794d */ /* 0x000fea0003800000 */
.L_x_443:
        /* <DEDUP_REMOVED lines=10> */
.L_x_573:


//--------------------- .text._ZN2at6native63_GLOBAL__N__862fb238_30_ForeachBinaryOpScalarTensor_cu_64fe0ca525multi_tensor_apply_kernelINS1_18TensorListMetadataILi2EEENS1_27BinaryOpScalarTensorFunctorIlLi2ELi1ELi1EEEJSt4plusIlEPllEEEvT_T0_DpT1_ --------------------------
	.section	.text._ZN2at6native63_GLOBAL__N__862fb238_30_ForeachBinaryOpScalarTensor_cu_64fe0ca525multi_tensor_apply_kernelINS1_18TensorListMetadataILi2EEENS1_27BinaryOpScalarTensorFunctorIlLi2ELi1ELi1EEEJSt4plusIlEPllEEEvT_T0_DpT1_,"ax",@progbits
	.sectioninfo	@"SHI_REGISTERS=32"
	.align	128
.text._ZN2at6native63_GLOBAL__N__862fb238_30_ForeachBinaryOpScalarTensor_cu_64fe0ca525multi_tensor_apply_kernelINS1_18TensorListMetadataILi2EEENS1_27BinaryOpScalarTensorFunctorIlLi2ELi1ELi1EEEJSt4plusIlEPllEEEvT_T0_DpT1_:
        .type           _ZN2at6native63_GLOBAL__N__862fb238_30_ForeachBinaryOpScalarTensor_cu_64fe0ca525multi_tensor_apply_kernelINS1_18TensorListMetadataILi2EEENS1_27BinaryOpScalarTensorFunctorIlLi2ELi1ELi1EEEJSt4plusIlEPllEEEvT_T0_DpT1_,@function
        .size           _ZN2at6native63_GLOBAL__N__862fb238_30_ForeachBinaryOpScalarTensor_cu_64fe0ca525multi_tensor_apply_kernelINS1_18TensorListMetadataILi2EEENS1_27BinaryOpScalarTensorFunctorIlLi2ELi1ELi1EEEJSt4plusIlEPllEEEvT_T0_DpT1_,(.L_x_574 - _ZN2at6native63_GLOBAL__N__862fb238_30_ForeachBinaryOpScalarTensor_cu_64fe0ca525multi_tensor_apply_kernelINS1_18TensorListMetadataILi2EEENS1_27BinaryOpScalarTensorFunctorIlLi2ELi1ELi1EEEJSt4plusIlEPllEEEvT_T0_DpT1_)
        .other          _ZN2at6native63_GLOBAL__N__862fb238_30_ForeachBinaryOpScalarTensor_cu_64fe0ca525multi_tensor_apply_kernelINS1_18TensorListMetadataILi2EEENS1_27BinaryOpScalarTensorFunctorIlLi2ELi1ELi1EEEJSt4plusIlEPllEEEvT_T0_DpT1_,@"STO_CUDA_ENTRY STV_DEFAULT"
_ZN2at6native63_GLOBAL__N__862fb238_30_ForeachBinaryOpScalarTensor_cu_64fe0ca525multi_tensor_apply_kernelINS1_18TensorListMetadataILi2EEENS1_27BinaryOpScalarTensorFunctorIlLi2ELi1ELi1EEEJSt4plusIlEPllEEEvT_T0_DpT1_:
        /* <DEDUP_REMOVED lines=29> */
.L_x_445:
[----:B0-----:R-:W-:Y:S01]  /*01d0*/  IADD3 R5, P1, R0, R8, RZ ;  /* 0x0000000800057210 */ /* 0x001fe20007f3e0ff */
[C---:B------:R-:W-:Y:S01]  /*01e0*/  IMAD R26, R2.reuse, 0x3, RZ ;  /* 0x00000003021a7824 */ /* 0x040fe200078e02ff */
[----:B------:R-:W-:Y:S02]  /*01f0*/  CS2R R24, SRZ ;  /* 0x0000000000187805 */ /* 0x000fe4000001ff00 */
[C---:B------:R-:W-:Y:S01]  /*0200*/  IADD3 R4, P3, R5.reuse, c[0x0][0x0], RZ ;  /* 0x0000000005047a10 */ /* 0x040fe20007f7e0ff */
[----:B------:R-:W-:Y:S01]  /*0210*/  IMAD.X R10, RZ, RZ, R9, P1 ;  /* 0x000000ffff0a7224 */ /* 0x000fe200008e0609 */
[C---:B------:R-:W-:Y:S02]  /*0220*/  ISETP.GE.U32.AND P0, PT, R5.reuse, 0x10000, PT ;  /* 0x000100000500780c */ /* 0x040fe40003f06070 */
[----:B------:R-:W-:Y:S01]  /*0230*/  LEA R6, P4, R2, R5, 0x1 ;  /* 0x0000000502067211 */ /* 0x000fe200078808ff */
[----:B------:R-:W-:Y:S01]  /*0240*/  IMAD.X R11, RZ, RZ, R10, P3 ;  /* 0x000000ffff0b7224 */ /* 0x000fe200018e060a */
[----:B------:R-:W-:-:S02]  /*0250*/  ISETP.LT.U32.AND P2, PT, R5, UR12, PT ;  /* 0x0000000c05007c0c */ /* 0x000fc4000bf41070 */
[----:B------:R-:W-:Y:S01]  /*0260*/  ISETP.GE.U32.AND.EX P0, PT, R10, RZ, PT, P0 ;  /* 0x000000ff0a00720c */ /* 0x000fe20003f06100 */
[----:B------:R-:W-:Y:S01]  /*0270*/  IMAD.X R3, RZ, RZ, R10, P4 ;  /* 0x000000ffff037224 */ /* 0x000fe200020e060a */
[----:B------:R-:W-:Y:S02]  /*0280*/  ISETP.GE.U32.AND P1, PT, R4, 0x10000, PT ;  /* 0x000100000400780c */ /* 0x000fe40003f26070 */
[----:B------:R-:W-:Y:S02]  /*0290*/  ISETP.LT.AND.EX P0, PT, R10, UR4, !P0, P2 ;  /* 0x000000040a007c0c */ /* 0x000fe4000c701320 */
[----:B------:R-:W-:Y:S02]  /*02a0*/  ISETP.LT.U32.AND P2, PT, R4, UR12, PT ;  /* 0x0000000c04007c0c */ /* 0x000fe4000bf41070 */
[----:B------:R-:W-:Y:S02]  /*02b0*/  ISETP.GE.U32.AND.EX P4, PT, R11, RZ, PT, P1 ;  /* 0x000000ff0b00720c */ /* 0x000fe40003f86110 */
[----:B------:R-:W-:-:S02]  /*02c0*/  IADD3 R26, P5, R26, R5, RZ ;  /* 0x000000051a1a7210 */ /* 0x000fc40007fbe0ff */
[C---:B------:R-:W-:Y:S02]  /*02d0*/  ISETP.GE.U32.AND P3, PT, R6.reuse, 0x10000, PT ;  /* 0x000100000600780c */ /* 0x040fe40003f66070 */
[----:B------:R-:W-:Y:S01]  /*02e0*/  ISETP.LT.AND.EX P2, PT, R11, UR4, !P4, P2 ;  /* 0x000000040b007c0c */ /* 0x000fe2000e741320 */
[----:B------:R-:W-:Y:S01]  /*02f0*/  IMAD.X R7, RZ, RZ, R10, P5 ;  /* 0x000000ffff077224 */ /* 0x000fe200028e060a */
[----:B------:R-:W-:Y:S02]  /*0300*/  ISETP.LT.U32.AND P1, PT, R6, UR12, PT ;  /* 0x0000000c06007c0c */ /* 0x000fe4000bf21070 */
[C---:B------:R-:W-:Y:S02]  /*0310*/  ISETP.GE.U32.AND.EX P3, PT, R3.reuse, RZ, PT, P3 ;  /* 0x000000ff0300720c */ /* 0x040fe40003f66130 */
[----:B------:R-:W-:Y:S02]  /*0320*/  ISETP.GE.U32.AND P4, PT, R26, 0x10000, PT ;  /* 0x000100001a00780c */ /* 0x000fe40003f86070 */
[----:B------:R-:W-:-:S02]  /*0330*/  ISETP.LT.AND.EX P1, PT, R3, UR4, !P3, P1 ;  /* 0x0000000403007c0c */ /* 0x000fc4000df21310 */
[----:B------:R-:W-:Y:S02]  /*0340*/  ISETP.LT.U32.AND P5, PT, R26, UR12, PT ;  /* 0x0000000c1a007c0c */ /* 0x000fe4000bfa1070 */
[C---:B------:R-:W-:Y:S02]  /*0350*/  ISETP.GE.U32.AND.EX P3, PT, R7.reuse, RZ, PT, P4 ;  /* 0x000000ff0700720c */ /* 0x040fe40003f66140 */
[C---:B------:R-:W-:Y:S02]  /*0360*/  @P2 LEA R14, P4, R4.reuse, UR6, 0x3 ;  /* 0x00000006040e2c11 */ /* 0x040fe4000f8818ff */
[----:B------:R-:W-:Y:S01]  /*0370*/  ISETP.LT.AND.EX P3, PT, R7, UR4, !P3, P5 ;  /* 0x0000000407007c0c */ /* 0x000fe2000df61350 */
[----:B------:R-:W-:Y:S01]  /*0380*/  CS2R R22, SRZ ;  /* 0x0000000000167805 */ /* 0x000fe2000001ff00 */
[----:B------:R-:W-:Y:S01]  /*0390*/  @P2 LEA.HI.X R15, R4, UR7, R11, 0x3, P4 ;  /* 0x00000007040f2c11 */ /* 0x000fe2000a0f1c0b */
[----:B------:R-:W-:Y:S01]  /*03a0*/  IMAD.MOV.U32 R12, RZ, RZ, c[0x0][0xdb0] ;  /* 0x00036c00ff0c7624 */ /* 0x000fe200078e00ff */
[C---:B------:R-:W-:Y:S01]  /*03b0*/  @P0 LEA R16, P6, R5.reuse, UR6, 0x3 ;  /* 0x0000000605100c11 */ /* 0x040fe2000f8c18ff */
[----:B------:R-:W-:Y:S01]  /*03c0*/  IMAD.MOV.U32 R13, RZ, RZ, c[0x0][0xdb4] ;  /* 0x00036d00ff0d7624 */ /* 0x000fe200078e00ff */
[C---:B------:R-:W-:Y:S01]  /*03d0*/  @P1 LEA R28, P5, R6.reuse, UR6, 0x3 ;  /* 0x00000006061c1c11 */ /* 0x040fe2000f8a18ff */
[----:B------:R0:W2:Y:S01]  /*03e0*/  @P2 LDG.E.64 R22, [R14.64] ;  /* 0x0000000a0e162981 */ /* 0x0000a2000c1e1b00 */
[----:B------:R-:W-:Y:S01]  /*03f0*/  @P0 LEA.HI.X R17, R5, UR7, R10, 0x3, P6 ;  /* 0x0000000705110c11 */ /* 0x000fe2000b0f1c0a */
[----:B------:R-:W-:Y:S01]  /*0400*/  CS2R R20, SRZ ;  /* 0x0000000000147805 */ /* 0x000fe2000001ff00 */
[----:B------:R-:W-:Y:S01]  /*0410*/  CS2R R18, SRZ ;  /* 0x0000000000127805 */ /* 0x000fe2000001ff00 */
[----:B------:R-:W3:Y:S01]  /*0420*/  LDG.E.64 R12, [R12.64] ;  /* 0x0000000a0c0c7981 */ /* 0x000ee2000c1e1b00 */
[----:B------:R-:W-:-:S03]  /*0430*/  @P1 LEA.HI.X R29, R6, UR7, R3, 0x3, P5 ;  /* 0x00000007061d1c11 */ /* 0x000fc6000a8f1c03 */
[----:B------:R1:W4:Y:S01]  /*0440*/  @P0 LDG.E.64 R24, [R16.64] ;  /* 0x0000000a10180981 */ /* 0x000322000c1e1b00 */
[----:B0-----:R-:W-:-:S03]  /*0450*/  @P3 LEA R14, P4, R26, UR6, 0x3 ;  /* 0x000000061a0e3c11 */ /* 0x001fc6000f8818ff */
[----:B------:R-:W5:Y:S01]  /*0460*/  @P1 LDG.E.64 R20, [R28.64] ;  /* 0x0000000a1c141981 */ /* 0x000f62000c1e1b00 */
[----:B------:R-:W-:-:S05]  /*0470*/  @P3 LEA.HI.X R15, R26, UR7, R7, 0x3, P4 ;  /* 0x000000071a0f3c11 */ /* 0x000fca000a0f1c07 */
[----:B------:R0:W5:Y:S01]  /*0480*/  @P3 LDG.E.64 R18, [R14.64] ;  /* 0x0000000a0e123981 */ /* 0x000162000c1e1b00 */
[----:B-1----:R-:W-:-:S04]  /*0490*/  @P0 LEA R16, P4, R5, UR8, 0x3 ;  /* 0x0000000805100c11 */ /* 0x002fc8000f8818ff */
[----:B------:R-:W-:Y:S02]  /*04a0*/  @P0 LEA.HI.X R17, R5, UR9, R10, 0x3, P4 ;  /* 0x0000000905110c11 */ /* 0x000fe4000a0f1c0a */
[----:B------:R-:W-:Y:S02]  /*04b0*/  @P1 LEA R10, P5, R6, UR8, 0x3 ;  /* 0x00000008060a1c11 */ /* 0x000fe4000f8a18ff */
[----:B0-----:R-:W-:-:S04]  /*04c0*/  @P2 LEA R14, P4, R4, UR8, 0x3 ;  /* 0x00000008040e2c11 */ /* 0x001fc8000f8818ff */
[----:B------:R-:W-:Y:S02]  /*04d0*/  @P2 LEA.HI.X R15, R4, UR9, R11, 0x3, P4 ;  /* 0x00000009040f2c11 */ /* 0x000fe4000a0f1c0b */
[----:B------:R-:W-:Y:S01]  /*04e0*/  @P1 LEA.HI.X R11, R6, UR9, R3, 0x3, P5 ;  /* 0x00000009060b1c11 */ /* 0x000fe2000a8f1c03 */
[----:B------:R-:W-:-:S04]  /*04f0*/  IMAD.MOV.U32 R3, RZ, RZ, c[0x0][0x0] ;  /* 0x00000000ff037624 */ /* 0x000fc800078e00ff */
[----:B------:R-:W-:-:S04]  /*0500*/  IMAD.WIDE.U32 R8, R3, 0x4, R8 ;  /* 0x0000000403087825 */ /* 0x000fc800078e0008 */
[----:B---3--:R-:W-:Y:S02]  /*0510*/  IMAD R27, R13, c[0x0][0xdb8], RZ ;  /* 0x00036e000d1b7a24 */ /* 0x008fe400078e02ff */
[----:B--2---:R-:W-:-:S04]  /*0520*/  IMAD.WIDE.U32 R22, R12, c[0x0][0xdb8], R22 ;  /* 0x00036e000c167a25 */ /* 0x004fc800078e0016 */
[C---:B------:R-:W-:Y:S02]  /*0530*/  IMAD R5, R12.reuse, c[0x0][0xdbc], R27 ;  /* 0x00036f000c057a24 */ /* 0x040fe400078e021b */
[----:B----4-:R-:W-:-:S04]  /*0540*/  IMAD.WIDE.U32 R24, R12, c[0x0][0xdb8], R24 ;  /* 0x00036e000c187a25 */ /* 0x010fc800078e0018 */
[----:B-----5:R-:W-:-:S04]  /*0550*/  IMAD.WIDE.U32 R20, R12, c[0x0][0xdb8], R20 ;  /* 0x00036e000c147a25 */ /* 0x020fc800078e0014 */
[----:B------:R-:W-:Y:S01]  /*0560*/  IMAD.WIDE.U32 R18, R12, c[0x0][0xdb8], R18 ;  /* 0x00036e000c127a25 */ /* 0x000fe200078e0012 */
[----:B------:R-:W-:-:S03]  /*0570*/  @P3 LEA R12, P6, R26, UR8, 0x3 ;  /* 0x000000081a0c3c11 */ /* 0x000fc6000f8c18ff */
[----:B------:R-:W-:Y:S02]  /*0580*/  IMAD.IADD R25, R25, 0x1, R5 ;  /* 0x0000000119197824 */ /* 0x000fe400078e0205 */
[C---:B------:R-:W-:Y:S01]  /*0590*/  IMAD.IADD R23, R5.reuse, 0x1, R23 ;  /* 0x0000000105177824 */ /* 0x040fe200078e0217 */
[----:B------:R-:W-:Y:S01]  /*05a0*/  @P3 LEA.HI.X R13, R26, UR9, R7, 0x3, P6 ;  /* 0x000000091a0d3c11 */ /* 0x000fe2000b0f1c07 */
[C---:B------:R-:W-:Y:S02]  /*05b0*/  IMAD.IADD R21, R5.reuse, 0x1, R21 ;  /* 0x0000000105157824 */ /* 0x040fe400078e0215 */
[----:B------:R-:W-:Y:S01]  /*05c0*/  IMAD.IADD R19, R5, 0x1, R19 ;  /* 0x0000000105137824 */ /* 0x000fe200078e0213 */
[----:B------:R0:W-:Y:S01]  /*05d0*/  @P0 STG.E.64 [R16.64], R24 ;  /* 0x0000001810000986 */ /* 0x0001e2000c101b0a */
[----:B------:R-:W-:-:S03]  /*05e0*/  ISETP.GE.U32.AND P0, PT, R8, 0x10000, PT ;  /* 0x000100000800780c */ /* 0x000fc60003f06070 */
[----:B------:R0:W-:Y:S04]  /*05f0*/  @P2 STG.E.64 [R14.64], R22 ;  /* 0x000000160e002986 */ /* 0x0001e8000c101b0a */
[----:B------:R0:W-:Y:S01]  /*0600*/  @P1 STG.E.64 [R10.64], R20 ;  /* 0x000000140a001986 */ /* 0x0001e2000c101b0a */
[----:B------:R-:W-:-:S03]  /*0610*/  ISETP.LT.U32.AND P1, PT, R8, UR12, PT ;  /* 0x0000000c08007c0c */ /* 0x000fc6000bf21070 */
[----:B------:R0:W-:Y:S01]  /*0620*/  @P3 STG.E.64 [R12.64], R18 ;  /* 0x000000120c003986 */ /* 0x0001e2000c101b0a */
[C---:B------:R-:W-:Y:S02]  /*0630*/  ISETP.GE.U32.AND.EX P0, PT, R9.reuse, RZ, PT, P0 ;  /* 0x000000ff0900720c */ /* 0x040fe40003f06100 */
[----:B------:R-:W-:-:S13]  /*0640*/  ISETP.LT.AND.EX P1, PT, R9, UR4, PT, P1 ;  /* 0x0000000409007c0c */ /* 0x000fda000bf21310 */
[----:B0-----:R-:W-:Y:S05]  /*0650*/  @!P0 BRA P1, `(.L_x_445) ;  /* 0xfffffb7000008947 */ /* 0x001fea000083ffff */
[----:B------:R-:W-:Y:S05]  /*0660*/  EXIT ;  /* 0x000000000000794d */ /* 0x000fea0003800000 */
.L_x_444:
        /* <DEDUP_REMOVED lines=9> */
.L_x_446:
[C---:B------:R-:W-:Y:S01]  /*0700*/  IMAD.SHL.U32 R23, R13.reuse, 0x20, RZ ;  /* 0x000000200d177824 */ /* 0x040fe200078e00ff */
[----:B------:R-:W-:Y:S01]  /*0710*/  SHF.L.U64.HI R22, R13, 0x5, R0 ;  /* 0x000000050d167819 */ /* 0x000fe20000010200 */
[----:B------:R-:W2:Y:S03]  /*0720*/  LDG.E.64 R14, [R2.64] ;  /* 0x0000000a020e7981 */ /* 0x000ea6000c1e1b00 */
[----:B------:R-:W-:-:S04]  /*0730*/  IADD3 R20, P0, R23, UR6, RZ ;  /* 0x0000000617147c10 */ /* 0x000fc8000ff1e0ff */
[----:B------:R-:W-:-:S05]  /*0740*/  IADD3.X R21, R22, UR7, RZ, P0, !PT ;  /* 0x0000000716157c10 */ /* 0x000fca00087fe4ff */
[----:B------:R-:W3:Y:S04]  /*0750*/  LDG.E.128 R8, [R20.64] ;  /* 0x0000000a14087981 */ /* 0x000ee8000c1e1d00 */
[----:B------:R-:W4:Y:S01]  /*0760*/  LDG.E.128 R4, [R20.64+0x10] ;  /* 0x0000100a14047981 */ /* 0x000f22000c1e1d00 */
[----:B--2---:R-:W-:-:S04]  /*0770*/  IMAD R15, R15, c[0x0][0xdb8], RZ ;  /* 0x00036e000f0f7a24 */ /* 0x004fc800078e02ff */
[C---:B------:R-:W-:Y:S02]  /*0780*/  IMAD R12, R14.reuse, c[0x0][0xdbc], R15 ;  /* 0x00036f000e0c7a24 */ /* 0x040fe400078e020f */
[----:B---3--:R-:W-:-:S04]  /*0790*/  IMAD.WIDE.U32 R16, R14, c[0x0][0xdb8], R10 ;  /* 0x00036e000e107a25 */ /* 0x008fc800078e000a */
[----:B------:R-:W-:Y:S01]  /*07a0*/  IMAD.WIDE.U32 R18, R14, c[0x0][0xdb8], R8 ;  /* 0x00036e000e127a25 */ /* 0x000fe200078e0008 */
[----:B------:R-:W-:-:S03]  /*07b0*/  IADD3 R8, P0, R23, UR8, RZ ;  /* 0x0000000817087c10 */ /* 0x000fc6000ff1e0ff */
[----:B------:R-:W-:Y:S02]  /*07c0*/  IMAD.IADD R23, R17, 0x1, R12 ;  /* 0x0000000111177824 */ /* 0x000fe400078e020c */
[----:B------:R-:W-:Y:S02]  /*07d0*/  IMAD.IADD R17, R12, 0x1, R19 ;  /* 0x000000010c117824 */ /* 0x000fe400078e0213 */
[----:B----4-:R-:W-:Y:S01]  /*07e0*/  IMAD.WIDE.U32 R10, R14, c[0x0][0xdb8], R4 ;  /* 0x00036e000e0a7a25 */ /* 0x010fe200078e0004 */
[----:B------:R-:W-:-:S03]  /*07f0*/  IADD3.X R9, R22, UR9, RZ, P0, !PT ;  /* 0x0000000916097c10 */ /* 0x000fc600087fe4ff */
[----:B------:R-:W-:Y:S01]  /*0800*/  IMAD.WIDE.U32 R14, R14, c[0x0][0xdb8], R6 ;  /* 0x00036e000e0e7a25 */ /* 0x000fe200078e0006 */
[----:B------:R-:W-:-:S03]  /*0810*/  IADD3 R13, P0, R13, c[0x0][0x0], RZ ;  /* 0x000000000d0d7a10 */ /* 0x000fc60007f1e0ff */
[----:B------:R-:W-:Y:S02]  /*0820*/  IMAD.MOV.U32 R6, RZ, RZ, R16 ;  /* 0x000000ffff067224 */ /* 0x000fe400078e0010 */
[----:B------:R-:W-:Y:S02]  /*0830*/  IMAD.MOV.U32 R7, RZ, RZ, R23 ;  /* 0x000000ffff077224 */ /* 0x000fe400078e0017 */
[----:B------:R-:W-:Y:S02]  /*0840*/  IMAD.MOV.U32 R4, RZ, RZ, R18 ;  /* 0x000000ffff047224 */ /* 0x000fe400078e0012 */
[----:B------:R-:W-:Y:S02]  /*0850*/  IMAD.MOV.U32 R5, RZ, RZ, R17 ;  /* 0x000000ffff057224 */ /* 0x000fe400078e0011 */
[C---:B------:R-:W-:Y:S02]  /*0860*/  IMAD.IADD R11, R12.reuse, 0x1, R11 ;  /* 0x000000010c0b7824 */ /* 0x040fe400078e020b */
[----:B------:R-:W-:Y:S01]  /*0870*/  IMAD.IADD R15, R12, 0x1, R15 ;  /* 0x000000010c0f7824 */ /* 0x000fe200078e020f */
[----:B------:R0:W-:Y:S01]  /*0880*/  STG.E.128 [R8.64], R4 ;  /* 0x0000000408007986 */ /* 0x0001e2000c101d0a */
[----:B------:R-:W-:Y:S01]  /*0890*/  IMAD.X R0, RZ, RZ, R0, P0 ;  /* 0x000000ffff007224 */ /* 0x000fe200000e0600 */
[----:B------:R-:W-:-:S04]  /*08a0*/  ISETP.LT.U32.AND P1, PT, R13, 0x4000, PT ;  /* 0x000040000d00780c */ /* 0x000fc80003f21070 */
[----:B------:R-:W-:Y:S01]  /*08b0*/  ISETP.LT.U32.AND.EX P1, PT, R0, RZ, PT, P1 ;  /* 0x000000ff0000720c */ /* 0x000fe20003f21110 */
[----:B0-----:R-:W-:Y:S02]  /*08c0*/  IMAD.MOV.U32 R4, RZ, RZ, R10 ;  /* 0x000000ffff047224 */ /* 0x001fe400078e000a */
[----:B------:R-:W-:Y:S02]  /*08d0*/  IMAD.MOV.U32 R5, RZ, RZ, R11 ;  /* 0x000000ffff057224 */ /* 0x000fe400078e000b */
[----:B------:R-:W-:Y:S02]  /*08e0*/  IMAD.MOV.U32 R6, RZ, RZ, R14 ;  /* 0x000000ffff067224 */ /* 0x000fe400078e000e */
[----:B------:R-:W-:Y:S02]  /*08f0*/  IMAD.MOV.U32 R7, RZ, RZ, R15 ;  /* 0x000000ffff077224 */ /* 0x000fe400078e000f */
[----:B------:R-:W-:-:S03]  /*0900*/  IMAD.SHL.U32 R10, R13, 0x4, RZ ;  /* 0x000000040d0a7824 */ /* 0x000fc600078e00ff */
[----:B------:R0:W-:Y:S02]  /*0910*/  STG.E.128 [R8.64+0x10], R4 ;  /* 0x0000100408007986 */ /* 0x0001e4000c101d0a */
[----:B------:R-:W-:Y:S02]  /*0920*/  ISETP.GE.U32.AND P0, PT, R10, UR12, PT ;  /* 0x0000000c0a007c0c */ /* 0x000fe4000bf06070 */
[----:B------:R-:W-:-:S04]  /*0930*/  SHF.L.U64.HI R10, R13, 0x2, R0 ;  /* 0x000000020d0a7819 */ /* 0x000fc80000010200 */
[----:B------:R-:W-:-:S13]  /*0940*/  ISETP.GE.AND.EX P0, PT, R10, UR4, PT, P0 ;  /* 0x000000040a007c0c */ /* 0x000fda000bf06300 */
[----:B0-----:R-:W-:Y:S05]  /*0950*/  @!P0 BRA P1, `(.L_x_446) ;  /* 0xfffffda000008947 */ /* 0x001fea000083ffff */
[----:B------:R-:W-:Y:S05]  /*0960*/  EXIT ;  /* 0x000000000000794d */ /* 0x000fea0003800000 */
.L_x_447:
        /* <DEDUP_REMOVED lines=9> */
.L_x_574:


//--------------------- .text._ZN2at6native63_GLOBAL__N__862fb238_30_ForeachBinaryOpScalarTensor_cu_64fe0ca525multi_tensor_apply_kernelINS1_18TensorListMetadataILi2EEENS1_27BinaryOpScalarTensorFunctorIiLi2ELi1ELi1EEEJSt4plusIiEPiiEEEvT_T0_DpT1_ --------------------------
	.section	.text._ZN2at6native63_GLOBAL__N__862fb238_30_ForeachBinaryOpScalarTensor_cu_64fe0ca525multi_tensor_apply_kernelINS1_18TensorListMetadataILi2EEENS1_27BinaryOpScalarTensorFunctorIiLi2ELi1ELi1EEEJSt4plusIiEPiiEEEvT_T0_DpT1_,"ax",@progbits
	.sectioninfo	@"SHI_REGISTERS=32"
	.align	128
.text._ZN2at6native63_GLOBAL__N__862fb238_30_ForeachBinaryOpScalarTensor_cu_64fe0ca525multi_tensor_apply_kernelINS1_18TensorListMetadataILi2EEENS1_27BinaryOpScalarTensorFunctorIiLi2ELi1ELi1EEEJSt4plusIiEPiiEEEvT_T0_DpT1_:
        .type           _ZN2at6native63_GLOBAL__N__862fb238_30_ForeachBinaryOpScalarTensor_cu_64fe0ca525multi_tensor_apply_kernelINS1_18TensorListMetadataILi2EEENS1_27BinaryOpScalarTensorFunctorIiLi2ELi1ELi1EEEJSt4plusIiEPiiEEEvT_T0_DpT1_,@function
        .size           _ZN2at6native63_GLOBAL__N__862fb238_30_ForeachBinaryOpScalarTensor_cu_64fe0ca525multi_tensor_apply_kernelINS1_18TensorListMetadataILi2EEENS1_27BinaryOpScalarTensorFunctorIiLi2ELi1ELi1EEEJSt4plusIiEPiiEEEvT_T0_DpT1_,(.L_x_575 - _ZN2at6native63_GLOBAL__N__862fb238_30_ForeachBinaryOpScalarTensor_cu_64fe0ca525multi_tensor_apply_kernelINS1_18TensorListMetadataILi2EEENS1_27BinaryOpScalarTensorFunctorIiLi2ELi1ELi1EEEJSt4plusIiEPiiEEEvT_T0_DpT1_)
        .other          _ZN2at6native63_GLOBAL__N__862fb238_30_ForeachBinaryOpScalarTensor_cu_64fe0ca525multi_tensor_apply_kernelINS1_18TensorListMetadataILi2EEENS1_27BinaryOpScalarTensorFunctorIiLi2ELi1ELi1EEEJSt4plusIiEPiiEEEvT_T0_DpT1_,@"STO_CUDA_ENTRY STV_DEFAULT"
_ZN2at6native63_GLOBAL__N__862fb238_30_ForeachBinaryOpScalarTensor_cu_64fe0ca525multi_tensor_apply_kernelINS1_18TensorListMetadataILi2EEENS1_27BinaryOpScalarTensorFunctorIiLi2ELi1ELi1EEEJSt4plusIiEPiiEEEvT_T0_DpT1_:
        /* <DEDUP_REMOVED lines=24> */
[----:B------:R-:W-:-:S06]  /*0180*/  CS2R R6, SRZ ;  /* 0x0000000000067805 */ /* 0x000fcc000001ff00 */
.L_x_449:
[----:B0-----:R-:W-:Y:S01]  /*0190*/  IADD3 R29, P1, R3, R6, RZ ;  /* 0x00000006031d7210 */ /* 0x001fe20007f3e0ff */
[----:B------:R-:W-:Y:S02]  /*01a0*/  IMAD.MOV.U32 R4, RZ, RZ, c[0x0][0x0] ;  /* 0x00000000ff047624 */ /* 0x000fe400078e00ff */
[----:B------:R-:W-:Y:S01]  /*01b0*/  IMAD.MOV.U32 R19, RZ, RZ, RZ ;  /* 0x000000ffff137224 */ /* 0x000fe200078e00ff */
[C---:B------:R-:W-:Y:S01]  /*01c0*/  ISETP.GE.U32.AND P2, PT, R29.reuse, 0x10000, PT ;  /* 0x000100001d00780c */ /* 0x040fe20003f46070 */
[----:B------:R-:W-:Y:S01]  /*01d0*/  IMAD.X R15, RZ, RZ, R7, P1 ;  /* 0x000000ffff0f7224 */ /* 0x000fe200008e0607 */
[C---:B------:R-:W-:Y:S01]  /*01e0*/  IADD3 R17, P3, R29.reuse, c[0x0][0x0], RZ ;  /* 0x000000001d117a10 */ /* 0x040fe20007f7e0ff */
[C---:B------:R-:W-:Y:S01]  /*01f0*/  IMAD R14, R4.reuse, 0x3, RZ ;  /* 0x00000003040e7824 */ /* 0x040fe200078e02ff */
[----:B------:R-:W-:Y:S02]  /*0200*/  ISETP.LT.U32.AND P0, PT, R29, R0, PT ;  /* 0x000000001d00720c */ /* 0x000fe40003f01070 */
[----:B------:R-:W-:Y:S01]  /*0210*/  LEA R5, P5, R4, R29, 0x1 ;  /* 0x0000001d04057211 */ /* 0x000fe200078a08ff */
[----:B------:R-:W-:Y:S01]  /*0220*/  IMAD.X R18, RZ, RZ, R15, P3 ;  /* 0x000000ffff127224 */ /* 0x000fe200018e060f */
[----:B------:R-:W-:-:S02]  /*0230*/  ISETP.GE.U32.AND.EX P2, PT, R15, RZ, PT, P2 ;  /* 0x000000ff0f00720c */ /* 0x000fc40003f46120 */
[----:B------:R-:W-:Y:S01]  /*0240*/  ISETP.GE.U32.AND P4, PT, R17, 0x10000, PT ;  /* 0x000100001100780c */ /* 0x000fe20003f86070 */
[----:B------:R-:W-:Y:S01]  /*0250*/  IMAD.X R8, RZ, RZ, R15, P5 ;  /* 0x000000ffff087224 */ /* 0x000fe200028e060f */
[----:B------:R-:W-:Y:S02]  /*0260*/  ISETP.LT.AND.EX P0, PT, R15, R2, !P2, P0 ;  /* 0x000000020f00720c */ /* 0x000fe40005701300 */
[----:B------:R-:W-:Y:S02]  /*0270*/  ISETP.GE.U32.AND P1, PT, R5, 0x10000, PT ;  /* 0x000100000500780c */ /* 0x000fe40003f26070 */
[----:B------:R-:W-:Y:S02]  /*0280*/  ISETP.LT.U32.AND P3, PT, R17, R0, PT ;  /* 0x000000001100720c */ /* 0x000fe40003f61070 */
[----:B------:R-:W-:Y:S02]  /*0290*/  ISETP.GE.U32.AND.EX P4, PT, R18, RZ, PT, P4 ;  /* 0x000000ff1200720c */ /* 0x000fe40003f86140 */
[----:B------:R-:W-:-:S02]  /*02a0*/  IADD3 R9, P5, R14, R29, RZ ;  /* 0x0000001d0e097210 */ /* 0x000fc40007fbe0ff */
[----:B------:R-:W-:Y:S02]  /*02b0*/  ISETP.LT.U32.AND P2, PT, R5, R0, PT ;  /* 0x000000000500720c */ /* 0x000fe40003f41070 */
[----:B------:R-:W-:Y:S01]  /*02c0*/  ISETP.GE.U32.AND.EX P1, PT, R8, RZ, PT, P1 ;  /* 0x000000ff0800720c */ /* 0x000fe20003f26110 */
[----:B------:R-:W-:Y:S01]  /*02d0*/  IMAD.X R21, RZ, RZ, R15, P5 ;  /* 0x000000ffff157224 */ /* 0x000fe200028e060f */
[-C--:B------:R-:W-:Y:S02]  /*02e0*/  ISETP.LT.AND.EX P3, PT, R18, R2.reuse, !P4, P3 ;  /* 0x000000021200720c */ /* 0x080fe40006761330 */
[----:B------:R-:W-:Y:S02]  /*02f0*/  ISETP.LT.AND.EX P1, PT, R8, R2, !P1, P2 ;  /* 0x000000020800720c */ /* 0x000fe40004f21320 */
[----:B------:R-:W-:Y:S02]  /*0300*/  ISETP.GE.U32.AND P2, PT, R9, 0x10000, PT ;  /* 0x000100000900780c */ /* 0x000fe40003f46070 */
[----:B------:R-:W-:-:S02]  /*0310*/  @P0 LEA R24, P5, R29, R10, 0x2 ;  /* 0x0000000a1d180211 */ /* 0x000fc400078a10ff */
[----:B------:R-:W-:Y:S02]  /*0320*/  ISETP.LT.U32.AND P4, PT, R9, R0, PT ;  /* 0x000000000900720c */ /* 0x000fe40003f81070 */
[----:B------:R-:W-:Y:S02]  /*0330*/  ISETP.GE.U32.AND.EX P2, PT, R21, RZ, PT, P2 ;  /* 0x000000ff1500720c */ /* 0x000fe40003f46120 */
[----:B------:R-:W-:Y:S02]  /*0340*/  @P0 LEA.HI.X R25, R29, R11, R15, 0x2, P5 ;  /* 0x0000000b1d190211 */ /* 0x000fe400028f140f */
[----:B------:R-:W-:Y:S02]  /*0350*/  ISETP.LT.AND.EX P4, PT, R21, R2, !P2, P4 ;  /* 0x000000021500720c */ /* 0x000fe40005781340 */
[-C--:B------:R-:W-:Y:S01]  /*0360*/  @P3 LEA R26, P2, R17, R10.reuse, 0x2 ;  /* 0x0000000a111a3211 */ /* 0x080fe200078410ff */
[----:B------:R0:W2:Y:S01]  /*0370*/  @P0 LDG.E R19, [R24.64] ;  /* 0x0000000418130981 */ /* 0x0000a2000c1e1900 */
[----:B------:R-:W-:-:S02]  /*0380*/  @P1 LEA R22, P5, R5, R10, 0x2 ;  /* 0x0000000a05161211 */ /* 0x000fc400078a10ff */
        /* <DEDUP_REMOVED lines=17> */
[----:B------:R-:W-:Y:S01]  /*04a0*/  @P4 LEA R20, P5, R9, R12, 0x2 ;  /* 0x0000000c09144211 */ /* 0x000fe200078a10ff */
[----:B------:R-:W-:-:S03]  /*04b0*/  IMAD.WIDE.U32 R6, R4, 0x4, R6 ;  /* 0x0000000404067825 */ /* 0x000fc600078e0006 */
[-C--:B------:R-:W-:Y:S01]  /*04c0*/  @P4 LEA.HI.X R21, R9, R13.reuse, R21, 0x2, P5 ;  /* 0x0000000d09154211 */ /* 0x080fe200028f1415 */
[C---:B--2---:R-:W-:Y:S01]  /*04d0*/  IMAD R29, R26.reuse, c[0x0][0xdb8], R19 ;  /* 0x00036e001a1d7a24 */ /* 0x044fe200078e0213 */
[----:B------:R-:W-:Y:S01]  /*04e0*/  @P1 LEA.HI.X R19, R5, R13, R8, 0x2, P2 ;  /* 0x0000000d05131211 */ /* 0x000fe200010f1408 */
[C---:B---3--:R-:W-:Y:S02]  /*04f0*/  IMAD R5, R26.reuse, c[0x0][0xdb8], R24 ;  /* 0x00036e001a057a24 */ /* 0x048fe400078e0218 */
[----:B----4-:R-:W-:Y:S01]  /*0500*/  IMAD R25, R26, c[0x0][0xdb8], R25 ;  /* 0x00036e001a197a24 */ /* 0x010fe200078e0219 */
[----:B------:R0:W-:Y:S01]  /*0510*/  @P0 STG.E [R14.64], R29 ;  /* 0x0000001d0e000986 */ /* 0x0001e2000c101904 */
[----:B------:R-:W-:-:S03]  /*0520*/  ISETP.GE.U32.AND P0, PT, R6, 0x10000, PT ;  /* 0x000100000600780c */ /* 0x000fc60003f06070 */
[----:B------:R0:W-:Y:S01]  /*0530*/  @P3 STG.E [R16.64], R5 ;  /* 0x0000000510003986 */ /* 0x0001e2000c101904 */
[----:B-----5:R-:W-:-:S03]  /*0540*/  IMAD R27, R26, c[0x0][0xdb8], R27 ;  /* 0x00036e001a1b7a24 */ /* 0x020fc600078e021b */
[----:B------:R0:W-:Y:S01]  /*0550*/  @P1 STG.E [R18.64], R25 ;  /* 0x0000001912001986 */ /* 0x0001e2000c101904 */
[----:B------:R-:W-:-:S03]  /*0560*/  ISETP.LT.U32.AND P1, PT, R6, R0, PT ;  /* 0x000000000600720c */ /* 0x000fc60003f21070 */
[----:B------:R0:W-:Y:S01]  /*0570*/  @P4 STG.E [R20.64], R27 ;  /* 0x0000001b14004986 */ /* 0x0001e2000c101904 */
[C---:B------:R-:W-:Y:S02]  /*0580*/  ISETP.GE.U32.AND.EX P0, PT, R7.reuse, RZ, PT, P0 ;  /* 0x000000ff0700720c */ /* 0x040fe40003f06100 */
[----:B------:R-:W-:-:S13]  /*0590*/  ISETP.LT.AND.EX P1, PT, R7, R2, PT, P1 ;  /* 0x000000020700720c */ /* 0x000fda0003f21310 */
[----:B0-----:R-:W-:Y:S05]  /*05a0*/  @!P0 BRA P1, `(.L_x_449) ;  /* 0xfffffbe000008947 */ /* 0x001fea000083ffff */
[----:B------:R-:W-:Y:S05]  /*05b0*/  EXIT ;  /* 0x000000000000794d */ /* 0x000fea0003800000 */
.L_x_448:
        /* <DEDUP_REMOVED lines=9> */
.L_x_450:
        /* <DEDUP_REMOVED lines=12> */
[C---:B--2---:R-:W-:Y:S02]  /*0710*/  IMAD R7, R3.reuse, c[0x0][0xdb8], R7 ;  /* 0x00036e0003077a24 */ /* 0x044fe400078e0207 */
[C---:B------:R-:W-:Y:S02]  /*0720*/  IMAD R6, R3.reuse, c[0x0][0xdb8], R6 ;  /* 0x00036e0003067a24 */ /* 0x040fe400078e0206 */
[C---:B------:R-:W-:Y:S02]  /*0730*/  IMAD R5, R3.reuse, c[0x0][0xdb8], R5 ;  /* 0x00036e0003057a24 */ /* 0x040fe400078e0205 */
[----:B------:R-:W-:Y:S02]  /*0740*/  IMAD R4, R3, c[0x0][0xdb8], R4 ;  /* 0x00036e0003047a24 */ /* 0x000fe400078e0204 */
[----:B------:R-:W-:-:S03]  /*0750*/  IMAD.SHL.U32 R3, R18, 0x4, RZ ;  /* 0x0000000412037824 */ /* 0x000fc600078e00ff */
[----:B------:R0:W-:Y:S02]  /*0760*/  STG.E.128 [R16.64], R4 ;  /* 0x0000000410007986 */ /* 0x0001e4000c101d04 */
[----:B------:R-:W-:Y:S02]  /*0770*/  ISETP.GE.U32.AND P0, PT, R3, R0, PT ;  /* 0x000000000300720c */ /* 0x000fe40003f06070 */
[----:B------:R-:W-:-:S04]  /*0780*/  SHF.L.U64.HI R3, R18, 0x2, R21 ;  /* 0x0000000212037819 */ /* 0x000fc80000010215 */
[----:B------:R-:W-:-:S13]  /*0790*/  ISETP.GE.AND.EX P0, PT, R3, R2, PT, P0 ;  /* 0x000000020300720c */ /* 0x000fda0003f06300 */
[----:B0-----:R-:W-:Y:S05]  /*07a0*/  @!P0 BRA P1, `(.L_x_450) ;  /* 0xfffffea000008947 */ /* 0x001fea000083ffff */
[----:B------:R-:W-:Y:S05]  /*07b0*/  EXIT ;  /* 0x000000000000794d */ /* 0x000fea0003800000 */
.L_x_451:
        /* <DEDUP_REMOVED lines=12> */
.L_x_575:


//--------------------- .text._ZN2at6native63_GLOBAL__N__862fb238_30_ForeachBinaryOpScalarTensor_cu_64fe0ca525multi_tensor_apply_kernelINS1_18TensorListMetadataILi2EEENS1_27BinaryOpScalarTensorFunctorIaLi2ELi1ELi1EEEJSt4plusIaEPaaEEEvT_T0_DpT1_ --------------------------
	.section	.text._ZN2at6native63_GLOBAL__N__862fb238_30_ForeachBinaryOpScalarTensor_cu_64fe0ca525multi_tensor_apply_kernelINS1_18TensorListMetadataILi2EEENS1_27BinaryOpScalarTensorFunctorIaLi2ELi1ELi1EEEJSt4plusIaEPaaEEEvT_T0_DpT1_,"ax",@progbits
	.sectioninfo	@"SHI_REGISTERS=32"
	.align	128
.text._ZN2at6native63_GLOBAL__N__862fb238_30_ForeachBinaryOpScalarTensor_cu_64fe0ca525multi_tensor_apply_kernelINS1_18TensorListMetadataILi2EEENS1_27BinaryOpScalarTensorFunctorIaLi2ELi1ELi1EEEJSt4plusIaEPaaEEEvT_T0_DpT1_:
        .type           _ZN2at6native63_GLOBAL__N__862fb238_30_ForeachBinaryOpScalarTensor_cu_64fe0ca525multi_tensor_apply_kernelINS1_18TensorListMetadataILi2EEENS1_27BinaryOpScalarTensorFunctorIaLi2ELi1ELi1EEEJSt4plusIaEPaaEEEvT_T0_DpT1_,@function
        .size           _ZN2at6native63_GLOBAL__N__862fb238_30_ForeachBinaryOpScalarTensor_cu_64fe0ca525multi_tensor_apply_kernelINS1_18TensorListMetadataILi2EEENS1_27BinaryOpScalarTensorFunctorIaLi2ELi1ELi1EEEJSt4plusIaEPaaEEEvT_T0_DpT1_,(.L_x_576 - _ZN2at6native63_GLOBAL__N__862fb238_30_ForeachBinaryOpScalarTensor_cu_64fe0ca525multi_tensor_apply_kernelINS1_18TensorListMetadataILi2EEENS1_27BinaryOpScalarTensorFunctorIaLi2ELi1ELi1EEEJSt4plusIaEPaaEEEvT_T0_DpT1_)
        .other          _ZN2at6native63_GLOBAL__N__862fb238_30_ForeachBinaryOpScalarTensor_cu_64fe0ca525multi_tensor_apply_kernelINS1_18TensorListMetadataILi2EEENS1_27BinaryOpScalarTensorFunctorIaLi2ELi1ELi1EEEJSt4plusIaEPaaEEEvT_T0_DpT1_,@"STO_CUDA_ENTRY STV_DEFAULT"
_ZN2at6native63_GLOBAL__N__862fb238_30_ForeachBinaryOpScalarTensor_cu_64fe0ca525multi_tensor_apply_kernelINS1_18TensorListMetadataILi2EEENS1_27BinaryOpScalarTensorFunctorIaLi2ELi1ELi1EEEJSt4plusIaEPaaEEEvT_T0_DpT1_:
        /* <DEDUP_REMOVED lines=28> */
.L_x_453:
[----:B0-----:R-:W-:Y:S01]  /*01c0*/  IADD3 R28, P1, R7, R10, RZ ;  /* 0x0000000a071c7210 */ /* 0x001fe20007f3e0ff */
[----:B------:R-:W-:Y:S01]  /*01d0*/  IMAD R13, R8, 0x3, RZ ;  /* 0x00000003080d7824 */ /* 0x000fe200078e02ff */
[----:B------:R-:W-:Y:S02]  /*01e0*/  PRMT R22, RZ, 0x7610, R22 ;  /* 0x00007610ff167816 */ /* 0x000fe40000000016 */
[----:B------:R-:W-:Y:S01]  /*01f0*/  ISETP.GE.U32.AND P0, PT, R28, 0x10000, PT ;  /* 0x000100001c00780c */ /* 0x000fe20003f06070 */
[----:B------:R-:W-:Y:S01]  /*0200*/  IMAD.X R26, RZ, RZ, R23, P1 ;  /* 0x000000ffff1a7224 */ /* 0x000fe200008e0617 */
[----:B------:R-:W-:-:S02]  /*0210*/  LEA R27, P1, R8, R28, 0x1 ;  /* 0x0000001c081b7211 */ /* 0x000fc400078208ff */
[C---:B------:R-:W-:Y:S02]  /*0220*/  IADD3 R29, P3, R28.reuse, c[0x0][0x0], RZ ;  /* 0x000000001c1d7a10 */ /* 0x040fe40007f7e0ff */
        /* <DEDUP_REMOVED lines=14> */
[----:B------:R-:W-:Y:S02]  /*0310*/  ISETP.LT.AND.EX P3, PT, R9, R6, !P4, P3 ;  /* 0x000000060900720c */ /* 0x000fe40006761330 */
[C---:B------:R-:W-:Y:S02]  /*0320*/  ISETP.GE.U32.AND P4, PT, R13.reuse, 0x10000, PT ;  /* 0x000100000d00780c */ /* 0x040fe40003f86070 */
[----:B------:R-:W-:Y:S02]  /*0330*/  ISETP.LT.U32.AND P2, PT, R13, R2, PT ;  /* 0x000000020d00720c */ /* 0x000fe40003f41070 */
[C---:B------:R-:W-:Y:S02]  /*0340*/  ISETP.GE.U32.AND.EX P4, PT, R25.reuse, RZ, PT, P4 ;  /* 0x000000ff1900720c */ /* 0x040fe40003f86140 */
[----:B------:R-:W-:Y:S02]  /*0350*/  @P0 IADD3 R20, P5, R28, R0, RZ ;  /* 0x000000001c140210 */ /* 0x000fe40007fbe0ff */
[----:B------:R-:W-:Y:S01]  /*0360*/  ISETP.LT.AND.EX P2, PT, R25, R6, !P4, P2 ;  /* 0x000000061900720c */ /* 0x000fe20006741320 */
[----:B------:R-:W-:-:S02]  /*0370*/  IMAD.MOV.U32 R17, RZ, RZ, c[0x0][0xdb4] ;  /* 0x00036d00ff117624 */ /* 0x000fc400078e00ff */
[----:B------:R-:W-:Y:S01]  /*0380*/  @P0 IMAD.X R21, R26, 0x1, R4, P5 ;  /* 0x000000011a150824 */ /* 0x000fe200028e0604 */
[-C--:B------:R-:W-:Y:S01]  /*0390*/  @P1 IADD3 R14, P5, R27, R0.reuse, RZ ;  /* 0x000000001b0e1210 */ /* 0x080fe20007fbe0ff */
[----:B------:R-:W-:Y:S01]  /*03a0*/  IMAD.MOV.U32 R16, RZ, RZ, c[0x0][0xdb0] ;  /* 0x00036c00ff107624 */ /* 0x000fe200078e00ff */
[-C--:B------:R-:W-:Y:S02]  /*03b0*/  @P3 IADD3 R18, P4, R29, R0.reuse, RZ ;  /* 0x000000001d123210 */ /* 0x080fe40007f9e0ff */
[----:B------:R-:W-:Y:S01]  /*03c0*/  PRMT R12, RZ, 0x7610, R12 ;  /* 0x00007610ff0c7816 */ /* 0x000fe2000000000c */
[----:B------:R0:W2:Y:S01]  /*03d0*/  @P0 LDG.E.U8 R22, [R20.64] ;  /* 0x0000000614160981 */ /* 0x0000a2000c1e1100 */
[----:B------:R-:W-:Y:S01]  /*03e0*/  @P1 IMAD.X R15, R11, 0x1, R4, P5 ;  /* 0x000000010b0f1824 */ /* 0x000fe200028e0604 */
[----:B------:R-:W-:Y:S01]  /*03f0*/  PRMT R24, RZ, 0x7610, R24 ;  /* 0x00007610ff187816 */ /* 0x000fe20000000018 */
[----:B------:R-:W-:Y:S01]  /*0400*/  @P3 IMAD.X R19, R9, 0x1, R4, P4 ;  /* 0x0000000109133824 */ /* 0x000fe200020e0604 */
[----:B------:R-:W2:Y:S04]  /*0410*/  LDG.E.U8 R17, [R16.64] ;  /* 0x0000000610117981 */ /* 0x000ea8000c1e1100 */
[----:B------:R1:W3:Y:S01]  /*0420*/  @P1 LDG.E.U8 R12, [R14.64] ;  /* 0x000000060e0c1981 */ /* 0x0002e2000c1e1100 */
[----:B0-----:R-:W-:-:S03]  /*0430*/  @P2 IADD3 R20, P4, R13, R0, RZ ;  /* 0x000000000d142210 */ /* 0x001fc60007f9e0ff */
[----:B------:R0:W4:Y:S02]  /*0440*/  @P3 LDG.E.U8 R24, [R18.64] ;  /* 0x0000000612183981 */ /* 0x000124000c1e1100 */
[----:B------:R-:W-:Y:S01]  /*0450*/  @P2 IMAD.X R21, R25, 0x1, R4, P4 ;  /* 0x0000000119152824 */ /* 0x000fe200020e0604 */
[----:B-1----:R-:W-:-:S06]  /*0460*/  PRMT R14, RZ, 0x7610, R14 ;  /* 0x00007610ff0e7816 */ /* 0x002fcc000000000e */
[----:B------:R3:W5:Y:S01]  /*0470*/  @P2 LDG.E.U8 R14, [R20.64] ;  /* 0x00000006140e2981 */ /* 0x000762000c1e1100 */
[----:B0-----:R-:W-:Y:S01]  /*0480*/  @P0 IADD3 R18, P4, R28, R3, RZ ;  /* 0x000000031c120210 */ /* 0x001fe20007f9e0ff */
[----:B------:R-:W-:-:S04]  /*0490*/  ULDC.S8 UR4, c[0x0][0xdb8] ;  /* 0x00036e0000047ab9 */ /* 0x000fc80000000200 */
[----:B------:R-:W-:Y:S01]  /*04a0*/  @P0 IMAD.X R19, R26, 0x1, R5, P4 ;  /* 0x000000011a130824 */ /* 0x000fe200020e0605 */
[-C--:B------:R-:W-:Y:S02]  /*04b0*/  @P1 IADD3 R28, P4, R27, R3.reuse, RZ ;  /* 0x000000031b1c1210 */ /* 0x080fe40007f9e0ff */
[----:B------:R-:W-:-:S03]  /*04c0*/  @P3 IADD3 R26, P5, R29, R3, RZ ;  /* 0x000000031d1a3210 */ /* 0x000fc60007fbe0ff */
[--C-:B------:R-:W-:Y:S02]  /*04d0*/  @P1 IMAD.X R29, R11, 0x1, R5.reuse, P4 ;  /* 0x000000010b1d1824 */ /* 0x100fe400020e0605 */
[----:B------:R-:W-:Y:S02]  /*04e0*/  @P3 IMAD.X R27, R9, 0x1, R5, P5 ;  /* 0x00000001091b3824 */ /* 0x000fe400028e0605 */
[----:B------:R-:W-:Y:S02]  /*04f0*/  IMAD.MOV.U32 R11, RZ, RZ, R23 ;  /* 0x000000ffff0b7224 */ /* 0x000fe400078e0017 */
[C---:B--2---:R-:W-:Y:S02]  /*0500*/  IMAD R15, R17.reuse, UR4, R22 ;  /* 0x00000004110f7c24 */ /* 0x044fe4000f8e0216 */
[----:B---3--:R-:W-:-:S03]  /*0510*/  IMAD R21, R17, UR4, R12 ;  /* 0x0000000411157c24 */ /* 0x008fc6000f8e020c */
[----:B------:R0:W-:Y:S01]  /*0520*/  @P0 STG.E.U8 [R18.64], R15 ;  /* 0x0000000f12000986 */ /* 0x0001e2000c101106 */
[----:B------:R-:W-:Y:S01]  /*0530*/  @P2 IADD3 R12, P0, R13, R3, RZ ;  /* 0x000000030d0c2210 */ /* 0x000fe20007f1e0ff */
[----:B----4-:R-:W-:-:S04]  /*0540*/  IMAD R9, R17, UR4, R24 ;  /* 0x0000000411097c24 */ /* 0x010fc8000f8e0218 */
[----:B------:R-:W-:Y:S02]  /*0550*/  @P2 IMAD.X R13, R25, 0x1, R5, P0 ;  /* 0x00000001190d2824 */ /* 0x000fe400000e0605 */
[----:B------:R-:W-:Y:S01]  /*0560*/  IMAD.MOV.U32 R25, RZ, RZ, c[0x0][0x0] ;  /* 0x00000000ff197624 */ /* 0x000fe200078e00ff */
[----:B------:R0:W-:Y:S03]  /*0570*/  @P3 STG.E.U8 [R26.64], R9 ;  /* 0x000000091a003986 */ /* 0x0001e6000c101106 */
[----:B------:R-:W-:-:S04]  /*0580*/  IMAD.WIDE.U32 R10, R25, 0x4, R10 ;  /* 0x00000004190a7825 */ /* 0x000fc800078e000a */
[----:B-----5:R-:W-:Y:S01]  /*0590*/  IMAD R17, R17, UR4, R14 ;  /* 0x0000000411117c24 */ /* 0x020fe2000f8e020e */
[----:B------:R0:W-:Y:S01]  /*05a0*/  @P1 STG.E.U8 [R28.64], R21 ;  /* 0x000000151c001986 */ /* 0x0001e2000c101106 */
[C---:B------:R-:W-:Y:S02]  /*05b0*/  ISETP.GE.U32.AND P0, PT, R10.reuse, 0x10000, PT ;  /* 0x000100000a00780c */ /* 0x040fe40003f06070 */
[----:B------:R-:W-:Y:S01]  /*05c0*/  ISETP.LT.U32.AND P1, PT, R10, R2, PT ;  /* 0x000000020a00720c */ /* 0x000fe20003f21070 */
[----:B------:R0:W-:Y:S01]  /*05d0*/  @P2 STG.E.U8 [R12.64], R17 ;  /* 0x000000110c002986 */ /* 0x0001e2000c101106 */
[C---:B------:R-:W-:Y:S02]  /*05e0*/  ISETP.GE.U32.AND.EX P0, PT, R11.reuse, RZ, PT, P0 ;  /* 0x000000ff0b00720c */ /* 0x040fe40003f06100 */
[----:B------:R-:W-:Y:S01]  /*05f0*/  ISETP.LT.AND.EX P1, PT, R11, R6, PT, P1 ;  /* 0x000000060b00720c */ /* 0x000fe20003f21310 */
[----:B------:R-:W-:-:S12]  /*0600*/  IMAD.MOV.U32 R23, RZ, RZ, R11 ;  /* 0x000000ffff177224 */ /* 0x000fd800078e000b */
[----:B0-----:R-:W-:Y:S05]  /*0610*/  @!P0 BRA P1, `(.L_x_453) ;  /* 0xfffffba000008947 */ /* 0x001fea000083ffff */
[----:B------:R-:W-:Y:S05]  /*0620*/  EXIT ;  /* 0x000000000000794d */ /* 0x000fea0003800000 */
.L_x_452:
        /* <DEDUP_REMOVED lines=10> */
.L_x_454:
[C---:B------:R-:W-:Y:S01]  /*06d0*/  IMAD.SHL.U32 R18, R12.reuse, 0x4, RZ ;  /* 0x000000040c127824 */ /* 0x040fe200078e00ff */
[----:B------:R-:W-:Y:S01]  /*06e0*/  SHF.L.U64.HI R19, R12, 0x2, R7 ;  /* 0x000000020c137819 */ /* 0x000fe20000010207 */
[----:B------:R-:W2:Y:S03]  /*06f0*/  LDG.E.U8 R16, [R8.64] ;  /* 0x0000000608107981 */ /* 0x000ea6000c1e1100 */
[----:B------:R-:W-:-:S05]  /*0700*/  IADD3 R10, P0, R18, R0, RZ ;  /* 0x00000000120a7210 */ /* 0x000fca0007f1e0ff */
[----:B------:R-:W-:-:S05]  /*0710*/  IMAD.X R11, R19, 0x1, R4, P0 ;  /* 0x00000001130b7824 */ /* 0x000fca00000e0604 */
[----:B------:R-:W3:Y:S02]  /*0720*/  LDG.E R10, [R10.64] ;  /* 0x000000060a0a7981 */ /* 0x000ee4000c1e1900 */
[C---:B---3--:R-:W-:Y:S02]  /*0730*/  PRMT R14, R10.reuse, 0x7771, RZ ;  /* 0x000077710a0e7816 */ /* 0x048fe400000000ff */
[C---:B------:R-:W-:Y:S02]  /*0740*/  PRMT R13, R10.reuse, 0x7770, RZ ;  /* 0x000077700a0d7816 */ /* 0x040fe400000000ff */
[----:B------:R-:W-:Y:S01]  /*0750*/  PRMT R15, R10, 0x7772, RZ ;  /* 0x000077720a0f7816 */ /* 0x000fe200000000ff */
[C---:B--2---:R-:W-:Y:S02]  /*0760*/  IMAD R14, R16.reuse, UR4, R14 ;  /* 0x00000004100e7c24 */ /* 0x044fe4000f8e020e */
[----:B------:R-:W-:Y:S01]  /*0770*/  IMAD R17, R16, UR4, R13 ;  /* 0x0000000410117c24 */ /* 0x000fe2000f8e020d */
[----:B------:R-:W-:-:S02]  /*0780*/  PRMT R13, R10, 0x7773, RZ ;  /* 0x000077730a0d7816 */ /* 0x000fc400000000ff */
[----:B------:R-:W-:Y:S01]  /*0790*/  IADD3 R10, P0, R18, R3, RZ ;  /* 0x00000003120a7210 */ /* 0x000fe20007f1e0ff */
[----:B------:R-:W-:Y:S01]  /*07a0*/  IMAD R15, R16, UR4, R15 ;  /* 0x00000004100f7c24 */ /* 0x000fe2000f8e020f */
[----:B------:R-:W-:Y:S01]  /*07b0*/  PRMT R14, R14, 0x7604, R17 ;  /* 0x000076040e0e7816 */ /* 0x000fe20000000011 */
[----:B------:R-:W-:Y:S02]  /*07c0*/  IMAD R13, R16, UR4, R13 ;  /* 0x00000004100d7c24 */ /* 0x000fe4000f8e020d */
[----:B------:R-:W-:Y:S01]  /*07d0*/  IMAD.X R11, R19, 0x1, R5, P0 ;  /* 0x00000001130b7824 */ /* 0x000fe200000e0605 */
[----:B------:R-:W-:Y:S02]  /*07e0*/  IADD3 R12, P0, R12, c[0x0][0x0], RZ ;  /* 0x000000000c0c7a10 */ /* 0x000fe40007f1e0ff */
[----:B------:R-:W-:-:S03]  /*07f0*/  PRMT R14, R15, 0x7054, R14 ;  /* 0x000070540f0e7816 */ /* 0x000fc6000000000e */
[C---:B------:R-:W-:Y:S01]  /*0800*/  IMAD.SHL.U32 R15, R12.reuse, 0x4, RZ ;  /* 0x000000040c0f7824 */ /* 0x040fe200078e00ff */
        /* <DEDUP_REMOVED lines=10> */
.L_x_455:
        /* <DEDUP_REMOVED lines=13> */
.L_x_576:


//--------------------- .text._ZN2at6native63_GLOBAL__N__862fb238_30_ForeachBinaryOpScalarTensor_cu_64fe0ca525multi_tensor_apply_kernelINS1_18TensorListMetadataILi2EEENS1_27BinaryOpScalarTensorFunctorIhLi2ELi1ELi1EEEJSt4plusIhEPhhEEEvT_T0_DpT1_ --------------------------
	.section	.text._ZN2at6native63_GLOBAL__N__862fb238_30_ForeachBinaryOpScalarTensor_cu_64fe0ca525multi_tensor_apply_kernelINS1_18TensorListMetadataILi2EEENS1_27BinaryOpScalarTensorFunctorIhLi2ELi1ELi1EEEJSt4plusIhEPhhEEEvT_T0_DpT1_,"ax",@progbits
	.sectioninfo	@"SHI_REGISTERS=32"
	.align	128
.text._ZN2at6native63_GLOBAL__N__862fb238_30_ForeachBinaryOpScalarTensor_cu_64fe0ca525multi_tensor_apply_kernelINS1_18TensorListMetadataILi2EEENS1_27BinaryOpScalarTensorFunctorIhLi2ELi1ELi1EEEJSt4plusIhEPhhEEEvT_T0_DpT1_:
        .type           _ZN2at6native63_GLOBAL__N__862fb238_30_ForeachBinaryOpScalarTensor_cu_64fe0ca525multi_tensor_apply_kernelINS1_18TensorListMetadataILi2EEENS1_27BinaryOpScalarTensorFunctorIhLi2ELi1ELi1EEEJSt4plusIhEPhhEEEvT_T0_DpT1_,@function
        .size           _ZN2at6native63_GLOBAL__N__862fb238_30_ForeachBinaryOpScalarTensor_cu_64fe0ca525multi_tensor_apply_kernelINS1_18TensorListMetadataILi2EEENS1_27BinaryOpScalarTensorFunctorIhLi2ELi1ELi1EEEJSt4plusIhEPhhEEEvT_T0_DpT1_,(.L_x_577 - _ZN2at6native63_GLOBAL__N__862fb238_30_ForeachBinaryOpScalarTensor_cu_64fe0ca525multi_tensor_apply_kernelINS1_18TensorListMetadataILi2EEENS1_27BinaryOpScalarTensorFunctorIhLi2ELi1ELi1EEEJSt4plusIhEPhhEEEvT_T0_DpT1_)
        .other          _ZN2at6native63_GLOBAL__N__862fb238_30_ForeachBinaryOpScalarTensor_cu_64fe0ca525multi_tensor_apply_kernelINS1_18TensorListMetadataILi2EEENS1_27BinaryOpScalarTensorFunctorIhLi2ELi1ELi1EEEJSt4plusIhEPhhEEEvT_T0_DpT1_,@"STO_CUDA_ENTRY STV_DEFAULT"
_ZN2at6native63_GLOBAL__N__862fb238_30_ForeachBinaryOpScalarTensor_cu_64fe0ca525multi_tensor_apply_kernelINS1_18TensorListMetadataILi2EEENS1_27BinaryOpScalarTensorFunctorIhLi2ELi1ELi1EEEJSt4plusIhEPhhEEEvT_T0_DpT1_:
        /* <DEDUP_REMOVED lines=29> */
.L_x_457:
        /* <DEDUP_REMOVED lines=44> */
[----:B------:R-:W-:Y:S01]  /*0490*/  UPRMT UR4, UR5, 0x9910, URZ ;  /* 0x0000991005047896 */ /* 0x000fe2000800003f */
[----:B0-----:R-:W-:-:S05]  /*04a0*/  @P0 IADD3 R18, P4, R28, R3, RZ ;  /* 0x000000031c120210 */ /* 0x001fca0007f9e0ff */
        /* <DEDUP_REMOVED lines=25> */
.L_x_456:
        /* <DEDUP_REMOVED lines=10> */
.L_x_458:
        /* <DEDUP_REMOVED lines=30> */
.L_x_459:
        /* <DEDUP_REMOVED lines=12> */
.L_x_577:


//--------------------- .text._ZN2at6native63_GLOBAL__N__862fb238_30_ForeachBinaryOpScalarTensor_cu_64fe0ca525multi_tensor_apply_kernelINS1_18TensorListMetadataILi1EEENS1_27BinaryOpScalarTensorFunctorIN3c108BFloat16ELi1ELi1ELi0EEEJSt4plusIfEPS7_fEEEvT_T0_DpT1_ --------------------------
	.section	.text._ZN2at6native63_GLOBAL__N__862fb238_30_ForeachBinaryOpScalarTensor_cu_64fe0ca525multi_tensor_apply_kernelINS1_18TensorListMetadataILi1EEENS1_27BinaryOpScalarTensorFunctorIN3c108BFloat16ELi1ELi1ELi0EEEJSt4plusIfEPS7_fEEEvT_T0_DpT1_,"ax",@progbits
	.sectioninfo	@"SHI_REGISTERS=26"
	.align	128
.text._ZN2at6native63_GLOBAL__N__862fb238_30_ForeachBinaryOpScalarTensor_cu_64fe0ca525multi_tensor_apply_kernelINS1_18TensorListMetadataILi1EEENS1_27BinaryOpScalarTensorFunctorIN3c108BFloat16ELi1ELi1ELi0EEEJSt4plusIfEPS7_fEEEvT_T0_DpT1_:
        .type           _ZN2at6native63_GLOBAL__N__862fb238_30_ForeachBinaryOpScalarTensor_cu_64fe0ca525multi_tensor_apply_kernelINS1_18TensorListMetadataILi1EEENS1_27BinaryOpScalarTensorFunctorIN3c108BFloat16ELi1ELi1ELi0EEEJSt4plusIfEPS7_fEEEvT_T0_DpT1_,@function
        .size           _ZN2at6native63_GLOBAL__N__862fb238_30_ForeachBinaryOpScalarTensor_cu_64fe0ca525multi_tensor_apply_kernelINS1_18TensorListMetadataILi1EEENS1_27BinaryOpScalarTensorFunctorIN3c108BFloat16ELi1ELi1ELi0EEEJSt4plusIfEPS7_fEEEvT_T0_DpT1_,(.L_x_578 - _ZN2at6native63_GLOBAL__N__862fb238_30_ForeachBinaryOpScalarTensor_cu_64fe0ca525multi_tensor_apply_kernelINS1_18TensorListMetadataILi1EEENS1_27BinaryOpScalarTensorFunctorIN3c108BFloat16ELi1ELi1ELi0EEEJSt4plusIfEPS7_fEEEvT_T0_DpT1_)
        .other          _ZN2at6native63_GLOBAL__N__862fb238_30_ForeachBinaryOpScalarTensor_cu_64fe0ca525multi_tensor_apply_kernelINS1_18TensorListMetadataILi1EEENS1_27BinaryOpScalarTensorFunctorIN3c108BFloat16ELi1ELi1ELi0EEEJSt4plusIfEPS7_fEEEvT_T0_DpT1_,@"STO_CUDA_ENTRY STV_DEFAULT"
_ZN2at6native63_GLOBAL__N__862fb238_30_ForeachBinaryOpScalarTensor_cu_64fe0ca525multi_tensor_apply_kernelINS1_18TensorListMetadataILi1EEENS1_27BinaryOpScalarTensorFunctorIN3c108BFloat16ELi1ELi1ELi0EEEJSt4plusIfEPS7_fEEEvT_T0_DpT1_:
        /* <DEDUP_REMOVED lines=24> */
.L_x_461:
        /* <DEDUP_REMOVED lines=37> */
[----:B------:R-:W-:-:S03]  /*03d0*/  PRMT R20, RZ, 0x7610, R20 ;  /* 0x00007610ff147816 */ /* 0x000fc60000000014 */
[----:B------:R-:W3:Y:S01]  /*03e0*/  @P3 LDG.E.U16 R15, [R10.64] ;  /* 0x000000040a0f3981 */ /* 0x000ee2000c1e1500 */
[----:B------:R-:W-:-:S03]  /*03f0*/  PRMT R22, RZ, 0x7610, R22 ;  /* 0x00007610ff167816 */ /* 0x000fc60000000016 */
[----:B------:R-:W4:Y:S01]  /*0400*/  @P0 LDG.E.U16 R20, [R8.64] ;  /* 0x0000000408140981 */ /* 0x000f22000c1e1500 */
[----:B------:R-:W-:-:S03]  /*0410*/  PRMT R21, RZ, 0x7610, R21 ;  /* 0x00007610ff157816 */ /* 0x000fc60000000015 */
[----:B------:R-:W5:Y:S04]  /*0420*/  @P2 LDG.E.U16 R22, [R6.64] ;  /* 0x0000000406162981 */ /* 0x000f68000c1e1500 */
[----:B------:R-:W5:Y:S01]  /*0430*/  @P1 LDG.E.U16 R21, [R12.64] ;  /* 0x000000040c151981 */ /* 0x000f62000c1e1500 */
[----:B--2---:R-:W-:Y:S02]  /*0440*/  PRMT R18, RZ, 0x5410, R18 ;  /* 0x00005410ff127816 */ /* 0x004fe40000000012 */
[----:B---3--:R-:W-:-:S05]  /*0450*/  PRMT R15, RZ, 0x5410, R15 ;  /* 0x00005410ff0f7816 */ /* 0x008fca000000000f */
[----:B------:R-:W-:Y:S01]  /*0460*/  FFMA.FTZ R15, R18, c[0x0][0xe98], R15 ;  /* 0x0003a600120f7a23 */ /* 0x000fe2000001000f */
[----:B----4-:R-:W-:-:S04]  /*0470*/  PRMT R19, RZ, 0x5410, R20 ;  /* 0x00005410ff137816 */ /* 0x010fc80000000014 */
[----:B------:R-:W-:Y:S02]  /*0480*/  F2FP.BF16.PACK_AB R20, RZ, R15 ;  /* 0x0000000fff14723e */ /* 0x000fe400000010ff */
[----:B-----5:R-:W-:Y:S02]  /*0490*/  PRMT R15, RZ, 0x5410, R22 ;  /* 0x00005410ff0f7816 */ /* 0x020fe40000000016 */
[----:B------:R-:W-:-:S03]  /*04a0*/  PRMT R21, RZ, 0x5410, R21 ;  /* 0x00005410ff157816 */ /* 0x000fc60000000015 */
[C---:B------:R-:W-:Y:S02]  /*04b0*/  FFMA.FTZ R15, R18.reuse, c[0x0][0xe98], R15 ;  /* 0x0003a600120f7a23 */ /* 0x040fe4000001000f */
[----:B------:R-:W-:-:S03]  /*04c0*/  FFMA.FTZ R19, R18, c[0x0][0xe98], R19 ;  /* 0x0003a60012137a23 */ /* 0x000fc60000010013 */
[----:B------:R-:W-:Y:S01]  /*04d0*/  F2FP.BF16.PACK_AB R15, RZ, R15 ;  /* 0x0000000fff0f723e */ /* 0x000fe200000010ff */
[----:B------:R-:W-:Y:S01]  /*04e0*/  FFMA.FTZ R21, R18, c[0x0][0xe98], R21 ;  /* 0x0003a60012157a23 */ /* 0x000fe20000010015 */
[----:B------:R0:W-:Y:S01]  /*04f0*/  @P3 STG.E.U16 [R10.64], R20 ;  /* 0x000000140a003986 */ /* 0x0001e2000c101504 */
[----:B------:R-:W-:-:S03]  /*0500*/  F2FP.BF16.PACK_AB R19, RZ, R19 ;  /* 0x00000013ff13723e */ /* 0x000fc600000010ff */
        /* <DEDUP_REMOVED lines=13> */
.L_x_460:
        /* <DEDUP_REMOVED lines=9> */
.L_x_462:
        /* <DEDUP_REMOVED lines=8> */
[----:B--2---:R-:W-:Y:S02]  /*06f0*/  PRMT R10, RZ, 0x5410, R10 ;  /* 0x00005410ff0a7816 */ /* 0x004fe4000000000a */
[--C-:B---3--:R-:W-:Y:S02]  /*0700*/  PRMT R5, RZ, 0x5410, R14.reuse ;  /* 0x00005410ff057816 */ /* 0x108fe4000000000e */
[----:B------:R-:W-:Y:S02]  /*0710*/  PRMT R11, RZ, 0x7610, R14 ;  /* 0x00007610ff0b7816 */ /* 0x000fe4000000000e */
[--C-:B------:R-:W-:Y:S02]  /*0720*/  PRMT R13, RZ, 0x5410, R15.reuse ;  /* 0x00005410ff0d7816 */ /* 0x100fe4000000000f */
[----:B------:R-:W-:Y:S01]  /*0730*/  PRMT R15, RZ, 0x7610, R15 ;  /* 0x00007610ff0f7816 */ /* 0x000fe2000000000f */
[----:B------:R-:W-:-:S02]  /*0740*/  FFMA.FTZ R5, R10, c[0x0][0xe98], R5 ;  /* 0x0003a6000a057a23 */ /* 0x000fc40000010005 */
[C---:B------:R-:W-:Y:S02]  /*0750*/  FFMA.FTZ R12, R10.reuse, c[0x0][0xe98], R11 ;  /* 0x0003a6000a0c7a23 */ /* 0x040fe4000001000b */
[C---:B------:R-:W-:Y:S02]  /*0760*/  FFMA.FTZ R13, R10.reuse, c[0x0][0xe98], R13 ;  /* 0x0003a6000a0d7a23 */ /* 0x040fe4000001000d */
[----:B------:R-:W-:Y:S01]  /*0770*/  FFMA.FTZ R10, R10, c[0x0][0xe98], R15 ;  /* 0x0003a6000a0a7a23 */ /* 0x000fe2000001000f */
        /* <DEDUP_REMOVED lines=9> */
.L_x_463:
        /* <DEDUP_REMOVED lines=15> */
.L_x_578:


//--------------------- .text._ZN2at6native63_GLOBAL__N__862fb238_30_ForeachBinaryOpScalarTensor_cu_64fe0ca525multi_tensor_apply_kernelINS1_18TensorListMetadataILi1EEENS1_27BinaryOpScalarTensorFunctorIN3c104HalfELi1ELi1ELi0EEEJSt4plusIfEPS7_fEEEvT_T0_DpT1_ --------------------------
	.section	.text._ZN2at6native63_GLOBAL__N__862fb238_30_ForeachBinaryOpScalarTensor_cu_64fe0ca525multi_tensor_apply_kernelINS1_18TensorListMetadataILi1EEENS1_27BinaryOpScalarTensorFunctorIN3c104HalfELi1ELi1ELi0EEEJSt4plusIfEPS7_fEEEvT_T0_DpT1_,"ax",@progbits
	.sectioninfo	@"SHI_REGISTERS=26"
	.align	128
.text._ZN2at6native63_GLOBAL__N__862fb238_30_ForeachBinaryOpScalarTensor_cu_64fe0ca525multi_tensor_apply_kernelINS1_18TensorListMetadataILi1EEENS1_27BinaryOpScalarTensorFunctorIN3c104HalfELi1ELi1ELi0EEEJSt4plusIfEPS7_fEEEvT_T0_DpT1_:
        .type           _ZN2at6native63_GLOBAL__N__862fb238_30_ForeachBinaryOpScalarTensor_cu_64fe0ca525multi_tensor_apply_kernelINS1_18TensorListMetadataILi1EEENS1_27BinaryOpScalarTensorFunctorIN3c104HalfELi1ELi1ELi0EEEJSt4plusIfEPS7_fEEEvT_T0_DpT1_,@function
        .size           _ZN2at6native63_GLOBAL__N__862fb238_30_ForeachBinaryOpScalarTensor_cu_64fe0ca525multi_tensor_apply_kernelINS1_18TensorListMetadataILi1EEENS1_27BinaryOpScalarTensorFunctorIN3c104HalfELi1ELi1ELi0EEEJSt4plusIfEPS7_fEEEvT_T0_DpT1_,(.L_x_579 - _ZN2at6native63_GLOBAL__N__862fb238_30_ForeachBinaryOpScalarTensor_cu_64fe0ca525multi_tensor_apply_kernelINS1_18TensorListMetadataILi1EEENS1_27BinaryOpScalarTensorFunctorIN3c104HalfELi1ELi1ELi0EEEJSt4plusIfEPS7_fEEEvT_T0_DpT1_)
        .other          _ZN2at6native63_GLOBAL__N__862fb238_30_ForeachBinaryOpScalarTensor_cu_64fe0ca525multi_tensor_apply_kernelINS1_18TensorListMetadataILi1EEENS1_27BinaryOpScalarTensorFunctorIN3c104HalfELi1ELi1ELi0EEEJSt4plusIfEPS7_fEEEvT_T0_DpT1_,@"STO_CUDA_ENTRY STV_DEFAULT"
_ZN2at6native63_GLOBAL__N__862fb238_30_ForeachBinaryOpScalarTensor_cu_64fe0ca525multi_tensor_apply_kernelINS1_18TensorListMetadataILi1EEENS1_27BinaryOpScalarTensorFunctorIN3c104HalfELi1ELi1ELi0EEEJSt4plusIfEPS7_fEEEvT_T0_DpT1_:
        /* <DEDUP_REMOVED lines=24> */
.L_x_465:
        /* <DEDUP_REMOVED lines=44> */
[----:B--2---:R-:W-:Y:S02]  /*0440*/  HADD2.F32 R18, -RZ, R18.H0_H0 ;  /* 0x20000012ff127230 */ /* 0x004fe40000004100 */
[----:B---3--:R-:W-:-:S02]  /*0450*/  HADD2.F32 R15, -RZ, R15.H0_H0 ;  /* 0x2000000fff0f7230 */ /* 0x008fc40000004100 */
[----:B----4-:R-:W-:-:S03]  /*0460*/  HADD2.F32 R19, -RZ, R20.H0_H0 ;  /* 0x20000014ff137230 */ /* 0x010fc60000004100 */
[C---:B------:R-:W-:Y:S01]  /*0470*/  FFMA.FTZ R15, R18.reuse, c[0x0][0xe98], R15 ;  /* 0x0003a600120f7a23 */ /* 0x040fe2000001000f */
[----:B-----5:R-:W-:Y:S01]  /*0480*/  HADD2.F32 R21, -RZ, R21.H0_H0 ;  /* 0x20000015ff157230 */ /* 0x020fe20000004100 */
[----:B------:R-:W-:-:S03]  /*0490*/  FFMA.FTZ R19, R18, c[0x0][0xe98], R19 ;  /* 0x0003a60012137a23 */ /* 0x000fc60000010013 */
[----:B------:R-:W-:Y:S01]  /*04a0*/  F2FP.PACK_AB R15, RZ, R15 ;  /* 0x0000000fff0f723e */ /* 0x000fe200000000ff */
[----:B------:R-:W-:Y:S01]  /*04b0*/  HADD2.F32 R23, -RZ, R22.H0_H0 ;  /* 0x20000016ff177230 */ /* 0x000fe20000004100 */
[----:B------:R-:W-:Y:S01]  /*04c0*/  FFMA.FTZ R21, R18, c[0x0][0xe98], R21 ;  /* 0x0003a60012157a23 */ /* 0x000fe20000010015 */
[----:B------:R-:W-:-:S03]  /*04d0*/  F2FP.PACK_AB R19, RZ, R19 ;  /* 0x00000013ff13723e */ /* 0x000fc600000000ff */
[----:B------:R-:W-:Y:S01]  /*04e0*/  FFMA.FTZ R23, R18, c[0x0][0xe98], R23 ;  /* 0x0003a60012177a23 */ /* 0x000fe20000010017 */
        /* <DEDUP_REMOVED lines=15> */
.L_x_464:
        /* <DEDUP_REMOVED lines=9> */
.L_x_466:
[C---:B------:R-:W-:Y:S01]  /*0670*/  LEA R6, P0, R17.reuse, R2, 0x3 ;  /* 0x0000000211067211 */ /* 0x040fe200078018ff */
[----:B------:R-:W2:Y:S03]  /*0680*/  LDG.E.U16 R5, [R8.64] ;  /* 0x0000000408057981 */ /* 0x000ea6000c1e1500 */
[----:B------:R-:W-:-:S05]  /*0690*/  LEA.HI.X R7, R17, R3, R16, 0x3, P0 ;  /* 0x0000000311077211 */ /* 0x000fca00000f1c10 */
[----:B------:R-:W3:Y:S01]  /*06a0*/  LDG.E.64 R14, [R6.64] ;  /* 0x00000004060e7981 */ /* 0x000ee2000c1e1b00 */
[----:B------:R-:W-:-:S05]  /*06b0*/  IADD3 R17, P0, R17, c[0x0][0x0], RZ ;  /* 0x0000000011117a10 */ /* 0x000fca0007f1e0ff */
[----:B------:R-:W-:Y:S01]  /*06c0*/  IMAD.X R16, RZ, RZ, R16, P0 ;  /* 0x000000ffff107224 */ /* 0x000fe200000e0610 */
[----:B------:R-:W-:-:S04]  /*06d0*/  ISETP.LT.U32.AND P1, PT, R17, 0x4000, PT ;  /* 0x000040001100780c */ /* 0x000fc80003f21070 */
[----:B------:R-:W-:Y:S01]  /*06e0*/  ISETP.LT.U32.AND.EX P1, PT, R16, RZ, PT, P1 ;  /* 0x000000ff1000720c */ /* 0x000fe20003f21110 */
[----:B--2---:R-:W-:Y:S02]  /*06f0*/  HADD2.F32 R10, -RZ, R5.H0_H0 ;  /* 0x20000005ff0a7230 */ /* 0x004fe40000004100 */
[--C-:B---3--:R-:W-:Y:S02]  /*0700*/  HADD2.F32 R5, -RZ, R14.reuse.H0_H0 ;  /* 0x2000000eff057230 */ /* 0x108fe40000004100 */
[----:B------:R-:W-:Y:S02]  /*0710*/  HADD2.F32 R11, -RZ, R14.H1_H1 ;  /* 0x3000000eff0b7230 */ /* 0x000fe40000004100 */
[--C-:B------:R-:W-:Y:S02]  /*0720*/  HADD2.F32 R13, -RZ, R15.reuse.H0_H0 ;  /* 0x2000000fff0d7230 */ /* 0x100fe40000004100 */
[----:B------:R-:W-:Y:S01]  /*0730*/  HADD2.F32 R15, -RZ, R15.H1_H1 ;  /* 0x3000000fff0f7230 */ /* 0x000fe20000004100 */
[----:B------:R-:W-:-:S02]  /*0740*/  FFMA.FTZ R5, R10, c[0x0][0xe98], R5 ;  /* 0x0003a6000a057a23 */ /* 0x000fc40000010005 */
[C---:B------:R-:W-:Y:S02]  /*0750*/  FFMA.FTZ R12, R10.reuse, c[0x0][0xe98], R11 ;  /* 0x0003a6000a0c7a23 */ /* 0x040fe4000001000b */
[C---:B------:R-:W-:Y:S02]  /*0760*/  FFMA.FTZ R13, R10.reuse, c[0x0][0xe98], R13 ;  /* 0x0003a6000a0d7a23 */ /* 0x040fe4000001000d */
[----:B------:R-:W-:Y:S01]  /*0770*/  FFMA.FTZ R10, R10, c[0x0][0xe98], R15 ;  /* 0x0003a6000a0a7a23 */ /* 0x000fe2000001000f */
        /* <DEDUP_REMOVED lines=9> */
.L_x_467:
        /* <DEDUP_REMOVED lines=15> */
.L_x_579:


//--------------------- .text._ZN2at6native63_GLOBAL__N__862fb238_30_ForeachBinaryOpScalarTensor_cu_64fe0ca525multi_tensor_apply_kernelINS1_18TensorListMetadataILi1EEENS1_27BinaryOpScalarTensorFunctorIbLi1ELi1ELi0EEEJSt4plusIbEPbbEEEvT_T0_DpT1_ --------------------------
	.section	.text._ZN2at6native63_GLOBAL__N__862fb238_30_ForeachBinaryOpScalarTensor_cu_64fe0ca525multi_tensor_apply_kernelINS1_18TensorListMetadataILi1EEENS1_27BinaryOpScalarTensorFunctorIbLi1ELi1ELi0EEEJSt4plusIbEPbbEEEvT_T0_DpT1_,"ax",@progbits
	.sectioninfo	@"SHI_REGISTERS=28"
	.align	128
.text._ZN2at6native63_GLOBAL__N__862fb238_30_ForeachBinaryOpScalarTensor_cu_64fe0ca525multi_tensor_apply_kernelINS1_18TensorListMetadataILi1EEENS1_27BinaryOpScalarTensorFunctorIbLi1ELi1ELi0EEEJSt4plusIbEPbbEEEvT_T0_DpT1_:
        .type           _ZN2at6native63_GLOBAL__N__862fb238_30_ForeachBinaryOpScalarTensor_cu_64fe0ca525multi_tensor_apply_kernelINS1_18TensorListMetadataILi1EEENS1_27BinaryOpScalarTensorFunctorIbLi1ELi1ELi0EEEJSt4plusIbEPbbEEEvT_T0_DpT1_,@function
        .size           _ZN2at6native63_GLOBAL__N__862fb238_30_ForeachBinaryOpScalarTensor_cu_64fe0ca525multi_tensor_apply_kernelINS1_18TensorListMetadataILi1EEENS1_27BinaryOpScalarTensorFunctorIbLi1ELi1ELi0EEEJSt4plusIbEPbbEEEvT_T0_DpT1_,(.L_x_580 - _ZN2at6native63_GLOBAL__N__862fb238_30_ForeachBinaryOpScalarTensor_cu_64fe0ca525multi_tensor_apply_kernelINS1_18TensorListMetadataILi1EEENS1_27BinaryOpScalarTensorFunctorIbLi1ELi1ELi0EEEJSt4plusIbEPbbEEEvT_T0_DpT1_)
        .other          _ZN2at6native63_GLOBAL__N__862fb238_30_ForeachBinaryOpScalarTensor_cu_64fe0ca525multi_tensor_apply_kernelINS1_18TensorListMetadataILi1EEENS1_27BinaryOpScalarTensorFunctorIbLi1ELi1ELi0EEEJSt4plusIbEPbbEEEvT_T0_DpT1_,@"STO_CUDA_ENTRY STV_DEFAULT"
_ZN2at6native63_GLOBAL__N__862fb238_30_ForeachBinaryOpScalarTensor_cu_64fe0ca525multi_tensor_apply_kernelINS1_18TensorListMetadataILi1EEENS1_27BinaryOpScalarTensorFunctorIbLi1ELi1ELi0EEEJSt4plusIbEPbbEEEvT_T0_DpT1_:
        /* <DEDUP_REMOVED lines=23> */
.L_x_469:
[----:B0-----:R-:W-:Y:S01]  /*0170*/  IADD3 R3, P0, R13, R16, RZ ;  /* 0x000000100d037210 */ /* 0x001fe20007f1e0ff */
[C---:B------:R-:W-:Y:S02]  /*0180*/  IMAD R8, R14.reuse, 0x3, RZ ;  /* 0x000000030e087824 */ /* 0x040fe400078e02ff */
[----:B------:R-:W-:Y:S01]  /*0190*/  IMAD.MOV.U32 R20, RZ, RZ, c[0x0][0xe90] ;  /* 0x0003a400ff147624 */ /* 0x000fe200078e00ff */
[C---:B------:R-:W-:Y:S01]  /*01a0*/  ISETP.GE.U32.AND P3, PT, R3.reuse, 0x10000, PT ;  /* 0x000100000300780c */ /* 0x040fe20003f66070 */
[----:B------:R-:W-:Y:S01]  /*01b0*/  IMAD.X R23, RZ, RZ, R17, P0 ;  /* 0x000000ffff177224 */ /* 0x000fe200000e0611 */
[----:B------:R-:W-:Y:S01]  /*01c0*/  IADD3 R4, P4, R3, c[0x0][0x0], RZ ;  /* 0x0000000003047a10 */ /* 0x000fe20007f9e0ff */
[----:B------:R-:W-:Y:S01]  /*01d0*/  IMAD.MOV.U32 R21, RZ, RZ, c[0x0][0xe94] ;  /* 0x0003a500ff157624 */ /* 0x000fe200078e00ff */
[----:B------:R-:W-:-:S02]  /*01e0*/  LEA R6, P5, R14, R3, 0x1 ;  /* 0x000000030e067211 */ /* 0x000fc400078a08ff */
[----:B------:R-:W-:Y:S02]  /*01f0*/  ISETP.LT.U32.AND P1, PT, R3, R0, PT ;  /* 0x000000000300720c */ /* 0x000fe40003f21070 */
[C---:B------:R-:W-:Y:S01]  /*0200*/  ISETP.GE.U32.AND.EX P3, PT, R23.reuse, RZ, PT, P3 ;  /* 0x000000ff1700720c */ /* 0x040fe20003f66130 */
[--C-:B------:R-:W-:Y:S01]  /*0210*/  IMAD.X R5, RZ, RZ, R23.reuse, P4 ;  /* 0x000000ffff057224 */ /* 0x100fe200020e0617 */
[----:B------:R-:W-:Y:S01]  /*0220*/  IADD3 R8, P6, R8, R3, RZ ;  /* 0x0000000308087210 */ /* 0x000fe20007fde0ff */
[--C-:B------:R-:W-:Y:S01]  /*0230*/  IMAD.X R7, RZ, RZ, R23.reuse, P5 ;  /* 0x000000ffff077224 */ /* 0x100fe200028e0617 */
[----:B------:R-:W-:Y:S01]  /*0240*/  ISETP.GE.U32.AND P2, PT, R4, 0x10000, PT ;  /* 0x000100000400780c */ /* 0x000fe20003f46070 */
[----:B------:R0:W2:Y:S01]  /*0250*/  LDG.E.U8 R20, [R20.64] ;  /* 0x0000000614147981 */ /* 0x0000a2000c1e1100 */
[----:B------:R-:W-:Y:S01]  /*0260*/  ISETP.LT.AND.EX P1, PT, R23, R12, !P3, P1 ;  /* 0x0000000c1700720c */ /* 0x000fe20005f21310 */
[----:B------:R-:W-:Y:S01]  /*0270*/  IMAD.X R9, RZ, RZ, R23, P6 ;  /* 0x000000ffff097224 */ /* 0x000fe200030e0617 */
[----:B------:R-:W-:-:S02]  /*0280*/  ISETP.GE.U32.AND P3, PT, R6, 0x10000, PT ;  /* 0x000100000600780c */ /* 0x000fc40003f66070 */
[-C--:B------:R-:W-:Y:S02]  /*0290*/  ISETP.LT.U32.AND P0, PT, R4, R0.reuse, PT ;  /* 0x000000000400720c */ /* 0x080fe40003f01070 */
[----:B------:R-:W-:Y:S02]  /*02a0*/  ISETP.GE.U32.AND.EX P2, PT, R5, RZ, PT, P2 ;  /* 0x000000ff0500720c */ /* 0x000fe40003f46120 */
[----:B------:R-:W-:Y:S02]  /*02b0*/  ISETP.LT.U32.AND P4, PT, R6, R0, PT ;  /* 0x000000000600720c */ /* 0x000fe40003f81070 */
[----:B------:R-:W-:Y:S02]  /*02c0*/  ISETP.GE.U32.AND P5, PT, R8, 0x10000, PT ;  /* 0x000100000800780c */ /* 0x000fe40003fa6070 */
[----:B------:R-:W-:Y:S02]  /*02d0*/  ISETP.GE.U32.AND.EX P3, PT, R7, RZ, PT, P3 ;  /* 0x000000ff0700720c */ /* 0x000fe40003f66130 */
[----:B------:R-:W-:-:S02]  /*02e0*/  ISETP.LT.AND.EX P0, PT, R5, R12, !P2, P0 ;  /* 0x0000000c0500720c */ /* 0x000fc40005701300 */
[-C--:B------:R-:W-:Y:S02]  /*02f0*/  IADD3 R2, P6, R3, R11.reuse, RZ ;  /* 0x0000000b03027210 */ /* 0x080fe40007fde0ff */
[----:B------:R-:W-:Y:S02]  /*0300*/  ISETP.LT.U32.AND P2, PT, R8, R0, PT ;  /* 0x000000000800720c */ /* 0x000fe40003f41070 */
[----:B------:R-:W-:Y:S01]  /*0310*/  ISETP.GE.U32.AND.EX P5, PT, R9, RZ, PT, P5 ;  /* 0x000000ff0900720c */ /* 0x000fe20003fa6150 */
[----:B------:R-:W-:Y:S01]  /*0320*/  IMAD.X R3, R23, 0x1, R10, P6 ;  /* 0x0000000117037824 */ /* 0x000fe200030e060a */
[-C--:B------:R-:W-:Y:S02]  /*0330*/  ISETP.LT.AND.EX P3, PT, R7, R12.reuse, !P3, P4 ;  /* 0x0000000c0700720c */ /* 0x080fe40005f61340 */
[----:B------:R-:W-:Y:S02]  /*0340*/  IADD3 R4, P4, R4, R11, RZ ;  /* 0x0000000b04047210 */ /* 0x000fe40007f9e0ff */
[----:B------:R-:W-:-:S02]  /*0350*/  ISETP.LT.AND.EX P2, PT, R9, R12, !P5, P2 ;  /* 0x0000000c0900720c */ /* 0x000fc40006f41320 */
[-C--:B------:R-:W-:Y:S01]  /*0360*/  IADD3 R6, P6, R6, R11.reuse, RZ ;  /* 0x0000000b06067210 */ /* 0x080fe20007fde0ff */
[----:B------:R-:W-:Y:S01]  /*0370*/  IMAD.X R5, R5, 0x1, R10, P4 ;  /* 0x0000000105057824 */ /* 0x000fe200020e060a */
[----:B------:R-:W-:Y:S02]  /*0380*/  PRMT R18, RZ, 0x7610, R18 ;  /* 0x00007610ff127816 */ /* 0x000fe40000000012 */
[----:B------:R-:W-:Y:S01]  /*0390*/  IADD3 R8, P4, R8, R11, RZ ;  /* 0x0000000b08087210 */ /* 0x000fe20007f9e0ff */
[--C-:B------:R-:W-:Y:S01]  /*03a0*/  IMAD.X R7, R7, 0x1, R10.reuse, P6 ;  /* 0x0000000107077824 */ /* 0x100fe200030e060a */
[----:B------:R-:W-:Y:S02]  /*03b0*/  PRMT R19, RZ, 0x7610, R19 ;  /* 0x00007610ff137816 */ /* 0x000fe40000000013 */
[----:B------:R-:W-:Y:S01]  /*03c0*/  PRMT R15, RZ, 0x7610, R15 ;  /* 0x00007610ff0f7816 */ /* 0x000fe2000000000f */
[----:B------:R-:W-:Y:S01]  /*03d0*/  IMAD.X R9, R9, 0x1, R10, P4 ;  /* 0x0000000109097824 */ /* 0x000fe200020e060a */
[----:B0-----:R-:W-:Y:S01]  /*03e0*/  PRMT R21, RZ, 0x7610, R21 ;  /* 0x00007610ff157816 */ /* 0x001fe20000000015 */
[----:B------:R-:W3:Y:S04]  /*03f0*/  @P1 LDG.E.U8 R18, [R2.64] ;  /* 0x0000000602121981 */ /* 0x000ee8000c1e1100 */
[----:B------:R-:W4:Y:S04]  /*0400*/  @P0 LDG.E.U8 R19, [R4.64] ;  /* 0x0000000604130981 */ /* 0x000f28000c1e1100 */
        /* <DEDUP_REMOVED lines=8> */
[----:B---3--:R-:W-:Y:S02]  /*0490*/  @P1 LOP3.LUT P6, RZ, R18, 0xff, RZ, 0xc0, !PT ;  /* 0x000000ff12ff1812 */ /* 0x008fe400078cc0ff */
[----:B------:R-:W-:Y:S02]  /*04a0*/  SEL R18, RZ, 0xffffffff, !P4 ;  /* 0xffffffffff127807 */ /* 0x000fe40006000000 */
[----:B----4-:R-:W-:Y:S02]  /*04b0*/  LOP3.LUT P5, RZ, R19, 0xff, RZ, 0xc0, !PT ;  /* 0x000000ff13ff7812 */ /* 0x010fe400078ac0ff */
[----:B-----5:R-:W-:Y:S02]  /*04c0*/  LOP3.LUT P4, RZ, R15, 0xff, RZ, 0xc0, !PT ;  /* 0x000000ff0fff7812 */ /* 0x020fe4000788c0ff */
[----:B------:R-:W-:-:S02]  /*04d0*/  @P1 SEL R15, RZ, 0x1, !P6 ;  /* 0x00000001ff0f1807 */ /* 0x000fc40007000000 */
[----:B------:R-:W-:Y:S02]  /*04e0*/  LOP3.LUT P6, RZ, R21, 0xff, RZ, 0xc0, !PT ;  /* 0x000000ff15ff7812 */ /* 0x000fe400078cc0ff */
[----:B------:R-:W-:Y:S02]  /*04f0*/  SEL R23, RZ, 0x1, !P5 ;  /* 0x00000001ff177807 */ /* 0x000fe40006800000 */
[----:B------:R-:W-:Y:S02]  /*0500*/  SEL R21, RZ, 0x1, !P4 ;  /* 0x00000001ff157807 */ /* 0x000fe40006000000 */
[-C--:B------:R-:W-:Y:S02]  /*0510*/  @P1 ISETP.NE.AND P5, PT, R15, R18.reuse, PT ;  /* 0x000000120f00120c */ /* 0x080fe40003fa5270 */
[----:B------:R-:W-:Y:S02]  /*0520*/  SEL R19, RZ, 0x1, !P6 ;  /* 0x00000001ff137807 */ /* 0x000fe40007000000 */
[----:B------:R-:W-:-:S02]  /*0530*/  ISETP.NE.AND P4, PT, R23, R18, PT ;  /* 0x000000121700720c */ /* 0x000fc40003f85270 */
[----:B------:R-:W-:Y:S02]  /*0540*/  @P1 SEL R15, RZ, 0x1, !P5 ;  /* 0x00000001ff0f1807 */ /* 0x000fe40006800000 */
[-C--:B------:R-:W-:Y:S02]  /*0550*/  ISETP.NE.AND P6, PT, R21, R18.reuse, PT ;  /* 0x000000121500720c */ /* 0x080fe40003fc5270 */
[----:B------:R-:W-:Y:S01]  /*0560*/  ISETP.NE.AND P5, PT, R19, R18, PT ;  /* 0x000000121300720c */ /* 0x000fe20003fa5270 */
[----:B------:R0:W-:Y:S01]  /*0570*/  @P1 STG.E.U8 [R2.64], R15 ;  /* 0x0000000f02001986 */ /* 0x0001e2000c101106 */
[----:B------:R-:W-:Y:S02]  /*0580*/  @P0 SEL R19, RZ, 0x1, !P4 ;  /* 0x00000001ff130807 */ /* 0x000fe40006000000 */
[----:B------:R-:W-:Y:S02]  /*0590*/  @P3 SEL R21, RZ, 0x1, !P6 ;  /* 0x00000001ff153807 */ /* 0x000fe40007000000 */
[----:B------:R-:W-:Y:S01]  /*05a0*/  @P2 SEL R23, RZ, 0x1, !P5 ;  /* 0x00000001ff172807 */ /* 0x000fe20006800000 */
[----:B------:R0:W-:Y:S01]  /*05b0*/  @P0 STG.E.U8 [R4.64], R19 ;  /* 0x0000001304000986 */ /* 0x0001e2000c101106 */
[----:B------:R-:W-:-:S02]  /*05c0*/  ISETP.GE.U32.AND P0, PT, R16, 0x10000, PT ;  /* 0x000100001000780c */ /* 0x000fc40003f06070 */
[----:B------:R-:W-:Y:S01]  /*05d0*/  ISETP.LT.U32.AND P1, PT, R16, R0, PT ;  /* 0x000000001000720c */ /* 0x000fe20003f21070 */
[----:B------:R0:W-:Y:S01]  /*05e0*/  @P3 STG.E.U8 [R6.64], R21 ;  /* 0x0000001506003986 */ /* 0x0001e2000c101106 */
[C---:B------:R-:W-:Y:S02]  /*05f0*/  ISETP.GE.U32.AND.EX P0, PT, R17.reuse, RZ, PT, P0 ;  /* 0x000000ff1100720c */ /* 0x040fe40003f06100 */
[----:B------:R-:W-:Y:S01]  /*0600*/  ISETP.LT.AND.EX P1, PT, R17, R12, PT, P1 ;  /* 0x0000000c1100720c */ /* 0x000fe20003f21310 */
[----:B------:R0:W-:-:S12]  /*0610*/  @P2 STG.E.U8 [R8.64], R23 ;  /* 0x0000001708002986 */ /* 0x0001d8000c101106 */
[----:B0-----:R-:W-:Y:S05]  /*0620*/  @!P0 BRA P1, `(.L_x_469) ;  /* 0xfffffb4000008947 */ /* 0x001fea000083ffff */
[----:B------:R-:W-:Y:S05]  /*0630*/  EXIT ;  /* 0x000000000000794d */ /* 0x000fea0003800000 */
.L_x_468:
        /* <DEDUP_REMOVED lines=10> */
.L_x_470:
        /* <DEDUP_REMOVED lines=27> */
[----:B------:R-:W-:Y:S02]  /*0890*/  SEL R8, RZ, 0x1, !P0 ;  /* 0x00000001ff087807 */ /* 0x000fe40004000000 */
[----:B------:R-:W-:-:S02]  /*08a0*/  IADD3 R6, P0, R6, c[0x0][0x0], RZ ;  /* 0x0000000006067a10 */ /* 0x000fc40007f1e0ff */
        /* <DEDUP_REMOVED lines=12> */
.L_x_471:
        /* <DEDUP_REMOVED lines=9> */
.L_x_580:


//--------------------- .text._ZN2at6native63_GLOBAL__N__862fb238_30_ForeachBinaryOpScalarTensor_cu_64fe0ca525multi_tensor_apply_kernelINS1_18TensorListMetadataILi1EEENS1_27BinaryOpScalarTensorFunctorIN3c107complexIfEELi1ELi1ELi0EEEJSt4plusIS8_EPS8_S8_EEEvT_T0_DpT1_ --------------------------
	.section	.text._ZN2at6native63_GLOBAL__N__862fb238_30_ForeachBinaryOpScalarTensor_cu_64fe0ca525multi_tensor_apply_kernelINS1_18TensorListMetadataILi1EEENS1_27BinaryOpScalarTensorFunctorIN3c107complexIfEELi1ELi1ELi0EEEJSt4plusIS8_EPS8_S8_EEEvT_T0_DpT1_,"ax",@progbits
	.sectioninfo	@"SHI_REGISTERS=30"
	.align	128
.text._ZN2at6native63_GLOBAL__N__862fb238_30_ForeachBinaryOpScalarTensor_cu_64fe0ca525multi_tensor_apply_kernelINS1_18TensorListMetadataILi1EEENS1_27BinaryOpScalarTensorFunctorIN3c107complexIfEELi1ELi1ELi0EEEJSt4plusIS8_EPS8_S8_EEEvT_T0_DpT1_:
        .type           _ZN2at6native63_GLOBAL__N__862fb238_30_ForeachBinaryOpScalarTensor_cu_64fe0ca525multi_tensor_apply_kernelINS1_18TensorListMetadataILi1EEENS1_27BinaryOpScalarTensorFunctorIN3c107complexIfEELi1ELi1ELi0EEEJSt4plusIS8_EPS8_S8_EEEvT_T0_DpT1_,@function
        .size           _ZN2at6native63_GLOBAL__N__862fb238_30_ForeachBinaryOpScalarTensor_cu_64fe0ca525multi_tensor_apply_kernelINS1_18TensorListMetadataILi1EEENS1_27BinaryOpScalarTensorFunctorIN3c107complexIfEELi1ELi1ELi0EEEJSt4plusIS8_EPS8_S8_EEEvT_T0_DpT1_,(.L_x_581 - _ZN2at6native63_GLOBAL__N__862fb238_30_ForeachBinaryOpScalarTensor_cu_64fe0ca525multi_tensor_apply_kernelINS1_18TensorListMetadataILi1EEENS1_27BinaryOpScalarTensorFunctorIN3c107complexIfEELi1ELi1ELi0EEEJSt4plusIS8_EPS8_S8_EEEvT_T0_DpT1_)
        .other          _ZN2at6native63_GLOBAL__N__862fb238_30_ForeachBinaryOpScalarTensor_cu_64fe0ca525multi_tensor_apply_kernelINS1_18TensorListMetadataILi1EEENS1_27BinaryOpScalarTensorFunctorIN3c107complexIfEELi1ELi1ELi0EEEJSt4plusIS8_EPS8_S8_EEEvT_T0_DpT1_,@"STO_CUDA_ENTRY STV_DEFAULT"
_ZN2at6native63_GLOBAL__N__862fb238_30_ForeachBinaryOpScalarTensor_cu_64fe0ca525multi_tensor_apply_kernelINS1_18TensorListMetadataILi1EEENS1_27BinaryOpScalarTensorFunctorIN3c107complexIfEELi1ELi1ELi0EEEJSt4plusIS8_EPS8_S8_EEEvT_T0_DpT1_:
        /* <DEDUP_REMOVED lines=24> */
.L_x_473:
[----:B------:R-:W-:Y:S02]  /*0180*/  IMAD.MOV.U32 R12, RZ, RZ, c[0x0][0xe90] ;  /* 0x0003a400ff0c7624 */ /* 0x000fe400078e00ff */
[----:B------:R-:W-:-:S06]  /*0190*/  IMAD.MOV.U32 R13, RZ, RZ, c[0x0][0xe94] ;  /* 0x0003a500ff0d7624 */ /* 0x000fcc00078e00ff */
[----:B------:R-:W2:Y:S01]  /*01a0*/  LDG.E.64 R12, [R12.64] ;  /* 0x000000040c0c7981 */ /* 0x000ea2000c1e1b00 */
[----:B0-----:R-:W-:Y:S01]  /*01b0*/  IADD3 R19, P0, R3, R6, RZ ;  /* 0x0000000603137210 */ /* 0x001fe20007f1e0ff */
[----:B------:R-:W-:-:S03]  /*01c0*/  IMAD R10, R4, 0x3, RZ ;  /* 0x00000003040a7824 */ /* 0x000fc600078e02ff */
[----:B------:R-:W-:Y:S01]  /*01d0*/  IADD3 R9, P1, R19, c[0x0][0x0], RZ ;  /* 0x0000000013097a10 */ /* 0x000fe20007f3e0ff */
[----:B------:R-:W-:Y:S01]  /*01e0*/  IMAD.X R21, RZ, RZ, R7, P0 ;  /* 0x000000ffff157224 */ /* 0x000fe200000e0607 */
[----:B------:R-:W-:Y:S02]  /*01f0*/  LEA R5, P4, R4, R19, 0x1 ;  /* 0x0000001304057211 */ /* 0x000fe400078808ff */
[----:B------:R-:W-:Y:S01]  /*0200*/  LEA R8, P5, R9, R24, 0x3 ;  /* 0x0000001809087211 */ /* 0x000fe200078a18ff */
[--C-:B------:R-:W-:Y:S01]  /*0210*/  IMAD.X R15, RZ, RZ, R21.reuse, P1 ;  /* 0x000000ffff0f7224 */ /* 0x100fe200008e0615 */
[----:B------:R-:W-:Y:S01]  /*0220*/  ISETP.GE.U32.AND P2, PT, R5, 0x10000, PT ;  /* 0x000100000500780c */ /* 0x000fe20003f46070 */
[----:B------:R-:W-:Y:S01]  /*0230*/  IMAD.X R11, RZ, RZ, R21, P4 ;  /* 0x000000ffff0b7224 */ /* 0x000fe200020e0615 */
[C---:B------:R-:W-:Y:S02]  /*0240*/  ISETP.GE.U32.AND P3, PT, R9.reuse, 0x10000, PT ;  /* 0x000100000900780c */ /* 0x040fe40003f66070 */
[----:B------:R-:W-:-:S02]  /*0250*/  ISETP.LT.U32.AND P0, PT, R9, R0, PT ;  /* 0x000000000900720c */ /* 0x000fc40003f01070 */
[-C--:B------:R-:W-:Y:S02]  /*0260*/  LEA.HI.X R9, R9, R25.reuse, R15, 0x3, P5 ;  /* 0x0000001909097211 */ /* 0x080fe400028f1c0f */
[C---:B------:R-:W-:Y:S02]  /*0270*/  ISETP.LT.U32.AND P1, PT, R5.reuse, R0, PT ;  /* 0x000000000500720c */ /* 0x040fe40003f21070 */
[----:B------:R-:W-:Y:S02]  /*0280*/  LEA R16, P4, R5, R24, 0x3 ;  /* 0x0000001805107211 */ /* 0x000fe400078818ff */
[----:B------:R-:W-:Y:S02]  /*0290*/  ISETP.GE.U32.AND.EX P5, PT, R11, RZ, PT, P2 ;  /* 0x000000ff0b00720c */ /* 0x000fe40003fa6120 */
[----:B------:R-:W-:Y:S02]  /*02a0*/  LEA.HI.X R17, R5, R25, R11, 0x3, P4 ;  /* 0x0000001905117211 */ /* 0x000fe400020f1c0b */
[----:B------:R-:W-:-:S02]  /*02b0*/  ISETP.LT.AND.EX P1, PT, R11, R2, !P5, P1 ;  /* 0x000000020b00720c */ /* 0x000fc40006f21310 */
[----:B------:R-:W-:Y:S02]  /*02c0*/  ISETP.GE.U32.AND.EX P3, PT, R15, RZ, PT, P3 ;  /* 0x000000ff0f00720c */ /* 0x000fe40003f66130 */
[----:B------:R-:W-:Y:S02]  /*02d0*/  IADD3 R11, P4, R10, R19, RZ ;  /* 0x000000130a0b7210 */ /* 0x000fe40007f9e0ff */
        /* <DEDUP_REMOVED lines=12> */
[-C--:B------:R-:W-:Y:S02]  /*03a0*/  LEA.HI.X R27, R19, R25.reuse, R21, 0x3, P5 ;  /* 0x00000019131b7211 */ /* 0x080fe400028f1c15 */
[----:B------:R-:W-:Y:S01]  /*03b0*/  LEA.HI.X R11, R11, R25, R15, 0x3, P6 ;  /* 0x000000190b0b7211 */ /* 0x000fe200030f1c0f */
[----:B------:R-:W-:Y:S01]  /*03c0*/  CS2R R20, SRZ ;  /* 0x0000000000147805 */ /* 0x000fe2000001ff00 */
[----:B------:R-:W-:Y:S01]  /*03d0*/  CS2R R18, SRZ ;  /* 0x0000000000127805 */ /* 0x000fe2000001ff00 */
[----:B------:R-:W-:-:S04]  /*03e0*/  CS2R R14, SRZ ;  /* 0x00000000000e7805 */ /* 0x000fc8000001ff00 */
[----:B------:R-:W3:Y:S04]  /*03f0*/  @P3 LDG.E.64 R20, [R26.64] ;  /* 0x000000041a143981 */ /* 0x000ee8000c1e1b00 */
[----:B------:R-:W4:Y:S04]  /*0400*/  @P0 LDG.E.64 R18, [R8.64] ;  /* 0x0000000408120981 */ /* 0x000f28000c1e1b00 */
[----:B------:R-:W5:Y:S01]  /*0410*/  @P2 LDG.E.64 R14, [R10.64] ;  /* 0x000000040a0e2981 */ /* 0x000f62000c1e1b00 */
[----:B--2---:R-:W-:Y:S02]  /*0420*/  FMUL.FTZ R5, R13, c[0x0][0xe9c] ;  /* 0x0003a7000d057a20 */ /* 0x004fe40000410000 */
[----:B------:R-:W-:-:S02]  /*0430*/  FMUL.FTZ R22, R12, c[0x0][0xe9c] ;  /* 0x0003a7000c167a20 */ /* 0x000fc40000410000 */
[----:B------:R-:W-:Y:S02]  /*0440*/  FFMA.FTZ R5, R12, c[0x0][0xe98], -R5 ;  /* 0x0003a6000c057a23 */ /* 0x000fe40000010805 */
[----:B------:R-:W-:Y:S02]  /*0450*/  FFMA.FTZ R22, R13, c[0x0][0xe98], R22 ;  /* 0x0003a6000d167a23 */ /* 0x000fe40000010016 */
[----:B------:R-:W-:-:S06]  /*0460*/  CS2R R12, SRZ ;  /* 0x00000000000c7805 */ /* 0x000fcc000001ff00 */
[----:B------:R-:W2:Y:S01]  /*0470*/  @P1 LDG.E.64 R12, [R16.64] ;  /* 0x00000004100c1981 */ /* 0x000ea2000c1e1b00 */
[C---:B---3--:R-:W-:Y:S02]  /*0480*/  FADD.FTZ R20, R5.reuse, R20 ;  /* 0x0000001405147221 */ /* 0x048fe40000010000 */
[C---:B------:R-:W-:Y:S02]  /*0490*/  FADD.FTZ R21, R22.reuse, R21 ;  /* 0x0000001516157221 */ /* 0x040fe40000010000 */
[C---:B----4-:R-:W-:Y:S02]  /*04a0*/  FADD.FTZ R18, R5.reuse, R18 ;  /* 0x0000001205127221 */ /* 0x050fe40000010000 */
[C---:B------:R-:W-:Y:S02]  /*04b0*/  FADD.FTZ R19, R22.reuse, R19 ;  /* 0x0000001316137221 */ /* 0x040fe40000010000 */
[C---:B-----5:R-:W-:Y:S02]  /*04c0*/  FADD.FTZ R14, R5.reuse, R14 ;  /* 0x0000000e050e7221 */ /* 0x060fe40000010000 */
[----:B------:R-:W-:Y:S01]  /*04d0*/  FADD.FTZ R15, R22, R15 ;  /* 0x0000000f160f7221 */ /* 0x000fe20000010000 */
[----:B------:R0:W-:Y:S04]  /*04e0*/  @P3 STG.E.64 [R26.64], R20 ;  /* 0x000000141a003986 */ /* 0x0001e8000c101b04 */
[----:B------:R0:W-:Y:S01]  /*04f0*/  @P0 STG.E.64 [R8.64], R18 ;  /* 0x0000001208000986 */ /* 0x0001e2000c101b04 */
[----:B--2---:R-:W-:-:S02]  /*0500*/  FADD.FTZ R12, R5, R12 ;  /* 0x0000000c050c7221 */ /* 0x004fc40000010000 */
[----:B------:R-:W-:Y:S02]  /*0510*/  IMAD.MOV.U32 R5, RZ, RZ, c[0x0][0x0] ;  /* 0x00000000ff057624 */ /* 0x000fe400078e00ff */
[----:B------:R-:W-:Y:S02]  /*0520*/  FADD.FTZ R13, R22, R13 ;  /* 0x0000000d160d7221 */ /* 0x000fe40000010000 */
[----:B------:R-:W-:-:S03]  /*0530*/  IMAD.WIDE.U32 R6, R5, 0x4, R6 ;  /* 0x0000000405067825 */ /* 0x000fc600078e0006 */
[----:B------:R0:W-:Y:S02]  /*0540*/  @P1 STG.E.64 [R16.64], R12 ;  /* 0x0000000c10001986 */ /* 0x0001e4000c101b04 */
[C---:B------:R-:W-:Y:S02]  /*0550*/  ISETP.GE.U32.AND P0, PT, R6.reuse, 0x10000, PT ;  /* 0x000100000600780c */ /* 0x040fe40003f06070 */
[----:B------:R0:W-:Y:S01]  /*0560*/  @P2 STG.E.64 [R10.64], R14 ;  /* 0x0000000e0a002986 */ /* 0x0001e2000c101b04 */
[----:B------:R-:W-:Y:S02]  /*0570*/  ISETP.LT.U32.AND P1, PT, R6, R0, PT ;  /* 0x000000000600720c */ /* 0x000fe40003f21070 */
[C---:B------:R-:W-:Y:S02]  /*0580*/  ISETP.GE.U32.AND.EX P0, PT, R7.reuse, RZ, PT, P0 ;  /* 0x000000ff0700720c */ /* 0x040fe40003f06100 */
[----:B------:R-:W-:-:S13]  /*0590*/  ISETP.LT.AND.EX P1, PT, R7, R2, PT, P1 ;  /* 0x000000020700720c */ /* 0x000fda0003f21310 */
[----:B0-----:R-:W-:Y:S05]  /*05a0*/  @!P0 BRA P1, `(.L_x_473) ;  /* 0xfffffbd000008947 */ /* 0x001fea000083ffff */
[----:B------:R-:W-:Y:S05]  /*05b0*/  EXIT ;  /* 0x000000000000794d */ /* 0x000fea0003800000 */
.L_x_472:
        /* <DEDUP_REMOVED lines=9> */
.L_x_474:
        /* <DEDUP_REMOVED lines=9> */
[C---:B--2---:R-:W-:Y:S02]  /*06e0*/  FMUL.FTZ R17, R19.reuse, c[0x0][0xe9c] ;  /* 0x0003a70013117a20 */ /* 0x044fe40000410000 */
[C---:B------:R-:W-:Y:S02]  /*06f0*/  FMUL.FTZ R20, R18.reuse, c[0x0][0xe9c] ;  /* 0x0003a70012147a20 */ /* 0x040fe40000410000 */
[----:B------:R-:W-:Y:S02]  /*0700*/  FFMA.FTZ R17, R18, c[0x0][0xe98], -R17 ;  /* 0x0003a60012117a23 */ /* 0x000fe40000010811 */
[----:B------:R-:W-:Y:S02]  /*0710*/  FFMA.FTZ R20, R19, c[0x0][0xe98], R20 ;  /* 0x0003a60013147a23 */ /* 0x000fe40000010014 */
[--C-:B---3--:R-:W-:Y:S02]  /*0720*/  FADD.FTZ R10, R10, R17.reuse ;  /* 0x000000110a0a7221 */ /* 0x108fe40000010000 */
[----:B------:R-:W-:-:S02]  /*0730*/  FADD.FTZ R8, R8, R17 ;  /* 0x0000001108087221 */ /* 0x000fc40000010000 */
[--C-:B----4-:R-:W-:Y:S02]  /*0740*/  FADD.FTZ R6, R6, R17.reuse ;  /* 0x0000001106067221 */ /* 0x110fe40000010000 */
[----:B------:R-:W-:Y:S02]  /*0750*/  FADD.FTZ R4, R4, R17 ;  /* 0x0000001104047221 */ /* 0x000fe40000010000 */
[--C-:B------:R-:W-:Y:S02]  /*0760*/  FADD.FTZ R11, R11, R20.reuse ;  /* 0x000000140b0b7221 */ /* 0x100fe40000010000 */
[--C-:B------:R-:W-:Y:S02]  /*0770*/  FADD.FTZ R9, R9, R20.reuse ;  /* 0x0000001409097221 */ /* 0x100fe40000010000 */
[--C-:B------:R-:W-:Y:S02]  /*0780*/  FADD.FTZ R7, R7, R20.reuse ;  /* 0x0000001407077221 */ /* 0x100fe40000010000 */
[----:B------:R-:W-:Y:S01]  /*0790*/  FADD.FTZ R5, R5, R20 ;  /* 0x0000001405057221 */ /* 0x000fe20000010000 */
[----:B------:R0:W-:Y:S01]  /*07a0*/  STG.E.128 [R14.64], R8 ;  /* 0x000000080e007986 */ /* 0x0001e2000c101d04 */
[----:B------:R-:W-:-:S03]  /*07b0*/  IMAD.SHL.U32 R17, R16, 0x4, RZ ;  /* 0x0000000410117824 */ /* 0x000fc600078e00ff */
[----:B------:R0:W-:Y:S02]  /*07c0*/  STG.E.128 [R14.64+0x10], R4 ;  /* 0x000010040e007986 */ /* 0x0001e4000c101d04 */
[----:B------:R-:W-:Y:S02]  /*07d0*/  ISETP.GE.U32.AND P0, PT, R17, R0, PT ;  /* 0x000000001100720c */ /* 0x000fe40003f06070 */
[----:B------:R-:W-:-:S04]  /*07e0*/  SHF.L.U64.HI R17, R16, 0x2, R3 ;  /* 0x0000000210117819 */ /* 0x000fc80000010203 */
[----:B------:R-:W-:-:S13]  /*07f0*/  ISETP.GE.AND.EX P0, PT, R17, R2, PT, P0 ;  /* 0x000000021100720c */ /* 0x000fda0003f06300 */
[----:B0-----:R-:W-:Y:S05]  /*0800*/  @!P0 BRA P1, `(.L_x_474) ;  /* 0xfffffe4000008947 */ /* 0x001fea000083ffff */
[----:B------:R-:W-:Y:S05]  /*0810*/  EXIT ;  /* 0x000000000000794d */ /* 0x000fea0003800000 */
.L_x_475:
        /* <DEDUP_REMOVED lines=14> */
.L_x_581:


//--------------------- .text._ZN2at6native63_GLOBAL__N__862fb238_30_ForeachBinaryOpScalarTensor_cu_64fe0ca525multi_tensor_apply_kernelINS1_18TensorListMetadataILi1EEENS1_27BinaryOpScalarTensorFunctorIN3c107complexIdEELi1ELi1ELi0EEEJSt4plusIS8_EPS8_S8_EEEvT_T0_DpT1_ --------------------------
	.section	.text._ZN2at6native63_GLOBAL__N__862fb238_30_ForeachBinaryOpScalarTensor_cu_64fe0ca525multi_tensor_apply_kernelINS1_18TensorListMetadataILi1EEENS1_27BinaryOpScalarTensorFunctorIN3c107complexIdEELi1ELi1ELi0EEEJSt4plusIS8_EPS8_S8_EEEvT_T0_DpT1_,"ax",@progbits
	.sectioninfo	@"SHI_REGISTERS=36"
	.align	128
.text._ZN2at6native63_GLOBAL__N__862fb238_30_ForeachBinaryOpScalarTensor_cu_64fe0ca525multi_tensor_apply_kernelINS1_18TensorListMetadataILi1EEENS1_27BinaryOpScalarTensorFunctorIN3c107complexIdEELi1ELi1ELi0EEEJSt4plusIS8_EPS8_S8_EEEvT_T0_DpT1_:
        .type           _ZN2at6native63_GLOBAL__N__862fb238_30_ForeachBinaryOpScalarTensor_cu_64fe0ca525multi_tensor_apply_kernelINS1_18TensorListMetadataILi1EEENS1_27BinaryOpScalarTensorFunctorIN3c107complexIdEELi1ELi1ELi0EEEJSt4plusIS8_EPS8_S8_EEEvT_T0_DpT1_,@function
        .size           _ZN2at6native63_GLOBAL__N__862fb238_30_ForeachBinaryOpScalarTensor_cu_64fe0ca525multi_tensor_apply_kernelINS1_18TensorListMetadataILi1EEENS1_27BinaryOpScalarTensorFunctorIN3c107complexIdEELi1ELi1ELi0EEEJSt4plusIS8_EPS8_S8_EEEvT_T0_DpT1_,(.L_x_582 - _ZN2at6native63_GLOBAL__N__862fb238_30_ForeachBinaryOpScalarTensor_cu_64fe0ca525multi_tensor_apply_kernelINS1_18TensorListMetadataILi1EEENS1_27BinaryOpScalarTensorFunctorIN3c107complexIdEELi1ELi1ELi0EEEJSt4plusIS8_EPS8_S8_EEEvT_T0_DpT1_)
        .other          _ZN2at6native63_GLOBAL__N__862fb238_30_ForeachBinaryOpScalarTensor_cu_64fe0ca525multi_tensor_apply_kernelINS1_18TensorListMetadataILi1EEENS1_27BinaryOpScalarTensorFunctorIN3c107complexIdEELi1ELi1ELi0EEEJSt4plusIS8_EPS8_S8_EEEvT_T0_DpT1_,@"STO_CUDA_ENTRY STV_DEFAULT"
_ZN2at6native63_GLOBAL__N__862fb238_30_ForeachBinaryOpScalarTensor_cu_64fe0ca525multi_tensor_apply_kernelINS1_18TensorListMetadataILi1EEENS1_27BinaryOpScalarTensorFunctorIN3c107complexIdEELi1ELi1ELi0EEEJSt4plusIS8_EPS8_S8_EEEvT_T0_DpT1_:
        /* <DEDUP_REMOVED lines=28> */
.L_x_477:
[----:B0-----:R-:W-:Y:S01]  /*01c0*/  IADD3 R11, P0, R0, UR4, RZ ;  /* 0x00000004000b7c10 */ /* 0x001fe2000ff1e0ff */
[C---:B------:R-:W-:Y:S02]  /*01d0*/  IMAD R12, R2.reuse, 0x3, RZ ;  /* 0x00000003020c7824 */ /* 0x040fe400078e02ff */
[----:B------:R-:W-:Y:S01]  /*01e0*/  IMAD.MOV.U32 R9, RZ, RZ, c[0x0][0xe94] ;  /* 0x0003a500ff097624 */ /* 0x000fe200078e00ff */
[----:B------:R-:W-:Y:S01]  /*01f0*/  IADD3 R5, P1, R11, c[0x0][0x0], RZ ;  /* 0x000000000b057a10 */ /* 0x000fe20007f3e0ff */
[----:B------:R-:W-:Y:S01]  /*0200*/  IMAD.X R10, RZ, RZ, UR5, P0 ;  /* 0x00000005ff0a7e24 */ /* 0x000fe200080e06ff */
[----:B------:R-:W-:-:S02]  /*0210*/  LEA R3, P4, R2, R11, 0x1 ;  /* 0x0000000b02037211 */ /* 0x000fc400078808ff */
[C---:B------:R-:W-:Y:S01]  /*0220*/  ISETP.GE.U32.AND P3, PT, R5.reuse, 0x10000, PT ;  /* 0x000100000500780c */ /* 0x040fe20003f66070 */
[--C-:B------:R-:W-:Y:S01]  /*0230*/  IMAD.X R8, RZ, RZ, R10.reuse, P1 ;  /* 0x000000ffff087224 */ /* 0x100fe200008e060a */
[----:B------:R-:W-:Y:S01]  /*0240*/  ISETP.LT.U32.AND P0, PT, R5, UR12, PT ;  /* 0x0000000c05007c0c */ /* 0x000fe2000bf01070 */
[----:B------:R-:W-:Y:S01]  /*0250*/  IMAD.X R4, RZ, RZ, R10, P4 ;  /* 0x000000ffff047224 */ /* 0x000fe200020e060a */
[----:B------:R-:W-:Y:S02]  /*0260*/  LEA R6, P4, R3, UR8, 0x4 ;  /* 0x0000000803067c11 */ /* 0x000fe4000f8820ff */
[----:B------:R-:W-:Y:S02]  /*0270*/  LEA R28, P5, R5, UR8, 0x4 ;  /* 0x00000008051c7c11 */ /* 0x000fe4000f8a20ff */
[----:B------:R-:W-:Y:S02]  /*0280*/  ISETP.GE.U32.AND.EX P3, PT, R8, RZ, PT, P3 ;  /* 0x000000ff0800720c */ /* 0x000fe40003f66130 */
[----:B------:R-:W-:-:S02]  /*0290*/  LEA.HI.X R7, R3, UR9, R4, 0x4, P4 ;  /* 0x0000000903077c11 */ /* 0x000fc4000a0f2404 */
[----:B------:R-:W-:Y:S02]  /*02a0*/  ISETP.GE.U32.AND P4, PT, R11, 0x10000, PT ;  /* 0x000100000b00780c */ /* 0x000fe40003f86070 */
[C---:B------:R-:W-:Y:S02]  /*02b0*/  ISETP.GE.U32.AND P2, PT, R3.reuse, 0x10000, PT ;  /* 0x000100000300780c */ /* 0x040fe40003f46070 */
[----:B------:R-:W-:Y:S02]  /*02c0*/  ISETP.LT.U32.AND P1, PT, R3, UR12, PT ;  /* 0x0000000c03007c0c */ /* 0x000fe4000bf21070 */
[----:B------:R-:W-:Y:S02]  /*02d0*/  LEA.HI.X R29, R5, UR9, R8, 0x4, P5 ;  /* 0x00000009051d7c11 */ /* 0x000fe4000a8f2408 */
[----:B------:R-:W-:Y:S01]  /*02e0*/  ISETP.LT.AND.EX P0, PT, R8, UR6, !P3, P0 ;  /* 0x0000000608007c0c */ /* 0x000fe2000df01300 */
[----:B------:R-:W-:Y:S01]  /*02f0*/  IMAD.MOV.U32 R8, RZ, RZ, c[0x0][0xe90] ;  /* 0x0003a400ff087624 */ /* 0x000fe200078e00ff */
[----:B------:R-:W-:-:S02]  /*0300*/  IADD3 R3, P6, R12, R11, RZ ;  /* 0x0000000b0c037210 */ /* 0x000fc40007fde0ff */
[C---:B------:R-:W-:Y:S02]  /*0310*/  ISETP.LT.U32.AND P3, PT, R11.reuse, UR12, PT ;  /* 0x0000000c0b007c0c */ /* 0x040fe4000bf61070 */
[----:B------:R-:W-:Y:S01]  /*0320*/  ISETP.GE.U32.AND.EX P4, PT, R10, RZ, PT, P4 ;  /* 0x000000ff0a00720c */ /* 0x000fe20003f86140 */
[--C-:B------:R-:W-:Y:S01]  /*0330*/  IMAD.X R12, RZ, RZ, R10.reuse, P6 ;  /* 0x000000ffff0c7224 */ /* 0x100fe200030e060a */
[C---:B------:R-:W-:Y:S02]  /*0340*/  LEA R30, P5, R11.reuse, UR8, 0x4 ;  /* 0x000000080b1e7c11 */ /* 0x040fe4000f8a20ff */
[----:B------:R-:W-:Y:S02]  /*0350*/  ISETP.GE.U32.AND.EX P2, PT, R4, RZ, PT, P2 ;  /* 0x000000ff0400720c */ /* 0x000fe40003f46120 */
[----:B------:R-:W-:Y:S02]  /*0360*/  ISETP.LT.AND.EX P3, PT, R10, UR6, !P4, P3 ;  /* 0x000000060a007c0c */ /* 0x000fe4000e761330 */
[----:B------:R-:W-:-:S02]  /*0370*/  LEA.HI.X R31, R11, UR9, R10, 0x4, P5 ;  /* 0x000000090b1f7c11 */ /* 0x000fc4000a8f240a */
[----:B------:R-:W-:Y:S01]  /*0380*/  ISETP.LT.AND.EX P1, PT, R4, UR6, !P2, P1 ;  /* 0x0000000604007c0c */ /* 0x000fe2000d721310 */
[----:B------:R-:W2:Y:S01]  /*0390*/  LDG.E.128 R8, [R8.64] ;  /* 0x0000000a08087981 */ /* 0x000ea2000c1e1d00 */
[C---:B------:R-:W-:Y:S02]  /*03a0*/  ISETP.GE.U32.AND P2, PT, R3.reuse, 0x10000, PT ;  /* 0x000100000300780c */ /* 0x040fe40003f46070 */
[C---:B------:R-:W-:Y:S02]  /*03b0*/  ISETP.LT.U32.AND P4, PT, R3.reuse, UR12, PT ;  /* 0x0000000c03007c0c */ /* 0x040fe4000bf81070 */
[C---:B------:R-:W-:Y:S02]  /*03c0*/  ISETP.GE.U32.AND.EX P2, PT, R12.reuse, RZ, PT, P2 ;  /* 0x000000ff0c00720c */ /* 0x040fe40003f46120 */
[C---:B------:R-:W-:Y:S02]  /*03d0*/  LEA R4, P6, R3.reuse, UR8, 0x4 ;  /* 0x0000000803047c11 */ /* 0x040fe4000f8c20ff */
[----:B------:R-:W-:Y:S01]  /*03e0*/  ISETP.LT.AND.EX P2, PT, R12, UR6, !P2, P4 ;  /* 0x000000060c007c0c */ /* 0x000fe2000d741340 */
[----:B------:R-:W-:Y:S01]  /*03f0*/  CS2R R14, SRZ ;  /* 0x00000000000e7805 */ /* 0x000fe2000001ff00 */
[----:B------:R-:W-:Y:S01]  /*0400*/  LEA.HI.X R5, R3, UR9, R12, 0x4, P6 ;  /* 0x0000000903057c11 */ /* 0x000fe2000b0f240c */
[----:B------:R-:W-:Y:S01]  /*0410*/  CS2R R18, SRZ ;  /* 0x0000000000127805 */ /* 0x000fe2000001ff00 */
[----:B------:R-:W-:Y:S01]  /*0420*/  CS2R R12, SRZ ;  /* 0x00000000000c7805 */ /* 0x000fe2000001ff00 */
[----:B------:R-:W-:Y:S01]  /*0430*/  CS2R R16, SRZ ;  /* 0x0000000000107805 */ /* 0x000fe2000001ff00 */
[----:B------:R-:W-:Y:S01]  /*0440*/  CS2R R22, SRZ ;  /* 0x0000000000167805 */ /* 0x000fe2000001ff00 */
[----:B------:R-:W-:Y:S01]  /*0450*/  CS2R R20, SRZ ;  /* 0x0000000000147805 */ /* 0x000fe2000001ff00 */
[----:B------:R-:W-:Y:S01]  /*0460*/  CS2R R26, SRZ ;  /* 0x00000000001a7805 */ /* 0x000fe2000001ff00 */
[----:B------:R-:W-:Y:S01]  /*0470*/  CS2R R24, SRZ ;  /* 0x0000000000187805 */ /* 0x000fe2000001ff00 */
[----:B------:R-:W3:Y:S04]  /*0480*/  @P3 LDG.E.128 R12, [R30.64] ;  /* 0x0000000a1e0c3981 */ /* 0x000ee8000c1e1d00 */
[----:B------:R-:W4:Y:S04]  /*0490*/  @P0 LDG.E.128 R16, [R28.64] ;  /* 0x0000000a1c100981 */ /* 0x000f28000c1e1d00 */
[----:B------:R-:W5:Y:S04]  /*04a0*/  @P1 LDG.E.128 R20, [R6.64] ;  /* 0x0000000a06141981 */ /* 0x000f68000c1e1d00 */
[----:B------:R-:W5:Y:S01]  /*04b0*/  @P2 LDG.E.128 R24, [R4.64] ;  /* 0x0000000a04182981 */ /* 0x000f62000c1e1d00 */
[----:B------:R-:W-:-:S02]  /*04c0*/  ULDC UR7, c[0x0][0x0] ;  /* 0x0000000000077ab9 */ /* 0x000fc40000000800 */
[----:B------:R-:W-:-:S04]  /*04d0*/  UIMAD.WIDE.U32 UR4, UR7, 0x4, UR4 ;  /* 0x00000004070478a5 */ /* 0x000fc8000f8e0004 */
[----:B------:R-:W-:Y:S02]  /*04e0*/  UISETP.LT.U32.AND UP1, UPT, UR4, UR12, UPT ;  /* 0x0000000c0400728c */ /* 0x000fe4000bf21070 */
[----:B------:R-:W-:-:S04]  /*04f0*/  UISETP.GE.U32.AND UP0, UPT, UR4, 0x10000, UPT ;  /* 0x000100000400788c */ /* 0x000fc8000bf06070 */
[----:B------:R-:W-:Y:S01]  /*0500*/  UISETP.GE.U32.AND.EX UP0, UPT, UR5, URZ, UPT, UP0 ;  /* 0x0000003f0500728c */ /* 0x000fe2000bf06100 */
[----:B--2---:R-:W0:-:S06]  /*0510*/  DMUL R32, R10, c[0x0][0xea8] ;  /* 0x0003aa000a207a28 */ /* 0x004e0c0000000000 */
[----:B0-----:R-:W-:-:S04]  /*0520*/  DFMA R32, R8, c[0x0][0xea0], -R32 ;  /* 0x0003a80008207a2b */ /* 0x001fc80000000820 */
[----:B------:R-:W0:-:S06]  /*0530*/  DMUL R8, R8, c[0x0][0xea8] ;  /* 0x0003aa0008087a28 */ /* 0x000e0c0000000000 */
[----:B0-----:R-:W0:-:S04]  /*0540*/  DFMA R10, R10, c[0x0][0xea0], R8 ;  /* 0x0003a8000a0a7a2b */ /* 0x001e080000000008 */
[----:B---3--:R-:W-:-:S04]  /*0550*/  DADD R12, R32, R12 ;  /* 0x00000000200c7229 */ /* 0x008fc8000000000c */
[----:B0-----:R-:W0:-:S04]  /*0560*/  DADD R14, R10, R14 ;  /* 0x000000000a0e7229 */ /* 0x001e08000000000e */
[----:B----4-:R-:W-:-:S04]  /*0570*/  DADD R16, R32, R16 ;  /* 0x0000000020107229 */ /* 0x010fc80000000010 */
[----:B------:R-:W1:-:S04]  /*0580*/  DADD R18, R10, R18 ;  /* 0x000000000a127229 */ /* 0x000e480000000012 */
[----:B-----5:R-:W-:-:S04]  /*0590*/  DADD R20, R32, R20 ;  /* 0x0000000020147229 */ /* 0x020fc80000000014 */
[----:B------:R-:W2:-:S04]  /*05a0*/  DADD R22, R10, R22 ;  /* 0x000000000a167229 */ /* 0x000e880000000016 */
[----:B------:R-:W-:-:S04]  /*05b0*/  DADD R24, R32, R24 ;  /* 0x0000000020187229 */ /* 0x000fc80000000018 */
[----:B------:R-:W3:Y:S01]  /*05c0*/  DADD R26, R10, R26 ;  /* 0x000000000a1a7229 */ /* 0x000ee2000000001a */
[----:B0-----:R0:W-:Y:S01]  /*05d0*/  @P3 STG.E.128 [R30.64], R12 ;  /* 0x0000000c1e003986 */ /* 0x0011e2000c101d0a */
[----:B------:R-:W-:-:S03]  /*05e0*/  IMAD.U32 R9, RZ, RZ, UR5 ;  /* 0x00000005ff097e24 */ /* 0x000fc6000f8e00ff */
[----:B-1----:R0:W-:Y:S01]  /*05f0*/  @P0 STG.E.128 [R28.64], R16 ;  /* 0x000000101c000986 */ /* 0x0021e2000c101d0a */
[----:B------:R-:W-:-:S03]  /*0600*/  PLOP3.LUT P0, PT, PT, PT, UP1, 0x80, 0x0 ;  /* 0x000000000000781c */ /* 0x000fc60003f0f018 */
[----:B--2---:R0:W-:Y:S04]  /*0610*/  @P1 STG.E.128 [R6.64], R20 ;  /* 0x0000001406001986 */ /* 0x0041e8000c101d0a */
[----:B---3--:R0:W-:Y:S01]  /*0620*/  @P2 STG.E.128 [R4.64], R24 ;  /* 0x0000001804002986 */ /* 0x0081e2000c101d0a */
[----:B------:R-:W-:Y:S02]  /*0630*/  ISETP.LT.AND.EX P0, PT, R9, UR6, PT, P0 ;  /* 0x0000000609007c0c */ /* 0x000fe4000bf01300 */
[----:B------:R-:W-:Y:S01]  /*0640*/  PLOP3.LUT P1, PT, PT, PT, UP0, 0x80, 0x0 ;  /* 0x000000000000781c */ /* 0x000fe20003f2f008 */
[----:B------:R-:W-:-:S12]  /*0650*/  IMAD.U32 R8, RZ, RZ, UR4 ;  /* 0x00000004ff087e24 */ /* 0x000fd8000f8e00ff */
[----:B------:R-:W-:Y:S05]  /*0660*/  @!P1 BRA P0, `(.L_x_477) ;  /* 0xfffffb5000009947 */ /* 0x000fea000003ffff */
[----:B------:R-:W-:Y:S05]  /*0670*/  EXIT ;  /* 0x000000000000794d */ /* 0x000fea0003800000 */
.L_x_476:
        /* <DEDUP_REMOVED lines=9> */
.L_x_478:
[----:B------:R-:W2:Y:S01]  /*0710*/  LDG.E.128 R16, [R2.64] ;  /* 0x0000000a02107981 */ /* 0x000ea2000c1e1d00 */
[----:B------:R-:W-:-:S04]  /*0720*/  LEA R24, P0, R0, UR8, 0x6 ;  /* 0x0000000800187c11 */ /* 0x000fc8000f8030ff */
[----:B------:R-:W-:-:S05]  /*0730*/  LEA.HI.X R25, R0, UR9, R27, 0x6, P0 ;  /* 0x0000000900197c11 */ /* 0x000fca00080f341b */
[----:B------:R-:W3:Y:S04]  /*0740*/  LDG.E.128 R20, [R24.64] ;  /* 0x0000000a18147981 */ /* 0x000ee8000c1e1d00 */
[----:B------:R-:W4:Y:S04]  /*0750*/  LDG.E.128 R4, [R24.64+0x10] ;  /* 0x0000100a18047981 */ /* 0x000f28000c1e1d00 */
[----:B------:R-:W5:Y:S04]  /*0760*/  LDG.E.128 R8, [R24.64+0x20] ;  /* 0x0000200a18087981 */ /* 0x000f68000c1e1d00 */
[----:B------:R-:W5:Y:S01]  /*0770*/  LDG.E.128 R12, [R24.64+0x30] ;  /* 0x0000300a180c7981 */ /* 0x000f62000c1e1d00 */
        /* <DEDUP_REMOVED lines=17> */
[----:B------:R1:W3:Y:S02]  /*0890*/  DADD R12, R12, R16 ;  /* 0x000000000c0c7229 */ /* 0x0002e40000000010 */
[----:B-1----:R-:W-:Y:S01]  /*08a0*/  IMAD.SHL.U32 R16, R0, 0x4, RZ ;  /* 0x0000000400107824 */ /* 0x002fe200078e00ff */
[----:B--2---:R0:W-:Y:S04]  /*08b0*/  STG.E.128 [R24.64+0x20], R8 ;  /* 0x0000200818007986 */ /* 0x0041e8000c101d0a */
[----:B---3--:R0:W-:Y:S01]  /*08c0*/  STG.E.128 [R24.64+0x30], R12 ;  /* 0x0000300c18007986 */ /* 0x0081e2000c101d0a */
[----:B------:R-:W-:Y:S02]  /*08d0*/  ISETP.GE.U32.AND P0, PT, R16, UR12, PT ;  /* 0x0000000c10007c0c */ /* 0x000fe4000bf06070 */
[----:B------:R-:W-:-:S04]  /*08e0*/  SHF.L.U64.HI R16, R0, 0x2, R27 ;  /* 0x0000000200107819 */ /* 0x000fc8000001021b */
[----:B------:R-:W-:-:S13]  /*08f0*/  ISETP.GE.AND.EX P0, PT, R16, UR6, PT, P0 ;  /* 0x0000000610007c0c */ /* 0x000fda000bf06300 */
[----:B0-----:R-:W-:Y:S05]  /*0900*/  @!P0 BRA P1, `(.L_x_478) ;  /* 0xfffffe0000008947 */ /* 0x001fea000083ffff */
[----:B------:R-:W-:Y:S05]  /*0910*/  EXIT ;  /* 0x000000000000794d */ /* 0x000fea0003800000 */
.L_x_479:
        /* <DEDUP_REMOVED lines=14> */
.L_x_582:


//--------------------- .text._ZN2at6native63_GLOBAL__N__862fb238_30_ForeachBinaryOpScalarTensor_cu_64fe0ca525multi_tensor_apply_kernelINS1_18TensorListMetadataILi1EEENS1_27BinaryOpScalarTensorFunctorIfLi1ELi1ELi0EEEJSt4plusIfEPffEEEvT_T0_DpT1_ --------------------------
	.section	.text._ZN2at6native63_GLOBAL__N__862fb238_30_ForeachBinaryOpScalarTensor_cu_64fe0ca525multi_tensor_apply_kernelINS1_18TensorListMetadataILi1EEENS1_27BinaryOpScalarTensorFunctorIfLi1ELi1ELi0EEEJSt4plusIfEPffEEEvT_T0_DpT1_,"ax",@progbits
	.sectioninfo	@"SHI_REGISTERS=28"
	.align	128
.text._ZN2at6native63_GLOBAL__N__862fb238_30_ForeachBinaryOpScalarTensor_cu_64fe0ca525multi_tensor_apply_kernelINS1_18TensorListMetadataILi1EEENS1_27BinaryOpScalarTensorFunctorIfLi1ELi1ELi0EEEJSt4plusIfEPffEEEvT_T0_DpT1_:
        .type           _ZN2at6native63_GLOBAL__N__862fb238_30_ForeachBinaryOpScalarTensor_cu_64fe0ca525multi_tensor_apply_kernelINS1_18TensorListMetadataILi1EEENS1_27BinaryOpScalarTensorFunctorIfLi1ELi1ELi0EEEJSt4plusIfEPffEEEvT_T0_DpT1_,@function
        .size           _ZN2at6native63_GLOBAL__N__862fb238_30_ForeachBinaryOpScalarTensor_cu_64fe0ca525multi_tensor_apply_kernelINS1_18TensorListMetadataILi1EEENS1_27BinaryOpScalarTensorFunctorIfLi1ELi1ELi0EEEJSt4plusIfEPffEEEvT_T0_DpT1_,(.L_x_583 - _ZN2at6native63_GLOBAL__N__862fb238_30_ForeachBinaryOpScalarTensor_cu_64fe0ca525multi_tensor_apply_kernelINS1_18TensorListMetadataILi1EEENS1_27BinaryOpScalarTensorFunctorIfLi1ELi1ELi0EEEJSt4plusIfEPffEEEvT_T0_DpT1_)
        .other          _ZN2at6native63_GLOBAL__N__862fb238_30_ForeachBinaryOpScalarTensor_cu_64fe0ca525multi_tensor_apply_kernelINS1_18TensorListMetadataILi1EEENS1_27BinaryOpScalarTensorFunctorIfLi1ELi1ELi0EEEJSt4plusIfEPffEEEvT_T0_DpT1_,@"STO_CUDA_ENTRY STV_DEFAULT"
_ZN2at6native63_GLOBAL__N__862fb238_30_ForeachBinaryOpScalarTensor_cu_64fe0ca525multi_tensor_apply_kernelINS1_18TensorListMetadataILi1EEENS1_27BinaryOpScalarTensorFunctorIfLi1ELi1ELi0EEEJSt4plusIfEPffEEEvT_T0_DpT1_:
        /* <DEDUP_REMOVED lines=24> */
.L_x_481:
        /* <DEDUP_REMOVED lines=11> */
[-C--:B------:R-:W-:Y:S01]  /*0230*/  LEA R8, P5, R9, R2.reuse, 0x2 ;  /* 0x0000000209087211 */ /* 0x080fe200078a10ff */
[----:B------:R-:W-:Y:S01]  /*0240*/  IMAD.MOV.U32 R22, RZ, RZ, RZ ;  /* 0x000000ffff167224 */ /* 0x000fe200078e00ff */
[----:B------:R-:W-:Y:S01]  /*0250*/  ISETP.GE.U32.AND.EX P3, PT, R13, RZ, PT, P3 ;  /* 0x000000ff0d00720c */ /* 0x000fe20003f66130 */
[----:B------:R-:W2:Y:S01]  /*0260*/  LDG.E R18, [R18.64] ;  /* 0x0000000412127981 */ /* 0x000ea2000c1e1900 */
[----:B------:R-:W-:-:S02]  /*0270*/  LEA R12, P4, R7, R2, 0x2 ;  /* 0x00000002070c7211 */ /* 0x000fc400078810ff */
[----:B------:R-:W-:Y:S02]  /*0280*/  ISETP.GE.U32.AND P2, PT, R7, 0x10000, PT ;  /* 0x000100000700780c */ /* 0x000fe40003f46070 */
[-C--:B------:R-:W-:Y:S02]  /*0290*/  LEA.HI.X R9, R9, R3.reuse, R13, 0x2, P5 ;  /* 0x0000000309097211 */ /* 0x080fe400028f140d */
[----:B------:R-:W-:Y:S02]  /*02a0*/  ISETP.LT.AND.EX P0, PT, R13, R4, !P3, P0 ;  /* 0x000000040d00720c */ /* 0x000fe40005f01300 */
[C---:B------:R-:W-:Y:S02]  /*02b0*/  ISETP.LT.U32.AND P1, PT, R7.reuse, R0, PT ;  /* 0x000000000700720c */ /* 0x040fe40003f21070 */
[----:B------:R-:W-:Y:S02]  /*02c0*/  LEA.HI.X R13, R7, R3, R11, 0x2, P4 ;  /* 0x00000003070d7211 */ /* 0x000fe400020f140b */
[----:B------:R-:W-:-:S02]  /*02d0*/  IADD3 R7, P5, R6, R21, RZ ;  /* 0x0000001506077210 */ /* 0x000fc40007fbe0ff */
        /* <DEDUP_REMOVED lines=9> */
[----:B------:R-:W-:Y:S01]  /*0370*/  ISETP.GE.U32.AND.EX P2, PT, R15, RZ, PT, P2 ;  /* 0x000000ff0f00720c */ /* 0x000fe20003f46120 */
[----:B------:R-:W2:Y:S01]  /*0380*/  @P1 LDG.E R22, [R12.64] ;  /* 0x000000040c161981 */ /* 0x000ea2000c1e1900 */
[-C--:B------:R-:W-:Y:S02]  /*0390*/  LEA R10, P5, R21, R2.reuse, 0x2 ;  /* 0x00000002150a7211 */ /* 0x080fe400078a10ff */
[----:B------:R-:W-:Y:S02]  /*03a0*/  LEA R6, P6, R7, R2, 0x2 ;  /* 0x0000000207067211 */ /* 0x000fe400078c10ff */
[----:B------:R-:W-:-:S02]  /*03b0*/  ISETP.LT.AND.EX P2, PT, R15, R4, !P2, P4 ;  /* 0x000000040f00720c */ /* 0x000fc40005741340 */
[-C--:B------:R-:W-:Y:S02]  /*03c0*/  LEA.HI.X R11, R21, R3.reuse, R23, 0x2, P5 ;  /* 0x00000003150b7211 */ /* 0x080fe400028f1417 */
[----:B------:R-:W-:Y:S01]  /*03d0*/  LEA.HI.X R7, R7, R3, R15, 0x2, P6 ;  /* 0x0000000307077211 */ /* 0x000fe200030f140f */
[----:B------:R-:W-:Y:S01]  /*03e0*/  CS2R R20, SRZ ;  /* 0x0000000000147805 */ /* 0x000fe2000001ff00 */
[----:B------:R-:W-:-:S05]  /*03f0*/  IMAD.MOV.U32 R15, RZ, RZ, RZ ;  /* 0x000000ffff0f7224 */ /* 0x000fca00078e00ff */
[----:B------:R-:W3:Y:S04]  /*0400*/  @P3 LDG.E R20, [R10.64] ;  /* 0x000000040a143981 */ /* 0x000ee8000c1e1900 */
[----:B------:R-:W4:Y:S04]  /*0410*/  @P0 LDG.E R15, [R8.64] ;  /* 0x00000004080f0981 */ /* 0x000f28000c1e1900 */
[----:B------:R-:W5:Y:S01]  /*0420*/  @P2 LDG.E R21, [R6.64] ;  /* 0x0000000406152981 */ /* 0x000f62000c1e1900 */
[----:B------:R-:W-:-:S04]  /*0430*/  IMAD.MOV.U32 R25, RZ, RZ, c[0x0][0x0] ;  /* 0x00000000ff197624 */ /* 0x000fc800078e00ff */
[----:B------:R-:W-:-:S04]  /*0440*/  IMAD.WIDE.U32 R16, R25, 0x4, R16 ;  /* 0x0000000419107825 */ /* 0x000fc800078e0010 */
[C---:B--2---:R-:W-:Y:S02]  /*0450*/  FFMA.FTZ R23, R18.reuse, c[0x0][0xe98], R22 ;  /* 0x0003a60012177a23 */ /* 0x044fe40000010016 */
[C---:B---3--:R-:W-:Y:S02]  /*0460*/  FFMA.FTZ R19, R18.reuse, c[0x0][0xe98], R20 ;  /* 0x0003a60012137a23 */ /* 0x048fe40000010014 */
[----:B----4-:R-:W-:-:S03]  /*0470*/  FFMA.FTZ R15, R18, c[0x0][0xe98], R15 ;  /* 0x0003a600120f7a23 */ /* 0x010fc6000001000f */
[----:B------:R0:W-:Y:S01]  /*0480*/  @P3 STG.E [R10.64], R19 ;  /* 0x000000130a003986 */ /* 0x0001e2000c101904 */
[----:B-----5:R-:W-:-:S03]  /*0490*/  FFMA.FTZ R21, R18, c[0x0][0xe98], R21 ;  /* 0x0003a60012157a23 */ /* 0x020fc60000010015 */
[----:B------:R0:W-:Y:S01]  /*04a0*/  @P0 STG.E [R8.64], R15 ;  /* 0x0000000f08000986 */ /* 0x0001e2000c101904 */
[----:B------:R-:W-:-:S03]  /*04b0*/  ISETP.GE.U32.AND P0, PT, R16, 0x10000, PT ;  /* 0x000100001000780c */ /* 0x000fc60003f06070 */
[----:B------:R0:W-:Y:S01]  /*04c0*/  @P1 STG.E [R12.64], R23 ;  /* 0x000000170c001986 */ /* 0x0001e2000c101904 */
[----:B------:R-:W-:-:S03]  /*04d0*/  ISETP.LT.U32.AND P1, PT, R16, R0, PT ;  /* 0x000000001000720c */ /* 0x000fc60003f21070 */
[----:B------:R0:W-:Y:S01]  /*04e0*/  @P2 STG.E [R6.64], R21 ;  /* 0x0000001506002986 */ /* 0x0001e2000c101904 */
[C---:B------:R-:W-:Y:S02]  /*04f0*/  ISETP.GE.U32.AND.EX P0, PT, R17.reuse, RZ, PT, P0 ;  /* 0x000000ff1100720c */ /* 0x040fe40003f06100 */
[----:B------:R-:W-:-:S13]  /*0500*/  ISETP.LT.AND.EX P1, PT, R17, R4, PT, P1 ;  /* 0x000000041100720c */ /* 0x000fda0003f21310 */
[----:B0-----:R-:W-:Y:S05]  /*0510*/  @!P0 BRA P1, `(.L_x_481) ;  /* 0xfffffc6000008947 */ /* 0x001fea000083ffff */
[----:B------:R-:W-:Y:S05]  /*0520*/  EXIT ;  /* 0x000000000000794d */ /* 0x000fea0003800000 */
.L_x_480:
        /* <DEDUP_REMOVED lines=9> */
.L_x_482:
[C---:B------:R-:W-:Y:S01]  /*05c0*/  LEA R6, P0, R15.reuse, R2, 0x4 ;  /* 0x000000020f067211 */ /* 0x040fe200078020ff */
[----:B------:R-:W2:Y:S03]  /*05d0*/  LDG.E R5, [R12.64] ;  /* 0x000000040c057981 */ /* 0x000ea6000c1e1900 */
[----:B------:R-:W-:-:S05]  /*05e0*/  LEA.HI.X R7, R15, R3, R14, 0x4, P0 ;  /* 0x000000030f077211 */ /* 0x000fca00000f240e */
[----:B------:R-:W2:Y:S01]  /*05f0*/  LDG.E.128 R8, [R6.64] ;  /* 0x0000000406087981 */ /* 0x000ea2000c1e1d00 */
        /* <DEDUP_REMOVED lines=15> */
.L_x_483:
        /* <DEDUP_REMOVED lines=9> */
.L_x_583:


//--------------------- .text._ZN2at6native63_GLOBAL__N__862fb238_30_ForeachBinaryOpScalarTensor_cu_64fe0ca525multi_tensor_apply_kernelINS1_18TensorListMetadataILi1EEENS1_27BinaryOpScalarTensorFunctorIdLi1ELi1ELi0EEEJSt4plusIdEPddEEEvT_T0_DpT1_ --------------------------
	.section	.text._ZN2at6native63_GLOBAL__N__862fb238_30_ForeachBinaryOpScalarTensor_cu_64fe0ca525multi_tensor_apply_kernelINS1_18TensorListMetadataILi1EEENS1_27BinaryOpScalarTensorFunctorIdLi1ELi1ELi0EEEJSt4plusIdEPddEEEvT_T0_DpT1_,"ax",@progbits
	.sectioninfo	@"SHI_REGISTERS=30"
	.align	128
.text._ZN2at6native63_GLOBAL__N__862fb238_30_ForeachBinaryOpScalarTensor_cu_64fe0ca525multi_tensor_apply_kernelINS1_18TensorListMetadataILi1EEENS1_27BinaryOpScalarTensorFunctorIdLi1ELi1ELi0EEEJSt4plusIdEPddEEEvT_T0_DpT1_:
        .type           _ZN2at6native63_GLOBAL__N__862fb238_30_ForeachBinaryOpScalarTensor_cu_64fe0ca525multi_tensor_apply_kernelINS1_18TensorListMetadataILi1EEENS1_27BinaryOpScalarTensorFunctorIdLi1ELi1ELi0EEEJSt4plusIdEPddEEEvT_T0_DpT1_,@function
        .size           _ZN2at6native63_GLOBAL__N__862fb238_30_ForeachBinaryOpScalarTensor_cu_64fe0ca525multi_tensor_apply_kernelINS1_18TensorListMetadataILi1EEENS1_27BinaryOpScalarTensorFunctorIdLi1ELi1ELi0EEEJSt4plusIdEPddEEEvT_T0_DpT1_,(.L_x_584 - _ZN2at6native63_GLOBAL__N__862fb238_30_ForeachBinaryOpScalarTensor_cu_64fe0ca525multi_tensor_apply_kernelINS1_18TensorListMetadataILi1EEENS1_27BinaryOpScalarTensorFunctorIdLi1ELi1ELi0EEEJSt4plusIdEPddEEEvT_T0_DpT1_)
        .other          _ZN2at6native63_GLOBAL__N__862fb238_30_ForeachBinaryOpScalarTensor_cu_64fe0ca525multi_tensor_apply_kernelINS1_18TensorListMetadataILi1EEENS1_27BinaryOpScalarTensorFunctorIdLi1ELi1ELi0EEEJSt4plusIdEPddEEEvT_T0_DpT1_,@"STO_CUDA_ENTRY STV_DEFAULT"
_ZN2at6native63_GLOBAL__N__862fb238_30_ForeachBinaryOpScalarTensor_cu_64fe0ca525multi_tensor_apply_kernelINS1_18TensorListMetadataILi1EEENS1_27BinaryOpScalarTensorFunctorIdLi1ELi1ELi0EEEJSt4plusIdEPddEEEvT_T0_DpT1_:
        /* <DEDUP_REMOVED lines=24> */
.L_x_485:
[----:B0-----:R-:W-:Y:S01]  /*0180*/  IADD3 R19, P0, R3, R26, RZ ;  /* 0x0000001a03137210 */ /* 0x001fe20007f1e0ff */
[C---:B------:R-:W-:Y:S01]  /*0190*/  IMAD R10, R4.reuse, 0x3, RZ ;  /* 0x00000003040a7824 */ /* 0x040fe200078e02ff */
[----:B------:R-:W-:Y:S01]  /*01a0*/  CS2R R24, SRZ ;  /* 0x0000000000187805 */ /* 0x000fe2000001ff00 */
[----:B------:R-:W-:Y:S01]  /*01b0*/  IMAD.MOV.U32 R20, RZ, RZ, c[0x0][0xe90] ;  /* 0x0003a400ff147624 */ /* 0x000fe200078e00ff */
[----:B------:R-:W-:Y:S01]  /*01c0*/  IADD3 R9, P1, R19, c[0x0][0x0], RZ ;  /* 0x0000000013097a10 */ /* 0x000fe20007f3e0ff */
[----:B------:R-:W-:Y:S01]  /*01d0*/  IMAD.X R21, RZ, RZ, R27, P0 ;  /* 0x000000ffff157224 */ /* 0x000fe200000e061b */
[----:B------:R-:W-:Y:S02]  /*01e0*/  LEA R5, P4, R4, R19, 0x1 ;  /* 0x0000001304057211 */ /* 0x000fe400078808ff */
        /* <DEDUP_REMOVED lines=26> */
[-C--:B------:R-:W-:Y:S01]  /*0390*/  LEA.HI.X R13, R19, R7.reuse, R21, 0x3, P5 ;  /* 0x00000007130d7211 */ /* 0x080fe200028f1c15 */
[----:B------:R-:W-:Y:S01]  /*03a0*/  IMAD.MOV.U32 R21, RZ, RZ, c[0x0][0xe94] ;  /* 0x0003a500ff157624 */ /* 0x000fe200078e00ff */
[----:B------:R-:W-:Y:S01]  /*03b0*/  LEA.HI.X R11, R5, R7, R17, 0x3, P6 ;  /* 0x00000007050b7211 */ /* 0x000fe200030f1c11 */
[----:B------:R-:W-:Y:S01]  /*03c0*/  CS2R R18, SRZ ;  /* 0x0000000000127805 */ /* 0x000fe2000001ff00 */
[----:B------:R-:W-:Y:S01]  /*03d0*/  CS2R R16, SRZ ;  /* 0x0000000000107805 */ /* 0x000fe2000001ff00 */
[----:B------:R-:W-:Y:S01]  /*03e0*/  CS2R R22, SRZ ;  /* 0x0000000000167805 */ /* 0x000fe2000001ff00 */
[----:B------:R-:W2:Y:S04]  /*03f0*/  @P1 LDG.E.64 R24, [R14.64] ;  /* 0x000000040e181981 */ /* 0x000ea8000c1e1b00 */
[----:B------:R-:W2:Y:S04]  /*0400*/  LDG.E.64 R20, [R20.64] ;  /* 0x0000000414147981 */ /* 0x000ea8000c1e1b00 */
[----:B------:R-:W3:Y:S04]  /*0410*/  @P3 LDG.E.64 R18, [R12.64] ;  /* 0x000000040c123981 */ /* 0x000ee8000c1e1b00 */
[----:B------:R-:W4:Y:S04]  /*0420*/  @P0 LDG.E.64 R16, [R8.64] ;  /* 0x0000000408100981 */ /* 0x000f28000c1e1b00 */
[----:B------:R-:W5:Y:S01]  /*0430*/  @P2 LDG.E.64 R22, [R10.64] ;  /* 0x000000040a162981 */ /* 0x000f62000c1e1b00 */
[----:B------:R-:W-:-:S04]  /*0440*/  IMAD.MOV.U32 R5, RZ, RZ, c[0x0][0x0] ;  /* 0x00000000ff057624 */ /* 0x000fc800078e00ff */
[----:B------:R-:W-:Y:S01]  /*0450*/  IMAD.WIDE.U32 R26, R5, 0x4, R26 ;  /* 0x00000004051a7825 */ /* 0x000fe200078e001a */
[----:B--2---:R-:W-:-:S04]  /*0460*/  DFMA R24, R20, c[0x0][0xe98], R24 ;  /* 0x0003a60014187a2b */ /* 0x004fc80000000018 */
[----:B---3--:R-:W0:-:S04]  /*0470*/  DFMA R18, R20, c[0x0][0xe98], R18 ;  /* 0x0003a60014127a2b */ /* 0x008e080000000012 */
[----:B----4-:R-:W1:-:S04]  /*0480*/  DFMA R16, R20, c[0x0][0xe98], R16 ;  /* 0x0003a60014107a2b */ /* 0x010e480000000010 */
[----:B-----5:R-:W2:Y:S01]  /*0490*/  DFMA R22, R20, c[0x0][0xe98], R22 ;  /* 0x0003a60014167a2b */ /* 0x020ea20000000016 */
        /* <DEDUP_REMOVED lines=10> */
.L_x_484:
        /* <DEDUP_REMOVED lines=9> */
.L_x_486:
[C---:B------:R-:W-:Y:S01]  /*05d0*/  LEA R16, P0, R3.reuse, R6, 0x5 ;  /* 0x0000000603107211 */ /* 0x040fe200078028ff */
[----:B------:R-:W2:Y:S03]  /*05e0*/  LDG.E.64 R18, [R4.64] ;  /* 0x0000000404127981 */ /* 0x000ea6000c1e1b00 */
[----:B------:R-:W-:-:S05]  /*05f0*/  LEA.HI.X R17, R3, R7, R20, 0x5, P0 ;  /* 0x0000000703117211 */ /* 0x000fca00000f2c14 */
[----:B------:R-:W2:Y:S04]  /*0600*/  LDG.E.128 R12, [R16.64] ;  /* 0x00000004100c7981 */ /* 0x000ea8000c1e1d00 */
[----:B------:R-:W3:Y:S01]  /*0610*/  LDG.E.128 R8, [R16.64+0x10] ;  /* 0x0000100410087981 */ /* 0x000ee2000c1e1d00 */
[----:B------:R-:W-:-:S05]  /*0620*/  IADD3 R3, P0, R3, c[0x0][0x0], RZ ;  /* 0x0000000003037a10 */ /* 0x000fca0007f1e0ff */
[----:B------:R-:W-:Y:S01]  /*0630*/  IMAD.X R20, RZ, RZ, R20, P0 ;  /* 0x000000ffff147224 */ /* 0x000fe200000e0614 */
[----:B------:R-:W-:-:S04]  /*0640*/  ISETP.LT.U32.AND P1, PT, R3, 0x4000, PT ;  /* 0x000040000300780c */ /* 0x000fc80003f21070 */
[----:B------:R-:W-:Y:S01]  /*0650*/  ISETP.LT.U32.AND.EX P1, PT, R20, RZ, PT, P1 ;  /* 0x000000ff1400720c */ /* 0x000fe20003f21110 */
[----:B--2---:R-:W-:-:S04]  /*0660*/  DFMA R14, R18, c[0x0][0xe98], R14 ;  /* 0x0003a600120e7a2b */ /* 0x004fc8000000000e */
[----:B------:R-:W0:-:S04]  /*0670*/  DFMA R12, R18, c[0x0][0xe98], R12 ;  /* 0x0003a600120c7a2b */ /* 0x000e08000000000c */
[----:B---3--:R-:W-:-:S04]  /*0680*/  DFMA R10, R18, c[0x0][0xe98], R10 ;  /* 0x0003a600120a7a2b */ /* 0x008fc8000000000a */
[----:B------:R1:W2:Y:S02]  /*0690*/  DFMA R8, R18, c[0x0][0xe98], R8 ;  /* 0x0003a60012087a2b */ /* 0x0002a40000000008 */
[----:B-1----:R-:W-:Y:S01]  /*06a0*/  IMAD.SHL.U32 R19, R3, 0x4, RZ ;  /* 0x0000000403137824 */ /* 0x002fe200078e00ff */
[----:B0-----:R0:W-:Y:S04]  /*06b0*/  STG.E.128 [R16.64], R12 ;  /* 0x0000000c10007986 */ /* 0x0011e8000c101d04 */
[----:B--2---:R0:W-:Y:S01]  /*06c0*/  STG.E.128 [R16.64+0x10], R8 ;  /* 0x0000100810007986 */ /* 0x0041e2000c101d04 */
[----:B------:R-:W-:Y:S02]  /*06d0*/  ISETP.GE.U32.AND P0, PT, R19, R0, PT ;  /* 0x000000001300720c */ /* 0x000fe40003f06070 */
[----:B------:R-:W-:-:S04]  /*06e0*/  SHF.L.U64.HI R19, R3, 0x2, R20 ;  /* 0x0000000203137819 */ /* 0x000fc80000010214 */
[----:B------:R-:W-:-:S13]  /*06f0*/  ISETP.GE.AND.EX P0, PT, R19, R2, PT, P0 ;  /* 0x000000021300720c */ /* 0x000fda0003f06300 */
[----:B0-----:R-:W-:Y:S05]  /*0700*/  @!P0 BRA P1, `(.L_x_486) ;  /* 0xfffffec000008947 */ /* 0x001fea000083ffff */
[----:B------:R-:W-:Y:S05]  /*0710*/  EXIT ;  /* 0x000000000000794d */ /* 0x000fea0003800000 */
.L_x_487:
        /* <DEDUP_REMOVED lines=14> */
.L_x_584:


//--------------------- .text._ZN2at6native63_GLOBAL__N__862fb238_30_ForeachBinaryOpScalarTensor_cu_64fe0ca525multi_tensor_apply_kernelINS1_18TensorListMetadataILi1EEENS1_27BinaryOpScalarTensorFunctorIsLi1ELi1ELi0EEEJSt4plusIsEPssEEEvT_T0_DpT1_ --------------------------
	.section	.text._ZN2at6native63_GLOBAL__N__862fb238_30_ForeachBinaryOpScalarTensor_cu_64fe0ca525multi_tensor_apply_kernelINS1_18TensorListMetadataILi1EEENS1_27BinaryOpScalarTensorFunctorIsLi1ELi1ELi0EEEJSt4plusIsEPssEEEvT_T0_DpT1_,"ax",@progbits
	.sectioninfo	@"SHI_REGISTERS=28"
	.align	128
.text._ZN2at6native63_GLOBAL__N__862fb238_30_ForeachBinaryOpScalarTensor_cu_64fe0ca525multi_tensor_apply_kernelINS1_18TensorListMetadataILi1EEENS1_27BinaryOpScalarTensorFunctorIsLi1ELi1ELi0EEEJSt4plusIsEPssEEEvT_T0_DpT1_:
        .type           _ZN2at6native63_GLOBAL__N__862fb238_30_ForeachBinaryOpScalarTensor_cu_64fe0ca525multi_tensor_apply_kernelINS1_18TensorListMetadataILi1EEENS1_27BinaryOpScalarTensorFunctorIsLi1ELi1ELi0EEEJSt4plusIsEPssEEEvT_T0_DpT1_,@function
        .size           _ZN2at6native63_GLOBAL__N__862fb238_30_ForeachBinaryOpScalarTensor_cu_64fe0ca525multi_tensor_apply_kernelINS1_18TensorListMetadataILi1EEENS1_27BinaryOpScalarTensorFunctorIsLi1ELi1ELi0EEEJSt4plusIsEPssEEEvT_T0_DpT1_,(.L_x_585 - _ZN2at6native63_GLOBAL__N__862fb238_30_ForeachBinaryOpScalarTensor_cu_64fe0ca525multi_tensor_apply_kernelINS1_18TensorListMetadataILi1EEENS1_27BinaryOpScalarTensorFunctorIsLi1ELi1ELi0EEEJSt4plusIsEPssEEEvT_T0_DpT1_)
        .other          _ZN2at6native63_GLOBAL__N__862fb238_30_ForeachBinaryOpScalarTensor_cu_64fe0ca525multi_tensor_apply_kernelINS1_18TensorListMetadataILi1EEENS1_27BinaryOpScalarTensorFunctorIsLi1ELi1ELi0EEEJSt4plusIsEPssEEEvT_T0_DpT1_,@"STO_CUDA_ENTRY STV_DEFAULT"
_ZN2at6native63_GLOBAL__N__862fb238_30_ForeachBinaryOpScalarTensor_cu_64fe0ca525multi_tensor_apply_kernelINS1_18TensorListMetadataILi1EEENS1_27BinaryOpScalarTensorFunctorIsLi1ELi1ELi0EEEJSt4plusIsEPssEEEvT_T0_DpT1_:
        /* <DEDUP_REMOVED lines=24> */
.L_x_489:
        /* <DEDUP_REMOVED lines=44> */
[----:B------:R-:W-:Y:S02]  /*0440*/  ULDC.U16 UR4, c[0x0][0xe98] ;  /* 0x0003a60000047ab9 */ /* 0x000fe40000000400 */
[----:B------:R-:W-:Y:S01]  /*0450*/  UPRMT UR4, UR4, 0x9910, URZ ;  /* 0x0000991004047896 */ /* 0x000fe2000800003f */
[----:B------:R-:W-:-:S04]  /*0460*/  IMAD.MOV.U32 R25, RZ, RZ, c[0x0][0x0] ;  /* 0x00000000ff197624 */ /* 0x000fc800078e00ff */
[----:B------:R-:W-:Y:S01]  /*0470*/  IMAD.WIDE.U32 R16, R25, 0x4, R16 ;  /* 0x0000000419107825 */ /* 0x000fe200078e0010 */
[----:B--2---:R-:W-:-:S05]  /*0480*/  PRMT R18, R18, 0x9910, RZ ;  /* 0x0000991012127816 */ /* 0x004fca00000000ff */
[C---:B---3--:R-:W-:Y:S02]  /*0490*/  IMAD R19, R18.reuse, UR4, R20 ;  /* 0x0000000412137c24 */ /* 0x048fe4000f8e0214 */
[----:B----4-:R-:W-:-:S03]  /*04a0*/  IMAD R15, R18, UR4, R15 ;  /* 0x00000004120f7c24 */ /* 0x010fc6000f8e020f */
[----:B------:R0:W-:Y:S01]  /*04b0*/  @P3 STG.E.U16 [R10.64], R19 ;  /* 0x000000130a003986 */ /* 0x0001e2000c101506 */
[----:B-----5:R-:W-:-:S03]  /*04c0*/  IMAD R23, R18, UR4, R22 ;  /* 0x0000000412177c24 */ /* 0x020fc6000f8e0216 */
[----:B------:R0:W-:Y:S01]  /*04d0*/  @P0 STG.E.U16 [R8.64], R15 ;  /* 0x0000000f08000986 */ /* 0x0001e2000c101506 */
[----:B------:R-:W-:-:S03]  /*04e0*/  IMAD R21, R18, UR4, R21 ;  /* 0x0000000412157c24 */ /* 0x000fc6000f8e0215 */
[----:B------:R0:W-:Y:S01]  /*04f0*/  @P1 STG.E.U16 [R12.64], R23 ;  /* 0x000000170c001986 */ /* 0x0001e2000c101506 */
[C---:B------:R-:W-:Y:S02]  /*0500*/  ISETP.GE.U32.AND P0, PT, R16.reuse, 0x10000, PT ;  /* 0x000100001000780c */ /* 0x040fe40003f06070 */
[----:B------:R-:W-:Y:S01]  /*0510*/  ISETP.LT.U32.AND P1, PT, R16, R0, PT ;  /* 0x000000001000720c */ /* 0x000fe20003f21070 */
[----:B------:R0:W-:Y:S01]  /*0520*/  @P2 STG.E.U16 [R6.64], R21 ;  /* 0x0000001506002986 */ /* 0x0001e2000c101506 */
[C---:B------:R-:W-:Y:S02]  /*0530*/  ISETP.GE.U32.AND.EX P0, PT, R17.reuse, RZ, PT, P0 ;  /* 0x000000ff1100720c */ /* 0x040fe40003f06100 */
[----:B------:R-:W-:-:S13]  /*0540*/  ISETP.LT.AND.EX P1, PT, R17, R4, PT, P1 ;  /* 0x000000041100720c */ /* 0x000fda0003f21310 */
[----:B0-----:R-:W-:Y:S05]  /*0550*/  @!P0 BRA P1, `(.L_x_489) ;  /* 0xfffffc2000008947 */ /* 0x001fea000083ffff */
[----:B------:R-:W-:Y:S05]  /*0560*/  EXIT ;  /* 0x000000000000794d */ /* 0x000fea0003800000 */
.L_x_488:
        /* <DEDUP_REMOVED lines=11> */
.L_x_490:
[C---:B------:R-:W-:Y:S01]  /*0620*/  LEA R8, P0, R15.reuse, R2, 0x3 ;  /* 0x000000020f087211 */ /* 0x040fe200078018ff */
[----:B------:R-:W2:Y:S03]  /*0630*/  LDG.E.U16 R5, [R6.64] ;  /* 0x0000000606057981 */ /* 0x000ea6000c1e1500 */
[----:B------:R-:W-:-:S05]  /*0640*/  LEA.HI.X R9, R15, R3, R16, 0x3, P0 ;  /* 0x000000030f097211 */ /* 0x000fca00000f1c10 */
[----:B------:R-:W3:Y:S01]  /*0650*/  LDG.E.64 R12, [R8.64] ;  /* 0x00000006080c7981 */ /* 0x000ee2000c1e1b00 */
[----:B------:R-:W-:-:S04]  /*0660*/  IADD3 R15, P0, R15, c[0x0][0x0], RZ ;  /* 0x000000000f0f7a10 */ /* 0x000fc80007f1e0ff */
[----:B------:R-:W-:Y:S01]  /*0670*/  ISETP.LT.U32.AND P1, PT, R15, 0x4000, PT ;  /* 0x000040000f00780c */ /* 0x000fe20003f21070 */
[----:B------:R-:W-:-:S05]  /*0680*/  IMAD.X R16, RZ, RZ, R16, P0 ;  /* 0x000000ffff107224 */ /* 0x000fca00000e0610 */
[----:B------:R-:W-:Y:S02]  /*0690*/  ISETP.LT.U32.AND.EX P1, PT, R16, RZ, PT, P1 ;  /* 0x000000ff1000720c */ /* 0x000fe40003f21110 */
[----:B--2---:R-:W-:Y:S02]  /*06a0*/  PRMT R14, R5, 0x9910, RZ ;  /* 0x00009910050e7816 */ /* 0x004fe400000000ff */
[----:B---3--:R-:W-:-:S03]  /*06b0*/  PRMT R10, R13, 0x7632, R10 ;  /* 0x000076320d0a7816 */ /* 0x008fc6000000000a */
[----:B------:R-:W-:Y:S01]  /*06c0*/  IMAD R11, R14, UR4, R13 ;  /* 0x000000040e0b7c24 */ /* 0x000fe2000f8e020d */
[----:B------:R-:W-:Y:S01]  /*06d0*/  PRMT R5, R12, 0x7632, R5 ;  /* 0x000076320c057816 */ /* 0x000fe20000000005 */
[C---:B------:R-:W-:Y:S02]  /*06e0*/  IMAD R12, R14.reuse, UR4, R12 ;  /* 0x000000040e0c7c24 */ /* 0x040fe4000f8e020c */
[C---:B------:R-:W-:Y:S02]  /*06f0*/  IMAD R10, R14.reuse, UR4, R10 ;  /* 0x000000040e0a7c24 */ /* 0x040fe4000f8e020a */
[----:B------:R-:W-:-:S03]  /*0700*/  IMAD R5, R14, UR4, R5 ;  /* 0x000000040e057c24 */ /* 0x000fc6000f8e0205 */
[----:B------:R-:W-:Y:S02]  /*0710*/  PRMT R11, R11, 0x5410, R10 ;  /* 0x000054100b0b7816 */ /* 0x000fe4000000000a */
[----:B------:R-:W-:Y:S01]  /*0720*/  PRMT R10, R12, 0x5410, R5 ;  /* 0x000054100c0a7816 */ /* 0x000fe20000000005 */
[----:B------:R-:W-:-:S04]  /*0730*/  IMAD.SHL.U32 R5, R15, 0x4, RZ ;  /* 0x000000040f057824 */ /* 0x000fc800078e00ff */
[----:B------:R0:W-:Y:S01]  /*0740*/  STG.E.64 [R8.64], R10 ;  /* 0x0000000a08007986 */ /* 0x0001e2000c101b06 */
[----:B------:R-:W-:Y:S02]  /*0750*/  ISETP.GE.U32.AND P0, PT, R5, R0, PT ;  /* 0x000000000500720c */ /* 0x000fe40003f06070 */
[----:B------:R-:W-:-:S04]  /*0760*/  SHF.L.U64.HI R5, R15, 0x2, R16 ;  /* 0x000000020f057819 */ /* 0x000fc80000010210 */
[----:B------:R-:W-:-:S13]  /*0770*/  ISETP.GE.AND.EX P0, PT, R5, R4, PT, P0 ;  /* 0x000000040500720c */ /* 0x000fda0003f06300 */
[----:B0-----:R-:W-:Y:S05]  /*0780*/  @!P0 BRA P1, `(.L_x_490) ;  /* 0xfffffe9000008947 */ /* 0x001fea000083ffff */
[----:B------:R-:W-:Y:S05]  /*0790*/  EXIT ;  /* 0x000000000000794d */ /* 0x000fea0003800000 */
.L_x_491:
        /* <DEDUP_REMOVED lines=14> */
.L_x_585:


//--------------------- .text._ZN2at6native63_GLOBAL__N__862fb238_30_ForeachBinaryOpScalarTensor_cu_64fe0ca525multi_tensor_apply_kernelINS1_18TensorListMetadataILi1EEENS1_27BinaryOpScalarTensorFunctorIlLi1ELi1ELi0EEEJSt4plusIlEPllEEEvT_T0_DpT1_ --------------------------
	.section	.text._ZN2at6native63_GLOBAL__N__862fb238_30_ForeachBinaryOpScalarTensor_cu_64fe0ca525multi_tensor_apply_kernelINS1_18TensorListMetadataILi1EEENS1_27BinaryOpScalarTensorFunctorIlLi1ELi1ELi0EEEJSt4plusIlEPllEEEvT_T0_DpT1_,"ax",@progbits
	.sectioninfo	@"SHI_REGISTERS=30"
	.align	128
.text._ZN2at6native63_GLOBAL__N__862fb238_30_ForeachBinaryOpScalarTensor_cu_64fe0ca525multi_tensor_apply_kernelINS1_18TensorListMetadataILi1EEENS1_27BinaryOpScalarTensorFunctorIlLi1ELi1ELi0EEEJSt4plusIlEPllEEEvT_T0_DpT1_:
        .type           _ZN2at6native63_GLOBAL__N__862fb238_30_ForeachBinaryOpScalarTensor_cu_64fe0ca525multi_tensor_apply_kernelINS1_18TensorListMetadataILi1EEENS1_27BinaryOpScalarTensorFunctorIlLi1ELi1ELi0EEEJSt4plusIlEPllEEEvT_T0_DpT1_,@function
        .size           _ZN2at6native63_GLOBAL__N__862fb238_30_ForeachBinaryOpScalarTensor_cu_64fe0ca525multi_tensor_apply_kernelINS1_18TensorListMetadataILi1EEENS1_27BinaryOpScalarTensorFunctorIlLi1ELi1ELi0EEEJSt4plusIlEPllEEEvT_T0_DpT1_,(.L_x_586 - _ZN2at6native63_GLOBAL__N__862fb238_30_ForeachBinaryOpScalarTensor_cu_64fe0ca525multi_tensor_apply_kernelINS1_18TensorListMetadataILi1EEENS1_27BinaryOpScalarTensorFunctorIlLi1ELi1ELi0EEEJSt4plusIlEPllEEEvT_T0_DpT1_)
        .other          _ZN2at6native63_GLOBAL__N__862fb238_30_ForeachBinaryOpScalarTensor_cu_64fe0ca525multi_tensor_apply_kernelINS1_18TensorListMetadataILi1EEENS1_27BinaryOpScalarTensorFunctorIlLi1ELi1ELi0EEEJSt4plusIlEPllEEEvT_T0_DpT1_,@"STO_CUDA_ENTRY STV_DEFAULT"
_ZN2at6native63_GLOBAL__N__862fb238_30_ForeachBinaryOpScalarTensor_cu_64fe0ca525multi_tensor_apply_kernelINS1_18TensorListMetadataILi1EEENS1_27BinaryOpScalarTensorFunctorIlLi1ELi1ELi0EEEJSt4plusIlEPllEEEvT_T0_DpT1_:
        /* <DEDUP_REMOVED lines=24> */
.L_x_493:
        /* <DEDUP_REMOVED lines=8> */
[CC--:B------:R-:W-:Y:S01]  /*0200*/  LEA R8, P5, R9.reuse, R6.reuse, 0x3 ;  /* 0x0000000609087211 */ /* 0x0c0fe200078a18ff */
[--C-:B------:R-:W-:Y:S01]  /*0210*/  IMAD.X R13, RZ, RZ, R19.reuse, P1 ;  /* 0x000000ffff0d7224 */ /* 0x100fe200008e0613 */
[----:B------:R-:W-:Y:S01]  /*0220*/  ISETP.GE.U32.AND P3, PT, R9, 0x10000, PT ;  /* 0x000100000900780c */ /* 0x000fe20003f66070 */
[----:B------:R-:W-:Y:S01]  /*0230*/  IMAD.X R11, RZ, RZ, R19, P4 ;  /* 0x000000ffff0b7224 */ /* 0x000fe200020e0613 */
[C---:B------:R-:W-:Y:S01]  /*0240*/  LEA R14, P4, R5.reuse, R6, 0x3 ;  /* 0x00000006050e7211 */ /* 0x040fe200078818ff */
[----:B------:R-:W-:Y:S01]  /*0250*/  CS2R R22, SRZ ;  /* 0x0000000000167805 */ /* 0x000fe2000001ff00 */
[----:B------:R-:W-:Y:S01]  /*0260*/  ISETP.GE.U32.AND P2, PT, R5, 0x10000, PT ;  /* 0x000100000500780c */ /* 0x000fe20003f46070 */
[----:B------:R-:W2:Y:S01]  /*0270*/  LDG.E.64 R20, [R20.64] ;  /* 0x0000000414147981 */ /* 0x000ea2000c1e1b00 */
[----:B------:R-:W-:-:S02]  /*0280*/  ISETP.LT.U32.AND P0, PT, R9, R0, PT ;  /* 0x000000000900720c */ /* 0x000fc40003f01070 */
[----:B------:R-:W-:Y:S02]  /*0290*/  ISETP.LT.U32.AND P1, PT, R5, R0, PT ;  /* 0x000000000500720c */ /* 0x000fe40003f21070 */
[-C--:B------:R-:W-:Y:S02]  /*02a0*/  LEA.HI.X R9, R9, R7.reuse, R13, 0x3, P5 ;  /* 0x0000000709097211 */ /* 0x080fe400028f1c0d */
[----:B------:R-:W-:Y:S02]  /*02b0*/  LEA.HI.X R15, R5, R7, R11, 0x3, P4 ;  /* 0x00000007050f7211 */ /* 0x000fe400020f1c0b */
[----:B------:R-:W-:Y:S02]  /*02c0*/  ISETP.GE.U32.AND.EX P3, PT, R13, RZ, PT, P3 ;  /* 0x000000ff0d00720c */ /* 0x000fe40003f66130 */
[----:B------:R-:W-:Y:S02]  /*02d0*/  ISETP.GE.U32.AND.EX P5, PT, R11, RZ, PT, P2 ;  /* 0x000000ff0b00720c */ /* 0x000fe40003fa6120 */
[----:B------:R-:W-:-:S02]  /*02e0*/  IADD3 R5, P4, R10, R17, RZ ;  /* 0x000000110a057210 */ /* 0x000fc40007f9e0ff */
[----:B------:R-:W-:Y:S02]  /*02f0*/  ISETP.GE.U32.AND P2, PT, R17, 0x10000, PT ;  /* 0x000100001100780c */ /* 0x000fe40003f46070 */
[----:B------:R-:W-:Y:S01]  /*0300*/  ISETP.LT.AND.EX P0, PT, R13, R2, !P3, P0 ;  /* 0x000000020d00720c */ /* 0x000fe20005f01300 */
[----:B------:R-:W-:Y:S01]  /*0310*/  IMAD.X R13, RZ, RZ, R19, P4 ;  /* 0x000000ffff0d7224 */ /* 0x000fe200020e0613 */
[----:B------:R-:W-:Y:S02]  /*0320*/  ISETP.GE.U32.AND.EX P6, PT, R19, RZ, PT, P2 ;  /* 0x000000ff1300720c */ /* 0x000fe40003fc6120 */
[----:B------:R-:W-:Y:S02]  /*0330*/  ISETP.GE.U32.AND P2, PT, R5, 0x10000, PT ;  /* 0x000100000500780c */ /* 0x000fe40003f46070 */
[-C--:B------:R-:W-:Y:S02]  /*0340*/  ISETP.LT.U32.AND P3, PT, R17, R0.reuse, PT ;  /* 0x000000001100720c */ /* 0x080fe40003f61070 */
[----:B------:R-:W-:-:S02]  /*0350*/  ISETP.LT.U32.AND P4, PT, R5, R0, PT ;  /* 0x000000000500720c */ /* 0x000fc40003f81070 */
[----:B------:R-:W-:Y:S02]  /*0360*/  ISETP.GE.U32.AND.EX P2, PT, R13, RZ, PT, P2 ;  /* 0x000000ff0d00720c */ /* 0x000fe40003f46120 */
[-C--:B------:R-:W-:Y:S02]  /*0370*/  ISETP.LT.AND.EX P1, PT, R11, R2.reuse, !P5, P1 ;  /* 0x000000020b00720c */ /* 0x080fe40006f21310 */
[-C--:B------:R-:W-:Y:S02]  /*0380*/  ISETP.LT.AND.EX P3, PT, R19, R2.reuse, !P6, P3 ;  /* 0x000000021300720c */ /* 0x080fe40007761330 */
[----:B------:R-:W-:Y:S02]  /*0390*/  ISETP.LT.AND.EX P2, PT, R13, R2, !P2, P4 ;  /* 0x000000020d00720c */ /* 0x000fe40005741340 */
[-C--:B------:R-:W-:Y:S02]  /*03a0*/  LEA R18, P5, R17, R6.reuse, 0x3 ;  /* 0x0000000611127211 */ /* 0x080fe400078a18ff */
[----:B------:R-:W-:-:S02]  /*03b0*/  LEA R10, P6, R5, R6, 0x3 ;  /* 0x00000006050a7211 */ /* 0x000fc400078c18ff */
[-C--:B------:R-:W-:Y:S02]  /*03c0*/  LEA.HI.X R19, R17, R7.reuse, R19, 0x3, P5 ;  /* 0x0000000711137211 */ /* 0x080fe400028f1c13 */
[----:B------:R-:W-:Y:S01]  /*03d0*/  LEA.HI.X R11, R5, R7, R13, 0x3, P6 ;  /* 0x00000007050b7211 */ /* 0x000fe200030f1c0d */
[----:B------:R-:W-:Y:S01]  /*03e0*/  CS2R R16, SRZ ;  /* 0x0000000000107805 */ /* 0x000fe2000001ff00 */
[----:B------:R-:W-:Y:S01]  /*03f0*/  CS2R R12, SRZ ;  /* 0x00000000000c7805 */ /* 0x000fe2000001ff00 */
[----:B------:R-:W3:Y:S04]  /*0400*/  @P1 LDG.E.64 R24, [R14.64] ;  /* 0x000000040e181981 */ /* 0x000ee8000c1e1b00 */
[----:B------:R-:W4:Y:S04]  /*0410*/  @P3 LDG.E.64 R16, [R18.64] ;  /* 0x0000000412103981 */ /* 0x000f28000c1e1b00 */
[----:B------:R-:W5:Y:S04]  /*0420*/  @P0 LDG.E.64 R12, [R8.64] ;  /* 0x00000004080c0981 */ /* 0x000f68000c1e1b00 */
[----:B------:R-:W5:Y:S01]  /*0430*/  @P2 LDG.E.64 R22, [R10.64] ;  /* 0x000000040a162981 */ /* 0x000f62000c1e1b00 */
[----:B--2---:R-:W-:-:S04]  /*0440*/  IMAD R5, R21, c[0x0][0xe98], RZ ;  /* 0x0003a60015057a24 */ /* 0x004fc800078e02ff */
[C---:B------:R-:W-:Y:S02]  /*0450*/  IMAD R5, R20.reuse, c[0x0][0xe9c], R5 ;  /* 0x0003a70014057a24 */ /* 0x040fe400078e0205 */
[----:B---3--:R-:W-:-:S04]  /*0460*/  IMAD.WIDE.U32 R24, R20, c[0x0][0xe98], R24 ;  /* 0x0003a60014187a25 */ /* 0x008fc800078e0018 */
[----:B----4-:R-:W-:-:S04]  /*0470*/  IMAD.WIDE.U32 R16, R20, c[0x0][0xe98], R16 ;  /* 0x0003a60014107a25 */ /* 0x010fc800078e0010 */
[----:B-----5:R-:W-:-:S04]  /*0480*/  IMAD.WIDE.U32 R12, R20, c[0x0][0xe98], R12 ;  /* 0x0003a600140c7a25 */ /* 0x020fc800078e000c */
[----:B------:R-:W-:-:S04]  /*0490*/  IMAD.WIDE.U32 R22, R20, c[0x0][0xe98], R22 ;  /* 0x0003a60014167a25 */ /* 0x000fc800078e0016 */
[----:B------:R-:W-:Y:S02]  /*04a0*/  IMAD.IADD R17, R17, 0x1, R5 ;  /* 0x0000000111117824 */ /* 0x000fe400078e0205 */
[C---:B------:R-:W-:Y:S02]  /*04b0*/  IMAD.IADD R13, R5.reuse, 0x1, R13 ;  /* 0x00000001050d7824 */ /* 0x040fe400078e020d */
[C---:B------:R-:W-:Y:S02]  /*04c0*/  IMAD.IADD R25, R5.reuse, 0x1, R25 ;  /* 0x0000000105197824 */ /* 0x040fe400078e0219 */
[----:B------:R-:W-:Y:S02]  /*04d0*/  IMAD.IADD R23, R5, 0x1, R23 ;  /* 0x0000000105177824 */ /* 0x000fe400078e0217 */
[----:B------:R-:W-:Y:S01]  /*04e0*/  IMAD.MOV.U32 R5, RZ, RZ, c[0x0][0x0] ;  /* 0x00000000ff057624 */ /* 0x000fe200078e00ff */
[----:B------:R0:W-:Y:S03]  /*04f0*/  @P3 STG.E.64 [R18.64], R16 ;  /* 0x0000001012003986 */ /* 0x0001e6000c101b04 */
[----:B------:R-:W-:Y:S01]  /*0500*/  IMAD.WIDE.U32 R26, R5, 0x4, R26 ;  /* 0x00000004051a7825 */ /* 0x000fe200078e001a */
[----:B------:R0:W-:Y:S04]  /*0510*/  @P0 STG.E.64 [R8.64], R12 ;  /* 0x0000000c08000986 */ /* 0x0001e8000c101b04 */
[----:B------:R0:W-:Y:S01]  /*0520*/  @P1 STG.E.64 [R14.64], R24 ;  /* 0x000000180e001986 */ /* 0x0001e2000c101b04 */
[----:B------:R-:W-:-:S02]  /*0530*/  ISETP.GE.U32.AND P0, PT, R26, 0x10000, PT ;  /* 0x000100001a00780c */ /* 0x000fc40003f06070 */
[----:B------:R-:W-:Y:S01]  /*0540*/  ISETP.LT.U32.AND P1, PT, R26, R0, PT ;  /* 0x000000001a00720c */ /* 0x000fe20003f21070 */
[----:B------:R0:W-:Y:S01]  /*0550*/  @P2 STG.E.64 [R10.64], R22 ;  /* 0x000000160a002986 */ /* 0x0001e2000c101b04 */
[C---:B------:R-:W-:Y:S02]  /*0560*/  ISETP.GE.U32.AND.EX P0, PT, R27.reuse, RZ, PT, P0 ;  /* 0x000000ff1b00720c */ /* 0x040fe40003f06100 */
[----:B------:R-:W-:-:S13]  /*0570*/  ISETP.LT.AND.EX P1, PT, R27, R2, PT, P1 ;  /* 0x000000021b00720c */ /* 0x000fda0003f21310 */
[----:B0-----:R-:W-:Y:S05]  /*0580*/  @!P0 BRA P1, `(.L_x_493) ;  /* 0xfffffbf000008947 */ /* 0x001fea000083ffff */
[----:B------:R-:W-:Y:S05]  /*0590*/  EXIT ;  /* 0x000000000000794d */ /* 0x000fea0003800000 */
.L_x_492:
        /* <DEDUP_REMOVED lines=9> */
.L_x_494:
[C---:B------:R-:W-:Y:S01]  /*0630*/  LEA R16, P0, R18.reuse, R6, 0x5 ;  /* 0x0000000612107211 */ /* 0x040fe200078028ff */
[----:B------:R-:W2:Y:S03]  /*0640*/  LDG.E.64 R20, [R4.64] ;  /* 0x0000000404147981 */ /* 0x000ea6000c1e1b00 */
[----:B------:R-:W-:-:S05]  /*0650*/  LEA.HI.X R17, R18, R7, R3, 0x5, P0 ;  /* 0x0000000712117211 */ /* 0x000fca00000f2c03 */
[----:B------:R-:W3:Y:S04]  /*0660*/  LDG.E.128 R8, [R16.64] ;  /* 0x0000000410087981 */ /* 0x000ee8000c1e1d00 */
[----:B------:R-:W4:Y:S01]  /*0670*/  LDG.E.128 R12, [R16.64+0x10] ;  /* 0x00001004100c7981 */ /* 0x000f22000c1e1d00 */
[----:B------:R-:W-:-:S05]  /*0680*/  IADD3 R18, P0, R18, c[0x0][0x0], RZ ;  /* 0x0000000012127a10 */ /* 0x000fca0007f1e0ff */
[----:B------:R-:W-:Y:S01]  /*0690*/  IMAD.X R3, RZ, RZ, R3, P0 ;  /* 0x000000ffff037224 */ /* 0x000fe200000e0603 */
[----:B------:R-:W-:-:S04]  /*06a0*/  ISETP.LT.U32.AND P1, PT, R18, 0x4000, PT ;  /* 0x000040001200780c */ /* 0x000fc80003f21070 */
[----:B------:R-:W-:Y:S01]  /*06b0*/  ISETP.LT.U32.AND.EX P1, PT, R3, RZ, PT, P1 ;  /* 0x000000ff0300720c */ /* 0x000fe20003f21110 */
[----:B--2---:R-:W-:-:S04]  /*06c0*/  IMAD R19, R21, c[0x0][0xe98], RZ ;  /* 0x0003a60015137a24 */ /* 0x004fc800078e02ff */
[C---:B------:R-:W-:Y:S02]  /*06d0*/  IMAD R19, R20.reuse, c[0x0][0xe9c], R19 ;  /* 0x0003a70014137a24 */ /* 0x040fe400078e0213 */
[----:B---3--:R-:W-:-:S04]  /*06e0*/  IMAD.WIDE.U32 R10, R20, c[0x0][0xe98], R10 ;  /* 0x0003a600140a7a25 */ /* 0x008fc800078e000a */
[----:B------:R-:W-:-:S04]  /*06f0*/  IMAD.WIDE.U32 R8, R20, c[0x0][0xe98], R8 ;  /* 0x0003a60014087a25 */ /* 0x000fc800078e0008 */
[----:B----4-:R-:W-:-:S04]  /*0700*/  IMAD.WIDE.U32 R12, R20, c[0x0][0xe98], R12 ;  /* 0x0003a600140c7a25 */ /* 0x010fc800078e000c */
[----:B------:R-:W-:-:S04]  /*0710*/  IMAD.WIDE.U32 R14, R20, c[0x0][0xe98], R14 ;  /* 0x0003a600140e7a25 */ /* 0x000fc800078e000e */
[----:B------:R-:W-:Y:S02]  /*0720*/  IMAD.IADD R11, R11, 0x1, R19 ;  /* 0x000000010b0b7824 */ /* 0x000fe400078e0213 */
[C---:B------:R-:W-:Y:S02]  /*0730*/  IMAD.IADD R9, R19.reuse, 0x1, R9 ;  /* 0x0000000113097824 */ /* 0x040fe400078e0209 */
[C---:B------:R-:W-:Y:S02]  /*0740*/  IMAD.IADD R13, R19.reuse, 0x1, R13 ;  /* 0x00000001130d7824 */ /* 0x040fe400078e020d */
[----:B------:R-:W-:Y:S01]  /*0750*/  IMAD.IADD R19, R19, 0x1, R15 ;  /* 0x0000000113137824 */ /* 0x000fe200078e020f */
[----:B------:R0:W-:Y:S02]  /*0760*/  STG.E.128 [R16.64], R8 ;  /* 0x0000000810007986 */ /* 0x0001e4000c101d04 */
[----:B0-----:R-:W-:Y:S02]  /*0770*/  IMAD.MOV.U32 R9, RZ, RZ, R13 ;  /* 0x000000ffff097224 */ /* 0x001fe400078e000d */
[----:B------:R-:W-:-:S02]  /*0780*/  IMAD.MOV.U32 R8, RZ, RZ, R12 ;  /* 0x000000ffff087224 */ /* 0x000fc400078e000c */
[----:B------:R-:W-:Y:S02]  /*0790*/  IMAD.MOV.U32 R10, RZ, RZ, R14 ;  /* 0x000000ffff0a7224 */ /* 0x000fe400078e000e */
[----:B------:R-:W-:Y:S02]  /*07a0*/  IMAD.MOV.U32 R11, RZ, RZ, R19 ;  /* 0x000000ffff0b7224 */ /* 0x000fe400078e0013 */
[----:B------:R-:W-:-:S03]  /*07b0*/  IMAD.SHL.U32 R13, R18, 0x4, RZ ;  /* 0x00000004120d7824 */ /* 0x000fc600078e00ff */
[----:B------:R0:W-:Y:S02]  /*07c0*/  STG.E.128 [R16.64+0x10], R8 ;  /* 0x0000100810007986 */ /* 0x0001e4000c101d04 */
[----:B------:R-:W-:Y:S02]  /*07d0*/  ISETP.GE.U32.AND P0, PT, R13, R0, PT ;  /* 0x000000000d00720c */ /* 0x000fe40003f06070 */
[----:B------:R-:W-:-:S04]  /*07e0*/  SHF.L.U64.HI R13, R18, 0x2, R3 ;  /* 0x00000002120d7819 */ /* 0x000fc80000010203 */
[----:B------:R-:W-:-:S13]  /*07f0*/  ISETP.GE.AND.EX P0, PT, R13, R2, PT, P0 ;  /* 0x000000020d00720c */ /* 0x000fda0003f06300 */
[----:B0-----:R-:W-:Y:S05]  /*0800*/  @!P0 BRA P1, `(.L_x_494) ;  /* 0xfffffe2000008947 */ /* 0x001fea000083ffff */
[----:B------:R-:W-:Y:S05]  /*0810*/  EXIT ;  /* 0x000000000000794d */ /* 0x000fea0003800000 */
.L_x_495:
        /* <DEDUP_REMOVED lines=14> */
.L_x_586:


//--------------------- .text._ZN2at6native63_GLOBAL__N__862fb238_30_ForeachBinaryOpScalarTensor_cu_64fe0ca525multi_tensor_apply_kernelINS1_18TensorListMetadataILi1EEENS1_27BinaryOpScalarTensorFunctorIiLi1ELi1ELi0EEEJSt4plusIiEPiiEEEvT_T0_DpT1_ --------------------------
	.section	.text._ZN2at6native63_GLOBAL__N__862fb238_30_ForeachBinaryOpScalarTensor_cu_64fe0ca525multi_tensor_apply_kernelINS1_18TensorListMetadataILi1EEENS1_27BinaryOpScalarTensorFunctorIiLi1ELi1ELi0EEEJSt4plusIiEPiiEEEvT_T0_DpT1_,"ax",@progbits
	.sectioninfo	@"SHI_REGISTERS=26"
	.align	128
.text._ZN2at6native63_GLOBAL__N__862fb238_30_ForeachBinaryOpScalarTensor_cu_64fe0ca525multi_tensor_apply_kernelINS1_18TensorListMetadataILi1EEENS1_27BinaryOpScalarTensorFunctorIiLi1ELi1ELi0EEEJSt4plusIiEPiiEEEvT_T0_DpT1_:
        .type           _ZN2at6native63_GLOBAL__N__862fb238_30_ForeachBinaryOpScalarTensor_cu_64fe0ca525multi_tensor_apply_kernelINS1_18TensorListMetadataILi1EEENS1_27BinaryOpScalarTensorFunctorIiLi1ELi1ELi0EEEJSt4plusIiEPiiEEEvT_T0_DpT1_,@function
        .size           _ZN2at6native63_GLOBAL__N__862fb238_30_ForeachBinaryOpScalarTensor_cu_64fe0ca525multi_tensor_apply_kernelINS1_18TensorListMetadataILi1EEENS1_27BinaryOpScalarTensorFunctorIiLi1ELi1ELi0EEEJSt4plusIiEPiiEEEvT_T0_DpT1_,(.L_x_587 - _ZN2at6native63_GLOBAL__N__862fb238_30_ForeachBinaryOpScalarTensor_cu_64fe0ca525multi_tensor_apply_kernelINS1_18TensorListMetadataILi1EEENS1_27BinaryOpScalarTensorFunctorIiLi1ELi1ELi0EEEJSt4plusIiEPiiEEEvT_T0_DpT1_)
        .other          _ZN2at6native63_GLOBAL__N__862fb238_30_ForeachBinaryOpScalarTensor_cu_64fe0ca525multi_tensor_apply_kernelINS1_18TensorListMetadataILi1EEENS1_27BinaryOpScalarTensorFunctorIiLi1ELi1ELi0EEEJSt4plusIiEPiiEEEvT_T0_DpT1_,@"STO_CUDA_ENTRY STV_DEFAULT"
_ZN2at6native63_GLOBAL__N__862fb238_30_ForeachBinaryOpScalarTensor_cu_64fe0ca525multi_tensor_apply_kernelINS1_18TensorListMetadataILi1EEENS1_27BinaryOpScalarTensorFunctorIiLi1ELi1ELi0EEEJSt4plusIiEPiiEEEvT_T0_DpT1_:
        /* <DEDUP_REMOVED lines=23> */
.L_x_497:
        /* <DEDUP_REMOVED lines=13> */
[----:B------:R-:W-:Y:S01]  /*0240*/  IMAD.MOV.U32 R22, RZ, RZ, RZ ;  /* 0x000000ffff167224 */ /* 0x000fe200078e00ff */
[----:B------:R-:W-:Y:S01]  /*0250*/  LEA R6, P4, R7, R2, 0x2 ;  /* 0x0000000207067211 */ /* 0x000fe200078810ff */
[----:B------:R-:W2:Y:S01]  /*0260*/  LDG.E R18, [R18.64] ;  /* 0x0000000412127981 */ /* 0x000ea2000c1e1900 */
[----:B------:R-:W-:-:S02]  /*0270*/  ISETP.GE.U32.AND.EX P2, PT, R9, RZ, PT, P2 ;  /* 0x000000ff0900720c */ /* 0x000fc40003f46120 */
[C---:B------:R-:W-:Y:S02]  /*0280*/  ISETP.GE.U32.AND P3, PT, R11.reuse, 0x10000, PT ;  /* 0x000100000b00780c */ /* 0x040fe40003f66070 */
[-C--:B------:R-:W-:Y:S02]  /*0290*/  LEA.HI.X R13, R11, R3.reuse, R15, 0x2, P5 ;  /* 0x000000030b0d7211 */ /* 0x080fe400028f140f */
[----:B------:R-:W-:Y:S02]  /*02a0*/  LEA.HI.X R7, R7, R3, R9, 0x2, P4 ;  /* 0x0000000307077211 */ /* 0x000fe400020f1409 */
[----:B------:R-:W-:Y:S02]  /*02b0*/  ISETP.LT.AND.EX P1, PT, R9, R4, !P2, P1 ;  /* 0x000000040900720c */ /* 0x000fe40005721310 */
[----:B------:R-:W-:Y:S02]  /*02c0*/  ISETP.LT.U32.AND P0, PT, R11, R0, PT ;  /* 0x000000000b00720c */ /* 0x000fe40003f01070 */
[----:B------:R-:W-:-:S02]  /*02d0*/  ISETP.GE.U32.AND.EX P3, PT, R15, RZ, PT, P3 ;  /* 0x000000ff0f00720c */ /* 0x000fc40003f66130 */
[----:B------:R-:W-:Y:S02]  /*02e0*/  IADD3 R9, P5, R8, R21, RZ ;  /* 0x0000001508097210 */ /* 0x000fe40007fbe0ff */
[----:B------:R-:W-:Y:S02]  /*02f0*/  ISETP.GE.U32.AND P4, PT, R21, 0x10000, PT ;  /* 0x000100001500780c */ /* 0x000fe40003f86070 */
[----:B------:R-:W-:Y:S01]  /*0300*/  ISETP.LT.AND.EX P0, PT, R15, R4, !P3, P0 ;  /* 0x000000040f00720c */ /* 0x000fe20005f01300 */
[----:B------:R-:W-:Y:S01]  /*0310*/  IMAD.X R15, RZ, RZ, R23, P5 ;  /* 0x000000ffff0f7224 */ /* 0x000fe200028e0617 */
[----:B------:R-:W-:Y:S01]  /*0320*/  ISETP.LT.U32.AND P3, PT, R21, R0, PT ;  /* 0x000000001500720c */ /* 0x000fe20003f61070 */
[----:B------:R-:W2:Y:S01]  /*0330*/  @P1 LDG.E R22, [R6.64] ;  /* 0x0000000406161981 */ /* 0x000ea2000c1e1900 */
[----:B------:R-:W-:Y:S02]  /*0340*/  ISETP.GE.U32.AND.EX P4, PT, R23, RZ, PT, P4 ;  /* 0x000000ff1700720c */ /* 0x000fe40003f86140 */
[----:B------:R-:W-:-:S02]  /*0350*/  ISETP.GE.U32.AND P2, PT, R9, 0x10000, PT ;  /* 0x000100000900780c */ /* 0x000fc40003f46070 */
[----:B------:R-:W-:Y:S02]  /*0360*/  ISETP.LT.AND.EX P3, PT, R23, R4, !P4, P3 ;  /* 0x000000041700720c */ /* 0x000fe40006761330 */
[----:B------:R-:W-:Y:S02]  /*0370*/  ISETP.LT.U32.AND P4, PT, R9, R0, PT ;  /* 0x000000000900720c */ /* 0x000fe40003f81070 */
[----:B------:R-:W-:Y:S02]  /*0380*/  ISETP.GE.U32.AND.EX P2, PT, R15, RZ, PT, P2 ;  /* 0x000000ff0f00720c */ /* 0x000fe40003f46120 */
        /* <DEDUP_REMOVED lines=10> */
[----:B------:R-:W-:-:S04]  /*0430*/  IMAD.WIDE.U32 R16, R14, 0x4, R16 ;  /* 0x000000040e107825 */ /* 0x000fc800078e0010 */
[C---:B--2---:R-:W-:Y:S02]  /*0440*/  IMAD R23, R18.reuse, c[0x0][0xe98], R22 ;  /* 0x0003a60012177a24 */ /* 0x044fe400078e0216 */
[C---:B---3--:R-:W-:Y:S02]  /*0450*/  IMAD R19, R18.reuse, c[0x0][0xe98], R20 ;  /* 0x0003a60012137a24 */ /* 0x048fe400078e0214 */
[----:B----4-:R-:W-:-:S03]  /*0460*/  IMAD R15, R18, c[0x0][0xe98], R15 ;  /* 0x0003a600120f7a24 */ /* 0x010fc600078e020f */
[----:B------:R0:W-:Y:S01]  /*0470*/  @P3 STG.E [R10.64], R19 ;  /* 0x000000130a003986 */ /* 0x0001e2000c101904 */
[----:B-----5:R-:W-:-:S03]  /*0480*/  IMAD R21, R18, c[0x0][0xe98], R21 ;  /* 0x0003a60012157a24 */ /* 0x020fc600078e0215 */
        /* <DEDUP_REMOVED lines=9> */
.L_x_496:
        /* <DEDUP_REMOVED lines=9> */
.L_x_498:
        /* <DEDUP_REMOVED lines=19> */
.L_x_499:
        /* <DEDUP_REMOVED lines=10> */
.L_x_587:


//--------------------- .text._ZN2at6native63_GLOBAL__N__862fb238_30_ForeachBinaryOpScalarTensor_cu_64fe0ca525multi_tensor_apply_kernelINS1_18TensorListMetadataILi1EEENS1_27BinaryOpScalarTensorFunctorIaLi1ELi1ELi0EEEJSt4plusIaEPaaEEEvT_T0_DpT1_ --------------------------
	.section	.text._ZN2at6native63_GLOBAL__N__862fb238_30_ForeachBinaryOpScalarTensor_cu_64fe0ca525multi_tensor_apply_kernelINS1_18TensorListMetadataILi1EEENS1_27BinaryOpScalarTensorFunctorIaLi1ELi1ELi0EEEJSt4plusIaEPaaEEEvT_T0_DpT1_,"ax",@progbits
	.sectioninfo	@"SHI_REGISTERS=28"
	.align	128
.text._ZN2at6native63_GLOBAL__N__862fb238_30_ForeachBinaryOpScalarTensor_cu_64fe0ca525multi_tensor_apply_kernelINS1_18TensorListMetadataILi1EEENS1_27BinaryOpScalarTensorFunctorIaLi1ELi1ELi0EEEJSt4plusIaEPaaEEEvT_T0_DpT1_:
        .type           _ZN2at6native63_GLOBAL__N__862fb238_30_ForeachBinaryOpScalarTensor_cu_64fe0ca525multi_tensor_apply_kernelINS1_18TensorListMetadataILi1EEENS1_27BinaryOpScalarTensorFunctorIaLi1ELi1ELi0EEEJSt4plusIaEPaaEEEvT_T0_DpT1_,@function
        .size           _ZN2at6native63_GLOBAL__N__862fb238_30_ForeachBinaryOpScalarTensor_cu_64fe0ca525multi_tensor_apply_kernelINS1_18TensorListMetadataILi1EEENS1_27BinaryOpScalarTensorFunctorIaLi1ELi1ELi0EEEJSt4plusIaEPaaEEEvT_T0_DpT1_,(.L_x_588 - _ZN2at6native63_GLOBAL__N__862fb238_30_ForeachBinaryOpScalarTensor_cu_64fe0ca525multi_tensor_apply_kernelINS1_18TensorListMetadataILi1EEENS1_27BinaryOpScalarTensorFunctorIaLi1ELi1ELi0EEEJSt4plusIaEPaaEEEvT_T0_DpT1_)
        .other          _ZN2at6native63_GLOBAL__N__862fb238_30_ForeachBinaryOpScalarTensor_cu_64fe0ca525multi_tensor_apply_kernelINS1_18TensorListMetadataILi1EEENS1_27BinaryOpScalarTensorFunctorIaLi1ELi1ELi0EEEJSt4plusIaEPaaEEEvT_T0_DpT1_,@"STO_CUDA_ENTRY STV_DEFAULT"
_ZN2at6native63_GLOBAL__N__862fb238_30_ForeachBinaryOpScalarTensor_cu_64fe0ca525multi_tensor_apply_kernelINS1_18TensorListMetadataILi1EEENS1_27BinaryOpScalarTensorFunctorIaLi1ELi1ELi0EEEJSt4plusIaEPaaEEEvT_T0_DpT1_:
        /* <DEDUP_REMOVED lines=23> */
.L_x_501:
[----:B0-----:R-:W-:Y:S01]  /*0170*/  IADD3 R23, P2, R13, R16, RZ ;  /* 0x000000100d177210 */ /* 0x001fe20007f5e0ff */
[C---:B------:R-:W-:Y:S02]  /*0180*/  IMAD R8, R14.reuse, 0x3, RZ ;  /* 0x000000030e087824 */ /* 0x040fe400078e02ff */
[----:B------:R-:W-:Y:S01]  /*0190*/  IMAD.MOV.U32 R2, RZ, RZ, c[0x0][0xe90] ;  /* 0x0003a400ff027624 */ /* 0x000fe200078e00ff */
[C---:B------:R-:W-:Y:S01]  /*01a0*/  IADD3 R4, P3, R23.reuse, c[0x0][0x0], RZ ;  /* 0x0000000017047a10 */ /* 0x040fe20007f7e0ff */
[----:B------:R-:W-:Y:S01]  /*01b0*/  IMAD.X R25, RZ, RZ, R17, P2 ;  /* 0x000000ffff197224 */ /* 0x000fe200010e0611 */
[-C--:B------:R-:W-:Y:S01]  /*01c0*/  LEA R6, P2, R14, R23.reuse, 0x1 ;  /* 0x000000170e067211 */ /* 0x080fe200078408ff */
[----:B------:R-:W-:Y:S01]  /*01d0*/  IMAD.MOV.U32 R3, RZ, RZ, c[0x0][0xe94] ;  /* 0x0003a500ff037624 */ /* 0x000fe200078e00ff */
[C---:B------:R-:W-:Y:S01]  /*01e0*/  ISETP.GE.U32.AND P0, PT, R23.reuse, 0x10000, PT ;  /* 0x000100001700780c */ /* 0x040fe20003f06070 */
[--C-:B------:R-:W-:Y:S01]  /*01f0*/  IMAD.X R5, RZ, RZ, R25.reuse, P3 ;  /* 0x000000ffff057224 */ /* 0x100fe200018e0619 */
[----:B------:R-:W-:Y:S01]  /*0200*/  IADD3 R8, P6, R8, R23, RZ ;  /* 0x0000001708087210 */ /* 0x000fe20007fde0ff */
[--C-:B------:R-:W-:Y:S01]  /*0210*/  IMAD.X R7, RZ, RZ, R25.reuse, P2 ;  /* 0x000000ffff077224 */ /* 0x100fe200010e0619 */
[----:B------:R-:W-:Y:S01]  /*0220*/  ISETP.LT.U32.AND P1, PT, R23, R0, PT ;  /* 0x000000001700720c */ /* 0x000fe20003f21070 */
[----:B------:R0:W2:Y:S01]  /*0230*/  LDG.E.U8 R18, [R2.64] ;  /* 0x0000000602127981 */ /* 0x0000a2000c1e1100 */
[----:B------:R-:W-:Y:S01]  /*0240*/  ISETP.GE.U32.AND.EX P0, PT, R25, RZ, PT, P0 ;  /* 0x000000ff1900720c */ /* 0x000fe20003f06100 */
[----:B------:R-:W-:Y:S01]  /*0250*/  IMAD.X R9, RZ, RZ, R25, P6 ;  /* 0x000000ffff097224 */ /* 0x000fe200030e0619 */
[----:B------:R-:W-:-:S02]  /*0260*/  ISETP.GE.U32.AND P5, PT, R4, 0x10000, PT ;  /* 0x000100000400780c */ /* 0x000fc40003fa6070 */
[----:B------:R-:W-:Y:S02]  /*0270*/  ISETP.GE.U32.AND P3, PT, R6, 0x10000, PT ;  /* 0x000100000600780c */ /* 0x000fe40003f66070 */
[----:B------:R-:W-:Y:S02]  /*0280*/  ISETP.LT.U32.AND P4, PT, R4, R0, PT ;  /* 0x000000000400720c */ /* 0x000fe40003f81070 */
[----:B------:R-:W-:Y:S02]  /*0290*/  ISETP.LT.AND.EX P1, PT, R25, R12, !P0, P1 ;  /* 0x0000000c1900720c */ /* 0x000fe40004721310 */
[----:B------:R-:W-:Y:S02]  /*02a0*/  ISETP.GE.U32.AND.EX P5, PT, R5, RZ, PT, P5 ;  /* 0x000000ff0500720c */ /* 0x000fe40003fa6150 */
[----:B------:R-:W-:Y:S02]  /*02b0*/  ISETP.LT.U32.AND P0, PT, R6, R0, PT ;  /* 0x000000000600720c */ /* 0x000fe40003f01070 */
[----:B------:R-:W-:-:S02]  /*02c0*/  ISETP.GE.U32.AND P2, PT, R8, 0x10000, PT ;  /* 0x000100000800780c */ /* 0x000fc40003f46070 */
[----:B------:R-:W-:Y:S02]  /*02d0*/  ISETP.GE.U32.AND.EX P3, PT, R7, RZ, PT, P3 ;  /* 0x000000ff0700720c */ /* 0x000fe40003f66130 */
[----:B------:R-:W-:Y:S02]  /*02e0*/  ISETP.LT.AND.EX P4, PT, R5, R12, !P5, P4 ;  /* 0x0000000c0500720c */ /* 0x000fe40006f81340 */
[----:B0-----:R-:W-:Y:S02]  /*02f0*/  IADD3 R2, P6, R23, R11, RZ ;  /* 0x0000000b17027210 */ /* 0x001fe40007fde0ff */
[----:B------:R-:W-:Y:S02]  /*0300*/  ISETP.LT.U32.AND P5, PT, R8, R0, PT ;  /* 0x000000000800720c */ /* 0x000fe40003fa1070 */
[----:B------:R-:W-:Y:S01]  /*0310*/  ISETP.GE.U32.AND.EX P2, PT, R9, RZ, PT, P2 ;  /* 0x000000ff0900720c */ /* 0x000fe20003f46120 */
[----:B------:R-:W-:Y:S01]  /*0320*/  IMAD.X R3, R25, 0x1, R10, P6 ;  /* 0x0000000119037824 */ /* 0x000fe200030e060a */
[----:B------:R-:W-:-:S02]  /*0330*/  ISETP.LT.AND.EX P0, PT, R7, R12, !P3, P0 ;  /* 0x0000000c0700720c */ /* 0x000fc40005f01300 */
[-C--:B------:R-:W-:Y:S02]  /*0340*/  IADD3 R4, P3, R4, R11.reuse, RZ ;  /* 0x0000000b04047210 */ /* 0x080fe40007f7e0ff */
[----:B------:R-:W-:Y:S02]  /*0350*/  ISETP.LT.AND.EX P2, PT, R9, R12, !P2, P5 ;  /* 0x0000000c0900720c */ /* 0x000fe40005741350 */
[-C--:B------:R-:W-:Y:S01]  /*0360*/  IADD3 R6, P6, R6, R11.reuse, RZ ;  /* 0x0000000b06067210 */ /* 0x080fe20007fde0ff */
[--C-:B------:R-:W-:Y:S01]  /*0370*/  IMAD.X R5, R5, 0x1, R10.reuse, P3 ;  /* 0x0000000105057824 */ /* 0x100fe200018e060a */
[----:B------:R-:W-:Y:S02]  /*0380*/  IADD3 R8, P3, R8, R11, RZ ;  /* 0x0000000b08087210 */ /* 0x000fe40007f7e0ff */
[----:B------:R-:W-:Y:S01]  /*0390*/  PRMT R21, RZ, 0x7610, R21 ;  /* 0x00007610ff157816 */ /* 0x000fe20000000015 */
[--C-:B------:R-:W-:Y:S01]  /*03a0*/  IMAD.X R7, R7, 0x1, R10.reuse, P6 ;  /* 0x0000000107077824 */ /* 0x100fe200030e060a */
[----:B------:R-:W-:Y:S01]  /*03b0*/  PRMT R19, RZ, 0x7610, R19 ;  /* 0x00007610ff137816 */ /* 0x000fe20000000013 */
[----:B------:R-:W-:Y:S01]  /*03c0*/  IMAD.X R9, R9, 0x1, R10, P3 ;  /* 0x0000000109097824 */ /* 0x000fe200018e060a */
[----:B------:R-:W-:-:S02]  /*03d0*/  PRMT R15, RZ, 0x7610, R15 ;  /* 0x00007610ff0f7816 */ /* 0x000fc4000000000f */
[----:B------:R-:W-:Y:S01]  /*03e0*/  PRMT R23, RZ, 0x7610, R23 ;  /* 0x00007610ff177816 */ /* 0x000fe20000000017 */
[----:B------:R-:W2:Y:S04]  /*03f0*/  @P1 LDG.E.U8 R21, [R2.64] ;  /* 0x0000000602151981 */ /* 0x000ea8000c1e1100 */
[----:B------:R-:W3:Y:S04]  /*0400*/  @P4 LDG.E.U8 R19, [R4.64] ;  /* 0x0000000604134981 */ /* 0x000ee8000c1e1100 */
[----:B------:R-:W4:Y:S04]  /*0410*/  @P0 LDG.E.U8 R15, [R6.64] ;  /* 0x00000006060f0981 */ /* 0x000f28000c1e1100 */
[----:B------:R-:W5:Y:S01]  /*0420*/  @P2 LDG.E.U8 R23, [R8.64] ;  /* 0x0000000608172981 */ /* 0x000f62000c1e1100 */
[----:B------:R-:W-:Y:S01]  /*0430*/  ULDC.S8 UR4, c[0x0][0xe98] ;  /* 0x0003a60000047ab9 */ /* 0x000fe20000000200 */
[----:B------:R-:W-:-:S04]  /*0440*/  IMAD.MOV.U32 R25, RZ, RZ, c[0x0][0x0] ;  /* 0x00000000ff197624 */ /* 0x000fc800078e00ff */
[----:B------:R-:W-:-:S04]  /*0450*/  IMAD.WIDE.U32 R16, R25, 0x4, R16 ;  /* 0x0000000419107825 */ /* 0x000fc800078e0010 */
[C---:B--2---:R-:W-:Y:S02]  /*0460*/  IMAD R21, R18.reuse, UR4, R21 ;  /* 0x0000000412157c24 */ /* 0x044fe4000f8e0215 */
[----:B---3--:R-:W-:-:S03]  /*0470*/  IMAD R19, R18, UR4, R19 ;  /* 0x0000000412137c24 */ /* 0x008fc6000f8e0213 */
[----:B------:R0:W-:Y:S01]  /*0480*/  @P1 STG.E.U8 [R2.64], R21 ;  /* 0x0000001502001986 */ /* 0x0001e2000c101106 */
[----:B------:R-:W-:Y:S01]  /*0490*/  ISETP.LT.U32.AND P1, PT, R16, R0, PT ;  /* 0x000000001000720c */ /* 0x000fe20003f21070 */
[C---:B----4-:R-:W-:Y:S02]  /*04a0*/  IMAD R15, R18.reuse, UR4, R15 ;  /* 0x00000004120f7c24 */ /* 0x050fe4000f8e020f */
[----:B------:R0:W-:Y:S01]  /*04b0*/  @P4 STG.E.U8 [R4.64], R19 ;  /* 0x0000001304004986 */ /* 0x0001e2000c101106 */
[----:B------:R-:W-:Y:S01]  /*04c0*/  ISETP.LT.AND.EX P1, PT, R17, R12, PT, P1 ;  /* 0x0000000c1100720c */ /* 0x000fe20003f21310 */
[----:B-----5:R-:W-:Y:S02]  /*04d0*/  IMAD R23, R18, UR4, R23 ;  /* 0x0000000412177c24 */ /* 0x020fe4000f8e0217 */
[----:B------:R0:W-:Y:S01]  /*04e0*/  @P0 STG.E.U8 [R6.64], R15 ;  /* 0x0000000f06000986 */ /* 0x0001e2000c101106 */
[----:B------:R-:W-:-:S03]  /*04f0*/  ISETP.GE.U32.AND P0, PT, R16, 0x10000, PT ;  /* 0x000100001000780c */ /* 0x000fc60003f06070 */
[----:B------:R0:W-:Y:S01]  /*0500*/  @P2 STG.E.U8 [R8.64], R23 ;  /* 0x0000001708002986 */ /* 0x0001e2000c101106 */
[----:B------:R-:W-:-:S13]  /*0510*/  ISETP.GE.U32.AND.EX P0, PT, R17, RZ, PT, P0 ;  /* 0x000000ff1100720c */ /* 0x000fda0003f06100 */
[----:B0-----:R-:W-:Y:S05]  /*0520*/  @!P0 BRA P1, `(.L_x_501) ;  /* 0xfffffc4000008947 */ /* 0x001fea000083ffff */
[----:B------:R-:W-:Y:S05]  /*0530*/  EXIT ;  /* 0x000000000000794d */ /* 0x000fea0003800000 */
.L_x_500:
        /* <DEDUP_REMOVED lines=10> */
.L_x_502:
        /* <DEDUP_REMOVED lines=8> */
[C---:B---3--:R-:W-:Y:S02]  /*0660*/  PRMT R7, R13.reuse, 0x7771, RZ ;  /* 0x000077710d077816 */ /* 0x048fe400000000ff */
[C---:B------:R-:W-:Y:S02]  /*0670*/  PRMT R6, R13.reuse, 0x7770, RZ ;  /* 0x000077700d067816 */ /* 0x040fe400000000ff */
[----:B------:R-:W-:Y:S01]  /*0680*/  PRMT R8, R13, 0x7772, RZ ;  /* 0x000077720d087816 */ /* 0x000fe200000000ff */
[C---:B--2---:R-:W-:Y:S02]  /*0690*/  IMAD R7, R9.reuse, UR4, R7 ;  /* 0x0000000409077c24 */ /* 0x044fe4000f8e0207 */
[----:B------:R-:W-:Y:S01]  /*06a0*/  IMAD R14, R9, UR4, R6 ;  /* 0x00000004090e7c24 */ /* 0x000fe2000f8e0206 */
[----:B------:R-:W-:Y:S01]  /*06b0*/  PRMT R6, R13, 0x7773, RZ ;  /* 0x000077730d067816 */ /* 0x000fe200000000ff */
[----:B------:R-:W-:-:S03]  /*06c0*/  IMAD R8, R9, UR4, R8 ;  /* 0x0000000409087c24 */ /* 0x000fc6000f8e0208 */
[----:B------:R-:W-:Y:S01]  /*06d0*/  PRMT R7, R7, 0x7604, R14 ;  /* 0x0000760407077816 */ /* 0x000fe2000000000e */
[----:B------:R-:W-:-:S03]  /*06e0*/  IMAD R6, R9, UR4, R6 ;  /* 0x0000000409067c24 */ /* 0x000fc6000f8e0206 */
        /* <DEDUP_REMOVED lines=9> */
.L_x_503:
        /* <DEDUP_REMOVED lines=16> */
.L_x_588:


//--------------------- .text._ZN2at6native63_GLOBAL__N__862fb238_30_ForeachBinaryOpScalarTensor_cu_64fe0ca525multi_tensor_apply_kernelINS1_18TensorListMetadataILi1EEENS1_27BinaryOpScalarTensorFunctorIhLi1ELi1ELi0EEEJSt4plusIhEPhhEEEvT_T0_DpT1_ --------------------------
	.section	.text._ZN2at6native63_GLOBAL__N__862fb238_30_ForeachBinaryOpScalarTensor_cu_64fe0ca525multi_tensor_apply_kernelINS1_18TensorListMetadataILi1EEENS1_27BinaryOpScalarTensorFunctorIhLi1ELi1ELi0EEEJSt4plusIhEPhhEEEvT_T0_DpT1_,"ax",@progbits
	.sectioninfo	@"SHI_REGISTERS=28"
	.align	128
.text._ZN2at6native63_GLOBAL__N__862fb238_30_ForeachBinaryOpScalarTensor_cu_64fe0ca525multi_tensor_apply_kernelINS1_18TensorListMetadataILi1EEENS1_27BinaryOpScalarTensorFunctorIhLi1ELi1ELi0EEEJSt4plusIhEPhhEEEvT_T0_DpT1_:
        .type           _ZN2at6native63_GLOBAL__N__862fb238_30_ForeachBinaryOpScalarTensor_cu_64fe0ca525multi_tensor_apply_kernelINS1_18TensorListMetadataILi1EEENS1_27BinaryOpScalarTensorFunctorIhLi1ELi1ELi0EEEJSt4plusIhEPhhEEEvT_T0_DpT1_,@function
        .size           _ZN2at6native63_GLOBAL__N__862fb238_30_ForeachBinaryOpScalarTensor_cu_64fe0ca525multi_tensor_apply_kernelINS1_18TensorListMetadataILi1EEENS1_27BinaryOpScalarTensorFunctorIhLi1ELi1ELi0EEEJSt4plusIhEPhhEEEvT_T0_DpT1_,(.L_x_589 - _ZN2at6native63_GLOBAL__N__862fb238_30_ForeachBinaryOpScalarTensor_cu_64fe0ca525multi_tensor_apply_kernelINS1_18TensorListMetadataILi1EEENS1_27BinaryOpScalarTensorFunctorIhLi1ELi1ELi0EEEJSt4plusIhEPhhEEEvT_T0_DpT1_)
        .other          _ZN2at6native63_GLOBAL__N__862fb238_30_ForeachBinaryOpScalarTensor_cu_64fe0ca525multi_tensor_apply_kernelINS1_18TensorListMetadataILi1EEENS1_27BinaryOpScalarTensorFunctorIhLi1ELi1ELi0EEEJSt4plusIhEPhhEEEvT_T0_DpT1_,@"STO_CUDA_ENTRY STV_DEFAULT"
_ZN2at6native63_GLOBAL__N__862fb238_30_ForeachBinaryOpScalarTensor_cu_64fe0ca525multi_tensor_apply_kernelINS1_18TensorListMetadataILi1EEENS1_27BinaryOpScalarTensorFunctorIhLi1ELi1ELi0EEEJSt4plusIhEPhhEEEvT_T0_DpT1_:
        /* <DEDUP_REMOVED lines=24> */
.L_x_505:
        /* <DEDUP_REMOVED lines=44> */
[----:B------:R-:W-:Y:S01]  /*0440*/  UPRMT UR4, UR5, 0x9910, URZ ;  /* 0x0000991005047896 */ /* 0x000fe2000800003f */
        /* <DEDUP_REMOVED lines=16> */
.L_x_504:
        /* <DEDUP_REMOVED lines=10> */
.L_x_506:
        /* <DEDUP_REMOVED lines=26> */
.L_x_507:
        /* <DEDUP_REMOVED lines=15> */
.L_x_589:


//--------------------- .nv.global                --------------------------
	.section	.nv.global,"aw",@nobits
.nv.global:
	.type		_ZN61_INTERNAL_862fb238_30_ForeachBinaryOpScalarTensor_cu_64fe0ca54cuda3std3__48in_placeE,@object
	.size		_ZN61_INTERNAL_862fb238_30_ForeachBinaryOpScalarTensor_cu_64fe0ca54cuda3std3__48in_placeE,(_ZN61_INTERNAL_862fb238_30_ForeachBinaryOpScalarTensor_cu_64fe0ca54cuda3std6ranges3__45__cpo8distanceE - _ZN61_INTERNAL_862fb238_30_ForeachBinaryOpScalarTensor_cu_64fe0ca54cuda3std3__48in_placeE)
_ZN61_INTERNAL_862fb238_30_ForeachBinaryOpScalarTensor_cu_64fe0ca54cuda3std3__48in_placeE:
	.zero		1
	.type		_ZN61_INTERNAL_862fb238_30_ForeachBinaryOpScalarTensor_cu_64fe0ca54cuda3std6ranges3__45__cpo8distanceE,@object
	.size		_ZN61_INTERNAL_862fb238_30_ForeachBinaryOpScalarTensor_cu_64fe0ca54cuda3std6ranges3__45__cpo8distanceE,(_ZN61_INTERNAL_862fb238_30_ForeachBinaryOpScalarTensor_cu_64fe0ca54cuda3std3__45__cpo6cbeginE - _ZN61_INTERNAL_862fb238_30_ForeachBinaryOpScalarTensor_cu_64fe0ca54cuda3std6ranges3__45__cpo8distanceE)
_ZN61_INTERNAL_862fb238_30_ForeachBinaryOpScalarTensor_cu_64fe0ca54cuda3std6ranges3__45__cpo8distanceE:
	.zero		1
	.type		_ZN61_INTERNAL_862fb238_30_ForeachBinaryOpScalarTensor_cu_64fe0ca54cuda3std3__45__cpo6cbeginE,@object
	.size		_ZN61_INTERNAL_862fb238_30_ForeachBinaryOpScalarTensor_cu_64fe0ca54cuda3std3__45__cpo6cbeginE,(_ZN61_INTERNAL_862fb238_30_ForeachBinaryOpScalarTensor_cu_64fe0ca54cuda3std6ranges3__45__cpo7advanceE - _ZN61_INTERNAL_862fb238_30_ForeachBinaryOpScalarTensor_cu_64fe0ca54cuda3std3__45__cpo6cbeginE)
_ZN61_INTERNAL_862fb238_30_ForeachBinaryOpScalarTensor_cu_64fe0ca54cuda3std3__45__cpo6cbeginE:
	.zero		1
	.type		_ZN61_INTERNAL_862fb238_30_ForeachBinaryOpScalarTensor_cu_64fe0ca54cuda3std6ranges3__45__cpo7advanceE,@object
	.size		_ZN61_INTERNAL_862fb238_30_ForeachBinaryOpScalarTensor_cu_64fe0ca54cuda3std6ranges3__45__cpo7advanceE,(_ZN61_INTERNAL_862fb238_30_ForeachBinaryOpScalarTensor_cu_64fe0ca54cuda3std3__45__cpo7crbeginE - _ZN61_INTERNAL_862fb238_30_ForeachBinaryOpScalarTensor_cu_64fe0ca54cuda3std6ranges3__45__cpo7advanceE)
_ZN61_INTERNAL_862fb238_30_ForeachBinaryOpScalarTensor_cu_64fe0ca54cuda3std6ranges3__45__cpo7advanceE:
	.zero		1
	.type		_ZN61_INTERNAL_862fb238_30_ForeachBinaryOpScalarTensor_cu_64fe0ca54cuda3std3__45__cpo7crbeginE,@object
	.size		_ZN61_INTERNAL_862fb238_30_ForeachBinaryOpScalarTensor_cu_64fe0ca54cuda3std3__45__cpo7crbeginE,(_ZN61_INTERNAL_862fb238_30_ForeachBinaryOpScalarTensor_cu_64fe0ca54cuda3std6ranges3__45__cpo4dataE - _ZN61_INTERNAL_862fb238_30_ForeachBinaryOpScalarTensor_cu_64fe0ca54cuda3std3__45__cpo7crbeginE)
_ZN61_INTERNAL_862fb238_30_ForeachBinaryOpScalarTensor_cu_64fe0ca54cuda3std3__45__cpo7crbeginE:
	.zero		1
	.type		_ZN61_INTERNAL_862fb238_30_ForeachBinaryOpScalarTensor_cu_64fe0ca54cuda3std6ranges3__45__cpo4dataE,@object
	.size		_ZN61_INTERNAL_862fb238_30_ForeachBinaryOpScalarTensor_cu_64fe0ca54cuda3std6ranges3__45__cpo4dataE,(_ZN61_INTERNAL_862fb238_30_ForeachBinaryOpScalarTensor_cu_64fe0ca54cuda3std6ranges3__45__cpo5beginE - _ZN61_INTERNAL_862fb238_30_ForeachBinaryOpScalarTensor_cu_64fe0ca54cuda3std6ranges3__45__cpo4dataE)
_ZN61_INTERNAL_862fb238_30_ForeachBinaryOpScalarTensor_cu_64fe0ca54cuda3std6ranges3__45__cpo4dataE:
	.zero		1
	.type		_ZN61_INTERNAL_862fb238_30_ForeachBinaryOpScalarTensor_cu_64fe0ca54cuda3std6ranges3__45__cpo5beginE,@object
	.size		_ZN61_INTERNAL_862fb238_30_ForeachBinaryOpScalarTensor_cu_64fe0ca54cuda3std6ranges3__45__cpo5beginE,(_ZN61_INTERNAL_862fb238_30_ForeachBinaryOpScalarTensor_cu_64fe0ca54cuda3std3__463_GLOBAL__N__862fb238_30_ForeachBinaryOpScalarTensor_cu_64fe0ca56ignoreE - _ZN61_INTERNAL_862fb238_30_ForeachBinaryOpScalarTensor_cu_64fe0ca54cuda3std6ranges3__45__cpo5beginE)
_ZN61_INTERNAL_862fb238_30_ForeachBinaryOpScalarTensor_cu_64fe0ca54cuda3std6ranges3__45__cpo5beginE:
	.zero		1
	.type		_ZN61_INTERNAL_862fb238_30_ForeachBinaryOpScalarTensor_cu_64fe0ca54cuda3std3__463_GLOBAL__N__862fb238_30_ForeachBinaryOpScalarTensor_cu_64fe0ca56ignoreE,@object
	.size		_ZN61_INTERNAL_862fb238_30_ForeachBinaryOpScalarTensor_cu_64fe0ca54cuda3std3__463_GLOBAL__N__862fb238_30_ForeachBinaryOpScalarTensor_cu_64fe0ca56ignoreE,(_ZN61_INTERNAL_862fb238_30_ForeachBinaryOpScalarTensor_cu_64fe0ca54cuda3std6ranges3__45__cpo4sizeE - _ZN61_INTERNAL_862fb238_30_ForeachBinaryOpScalarTensor_cu_64fe0ca54cuda3std3__463_GLOBAL__N__862fb238_30_ForeachBinaryOpScalarTensor_cu_64fe0ca56ignoreE)
_ZN61_INTERNAL_862fb238_30_ForeachBinaryOpScalarTensor_cu_64fe0ca54cuda3std3__463_GLOBAL__N__862fb238_30_ForeachBinaryOpScalarTensor_cu_64fe0ca56ignoreE:
	.zero		1
	.type		_ZN61_INTERNAL_862fb238_30_ForeachBinaryOpScalarTensor_cu_64fe0ca54cuda3std6ranges3__45__cpo4sizeE,@object
	.size		_ZN61_INTERNAL_862fb238_30_ForeachBinaryOpScalarTensor_cu_64fe0ca54cuda3std6ranges3__45__cpo4sizeE,(_ZN61_INTERNAL_862fb238_30_ForeachBinaryOpScalarTensor_cu_64fe0ca54cuda3std3__45__cpo5beginE - _ZN61_INTERNAL_862fb238_30_ForeachBinaryOpScalarTensor_cu_64fe0ca54cuda3std6ranges3__45__cpo4sizeE)
_ZN61_INTERNAL_862fb238_30_ForeachBinaryOpScalarTensor_cu_64fe0ca54cuda3std6ranges3__45__cpo4sizeE:
	.zero		1
	.type		_ZN61_INTERNAL_862fb238_30_ForeachBinaryOpScalarTensor_cu_64fe0ca54cuda3std3__45__cpo5beginE,@object
	.size		_ZN61_INTERNAL_862fb238_30_ForeachBinaryOpScalarTensor_cu_64fe0ca54cuda3std3__45__cpo5beginE,(_ZN61_INTERNAL_862fb238_30_ForeachBinaryOpScalarTensor_cu_64fe0ca54cuda3std6ranges3__45__cpo6cbeginE - _ZN61_INTERNAL_862fb238_30_ForeachBinaryOpScalarTensor_cu_64fe0ca54cuda3std3__45__cpo5beginE)
_ZN61_INTERNAL_862fb238_30_ForeachBinaryOpScalarTensor_cu_64fe0ca54cuda3std3__45__cpo5beginE:
	.zero		1
	.type		_ZN61_INTERNAL_862fb238_30_ForeachBinaryOpScalarTensor_cu_64fe0ca54cuda3std6ranges3__45__cpo6cbeginE,@object
	.size		_ZN61_INTERNAL_862fb238_30_ForeachBinaryOpScalarTensor_cu_64fe0ca54cuda3std6ranges3__45__cpo6cbeginE,(_ZN61_INTERNAL_862fb238_30_ForeachBinaryOpScalarTensor_cu_64fe0ca54cuda3std3__45__cpo6rbeginE - _ZN61_INTERNAL_862fb238_30_ForeachBinaryOpScalarTensor_cu_64fe0ca54cuda3std6ranges3__45__cpo6cbeginE)
_ZN61_INTERNAL_862fb238_30_ForeachBinaryOpScalarTensor_cu_64fe0ca54cuda3std6ranges3__45__cpo6cbeginE:
	.zero		1
	.type		_ZN61_INTERNAL_862fb238_30_ForeachBinaryOpScalarTensor_cu_64fe0ca54cuda3std3__45__cpo6rbeginE,@object
	.size		_ZN61_INTERNAL_862fb238_30_ForeachBinaryOpScalarTensor_cu_64fe0ca54cuda3std3__45__cpo6rbeginE,(_ZN61_INTERNAL_862fb238_30_ForeachBinaryOpScalarTensor_cu_64fe0ca54cuda3std6ranges3__45__cpo4nextE - _ZN61_INTERNAL_862fb238_30_ForeachBinaryOpScalarTensor_cu_64fe0ca54cuda3std3__45__cpo6rbeginE)
_ZN61_INTERNAL_862fb238_30_ForeachBinaryOpScalarTensor_cu_64fe0ca54cuda3std3__45__cpo6rbeginE:
	.zero		1
	.type		_ZN61_INTERNAL_862fb238_30_ForeachBinaryOpScalarTensor_cu_64fe0ca54cuda3std6ranges3__45__cpo4nextE,@object
	.size		_ZN61_INTERNAL_862fb238_30_ForeachBinaryOpScalarTensor_cu_64fe0ca54cuda3std6ranges3__45__cpo4nextE,(_ZN61_INTERNAL_862fb238_30_ForeachBinaryOpScalarTensor_cu_64fe0ca54cuda3std6ranges3__45__cpo4swapE - _ZN61_INTERNAL_862fb238_30_ForeachBinaryOpScalarTensor_cu_64fe0ca54cuda3std6ranges3__45__cpo4nextE)
_ZN61_INTERNAL_862fb238_30_ForeachBinaryOpScalarTensor_cu_64fe0ca54cuda3std6ranges3__45__cpo4nextE:
	.zero		1
	.type		_ZN61_INTERNAL_862fb238_30_ForeachBinaryOpScalarTensor_cu_64fe0ca54cuda3std6ranges3__45__cpo4swapE,@object
	.size		_ZN61_INTERNAL_862fb238_30_ForeachBinaryOpScalarTensor_cu_64fe0ca54cuda3std6ranges3__45__cpo4swapE,(_ZN61_INTERNAL_862fb238_30_ForeachBinaryOpScalarTensor_cu_64fe0ca54cuda3std3__420unreachable_sentinelE - _ZN61_INTERNAL_862fb238_30_ForeachBinaryOpScalarTensor_cu_64fe0ca54cuda3std6ranges3__45__cpo4swapE)
_ZN61_INTERNAL_862fb238_30_ForeachBinaryOpScalarTensor_cu_64fe0ca54cuda3std6ranges3__45__cpo4swapE:
	.zero		1
	.type		_ZN61_INTERNAL_862fb238_30_ForeachBinaryOpScalarTensor_cu_64fe0ca54cuda3std3__420unreachable_sentinelE,@object
	.size		_ZN61_INTERNAL_862fb238_30_ForeachBinaryOpScalarTensor_cu_64fe0ca54cuda3std3__420unreachable_sentinelE,(_ZN61_INTERNAL_862fb238_30_ForeachBinaryOpScalarTensor_cu_64fe0ca56thrust23THRUST_300001_SM_800_NS6system6detail10sequential3seqE - _ZN61_INTERNAL_862fb238_30_ForeachBinaryOpScalarTensor_cu_64fe0ca54cuda3std3__420unreachable_sentinelE)
_ZN61_INTERNAL_862fb238_30_ForeachBinaryOpScalarTensor_cu_64fe0ca54cuda3std3__420unreachable_sentinelE:
	.zero		1
	.type		_ZN61_INTERNAL_862fb238_30_ForeachBinaryOpScalarTensor_cu_64fe0ca56thrust23THRUST_300001_SM_800_NS6system6detail10sequential3seqE,@object
	.size		_ZN61_INTERNAL_862fb238_30_ForeachBinaryOpScalarTensor_cu_64fe0ca56thrust23THRUST_300001_SM_800_NS6system6detail10sequential3seqE,(_ZN61_INTERNAL_862fb238_30_ForeachBinaryOpScalarTensor_cu_64fe0ca54cuda3std3__45__cpo4cendE - _ZN61_INTERNAL_862fb238_30_ForeachBinaryOpScalarTensor_cu_64fe0ca56thrust23THRUST_300001_SM_800_NS6system6detail10sequential3seqE)
_ZN61_INTERNAL_862fb238_30_ForeachBinaryOpScalarTensor_cu_64fe0ca56thrust23THRUST_300001_SM_800_NS6system6detail10sequential3seqE:
	.zero		1
	.type		_ZN61_INTERNAL_862fb238_30_ForeachBinaryOpScalarTensor_cu_64fe0ca54cuda3std3__45__cpo4cendE,@object
	.size		_ZN61_INTERNAL_862fb238_30_ForeachBinaryOpScalarTensor_cu_64fe0ca54cuda3std3__45__cpo4cendE,(_ZN61_INTERNAL_862fb238_30_ForeachBinaryOpScalarTensor_cu_64fe0ca54cuda3std6ranges3__45__cpo9iter_swapE - _ZN61_INTERNAL_862fb238_30_ForeachBinaryOpScalarTensor_cu_64fe0ca54cuda3std3__45__cpo4cendE)
_ZN61_INTERNAL_862fb238_30_ForeachBinaryOpScalarTensor_cu_64fe0ca54cuda3std3__45__cpo4cendE:
	.zero		1
	.type		_ZN61_INTERNAL_862fb238_30_ForeachBinaryOpScalarTensor_cu_64fe0ca54cuda3std6ranges3__45__cpo9iter_swapE,@object
	.size		_ZN61_INTERNAL_862fb238_30_ForeachBinaryOpScalarTensor_cu_64fe0ca54cuda3std6ranges3__45__cpo9iter_swapE,(_ZN61_INTERNAL_862fb238_30_ForeachBinaryOpScalarTensor_cu_64fe0ca54cuda3std3__45__cpo5crendE - _ZN61_INTERNAL_862fb238_30_ForeachBinaryOpScalarTensor_cu_64fe0ca54cuda3std6ranges3__45__cpo9iter_swapE)
_ZN61_INTERNAL_862fb238_30_ForeachBinaryOpScalarTensor_cu_64fe0ca54cuda3std6ranges3__45__cpo9iter_swapE:
	.zero		1
	.type		_ZN61_INTERNAL_862fb238_30_ForeachBinaryOpScalarTensor_cu_64fe0ca54cuda3std3__45__cpo5crendE,@object
	.size		_ZN61_INTERNAL_862fb238_30_ForeachBinaryOpScalarTensor_cu_64fe0ca54cuda3std3__45__cpo5crendE,(_ZN61_INTERNAL_862fb238_30_ForeachBinaryOpScalarTensor_cu_64fe0ca54cuda3std6ranges3__45__cpo5cdataE - _ZN61_INTERNAL_862fb238_30_ForeachBinaryOpScalarTensor_cu_64fe0ca54cuda3std3__45__cpo5crendE)
_ZN61_INTERNAL_862fb238_30_ForeachBinaryOpScalarTensor_cu_64fe0ca54cuda3std3__45__cpo5crendE:
	.zero		1
	.type		_ZN61_INTERNAL_862fb238_30_ForeachBinaryOpScalarTensor_cu_64fe0ca54cuda3std6ranges3__45__cpo5cdataE,@object
	.size		_ZN61_INTERNAL_862fb238_30_ForeachBinaryOpScalarTensor_cu_64fe0ca54cuda3std6ranges3__45__cpo5cdataE,(_ZN61_INTERNAL_862fb238_30_ForeachBinaryOpScalarTensor_cu_64fe0ca54cuda3std6ranges3__45__cpo3endE - _ZN61_INTERNAL_862fb238_30_ForeachBinaryOpScalarTensor_cu_64fe0ca54cuda3std6ranges3__45__cpo5cdataE)
_ZN61_INTERNAL_862fb238_30_ForeachBinaryOpScalarTensor_cu_64fe0ca54cuda3std6ranges3__45__cpo5cdataE:
	.zero		1
	.type		_ZN61_INTERNAL_862fb238_30_ForeachBinaryOpScalarTensor_cu_64fe0ca54cuda3std6ranges3__45__cpo3endE,@object
	.size		_ZN61_INTERNAL_862fb238_30_ForeachBinaryOpScalarTensor_cu_64fe0ca54cuda3std6ranges3__45__cpo3endE,(_ZN61_INTERNAL_862fb238_30_ForeachBinaryOpScalarTensor_cu_64fe0ca54cuda3std3__419piecewise_constructE - _ZN61_INTERNAL_862fb238_30_ForeachBinaryOpScalarTensor_cu_64fe0ca54cuda3std6ranges3__45__cpo3endE)
_ZN61_INTERNAL_862fb238_30_ForeachBinaryOpScalarTensor_cu_64fe0ca54cuda3std6ranges3__45__cpo3endE:
	.zero		1
	.type		_ZN61_INTERNAL_862fb238_30_ForeachBinaryOpScalarTensor_cu_64fe0ca54cuda3std3__419piecewise_constructE,@object
	.size		_ZN61_INTERNAL_862fb238_30_ForeachBinaryOpScalarTensor_cu_64fe0ca54cuda3std3__419piecewise_constructE,(_ZN61_INTERNAL_862fb238_30_ForeachBinaryOpScalarTensor_cu_64fe0ca54cuda3std6ranges3__45__cpo5ssizeE - _ZN61_INTERNAL_862fb238_30_ForeachBinaryOpScalarTensor_cu_64fe0ca54cuda3std3__419piecewise_constructE)
_ZN61_INTERNAL_862fb238_30_ForeachBinaryOpScalarTensor_cu_64fe0ca54cuda3std3__419piecewise_constructE:
	.zero		1
	.type		_ZN61_INTERNAL_862fb238_30_ForeachBinaryOpScalarTensor_cu_64fe0ca54cuda3std6ranges3__45__cpo5ssizeE,@object
	.size		_ZN61_INTERNAL_862fb238_30_ForeachBinaryOpScalarTensor_cu_64fe0ca54cuda3std6ranges3__45__cpo5ssizeE,(_ZN61_INTERNAL_862fb238_30_ForeachBinaryOpScalarTensor_cu_64fe0ca54cuda3std3__45__cpo3endE - _ZN61_INTERNAL_862fb238_30_ForeachBinaryOpScalarTensor_cu_64fe0ca54cuda3std6ranges3__45__cpo5ssizeE)
_ZN61_INTERNAL_862fb238_30_ForeachBinaryOpScalarTensor_cu_64fe0ca54cuda3std6ranges3__45__cpo5ssizeE:
	.zero		1
	.type		_ZN61_INTERNAL_862fb238_30_ForeachBinaryOpScalarTensor_cu_64fe0ca54cuda3std3__45__cpo3endE,@object
	.size		_ZN61_INTERNAL_862fb238_30_ForeachBinaryOpScalarTensor_cu_64fe0ca54cuda3std3__45__cpo3endE,(_ZN61_INTERNAL_862fb238_30_ForeachBinaryOpScalarTensor_cu_64fe0ca54cuda3std6ranges3__45__cpo4cendE - _ZN61_INTERNAL_862fb238_30_ForeachBinaryOpScalarTensor_cu_64fe0ca54cuda3std3__45__cpo3endE)
_ZN61_INTERNAL_862fb238_30_ForeachBinaryOpScalarTensor_cu_64fe0ca54cuda3std3__45__cpo3endE:
	.zero		1
	.type		_ZN61_INTERNAL_862fb238_30_ForeachBinaryOpScalarTensor_cu_64fe0ca54cuda3std6ranges3__45__cpo4cendE,@object
	.size		_ZN61_INTERNAL_862fb238_30_ForeachBinaryOpScalarTensor_cu_64fe0ca54cuda3std6ranges3__45__cpo4cendE,(_ZN61_INTERNAL_862fb238_30_ForeachBinaryOpScalarTensor_cu_64fe0ca54cuda3std3__45__cpo4rendE - _ZN61_INTERNAL_862fb238_30_ForeachBinaryOpScalarTensor_cu_64fe0ca54cuda3std6ranges3__45__cpo4cendE)
_ZN61_INTERNAL_862fb238_30_ForeachBinaryOpScalarTensor_cu_64fe0ca54cuda3std6ranges3__45__cpo4cendE:
	.zero		1
	.type		_ZN61_INTERNAL_862fb238_30_ForeachBinaryOpScalarTensor_cu_64fe0ca54cuda3std3__45__cpo4rendE,@object
	.size		_ZN61_INTERNAL_862fb238_30_ForeachBinaryOpScalarTensor_cu_64fe0ca54cuda3std3__45__cpo4rendE,(_ZN61_INTERNAL_862fb238_30_ForeachBinaryOpScalarTensor_cu_64fe0ca54cuda3std6ranges3__45__cpo4prevE - _ZN61_INTERNAL_862fb238_30_ForeachBinaryOpScalarTensor_cu_64fe0ca54cuda3std3__45__cpo4rendE)
_ZN61_INTERNAL_862fb238_30_ForeachBinaryOpScalarTensor_cu_64fe0ca54cuda3std3__45__cpo4rendE:
	.zero		1
	.type		_ZN61_INTERNAL_862fb238_30_ForeachBinaryOpScalarTensor_cu_64fe0ca54cuda3std6ranges3__45__cpo4prevE,@object
	.size		_ZN61_INTERNAL_862fb238_30_ForeachBinaryOpScalarTensor_cu_64fe0ca54cuda3std6ranges3__45__cpo4prevE,(_ZN61_INTERNAL_862fb238_30_ForeachBinaryOpScalarTensor_cu_64fe0ca54cuda3std6ranges3__45__cpo9iter_moveE - _ZN61_INTERNAL_862fb238_30_ForeachBinaryOpScalarTensor_cu_64fe0ca54cuda3std6ranges3__45__cpo4prevE)
_ZN61_INTERNAL_862fb238_30_ForeachBinaryOpScalarTensor_cu_64fe0ca54cuda3std6ranges3__45__cpo4prevE:
	.zero		1
	.type		_ZN61_INTERNAL_862fb238_30_ForeachBinaryOpScalarTensor_cu_64fe0ca54cuda3std6ranges3__45__cpo9iter_moveE,@object
	.size		_ZN61_INTERNAL_862fb238_30_ForeachBinaryOpScalarTensor_cu_64fe0ca54cuda3std6ranges3__45__cpo9iter_moveE,(.L_13 - _ZN61_INTERNAL_862fb238_30_ForeachBinaryOpScalarTensor_cu_64fe0ca54cuda3std6ranges3__45__cpo9iter_moveE)
_ZN61_INTERNAL_862fb238_30_ForeachBinaryOpScalarTensor_cu_64fe0ca54cuda3std6ranges3__45__cpo9iter_moveE:
	.zero		1
.L_13:
